def matmul_kernel(
    a_ptr,
    b_ptr,
    c_ptr,
    M,
    N,
    K,
    stride_am,
    stride_ak,
    stride_bk,
    stride_bn,
    stride_cm,
    stride_cn,
    BLOCK_M: tl.constexpr,
    BLOCK_N: tl.constexpr,
    BLOCK_K: tl.constexpr,
    GROUP_M: tl.constexpr,
):
    pid = tl.program_id(axis=0)
    num_pid_m = tl.cdiv(M, BLOCK_M)
    num_pid_n = tl.cdiv(N, BLOCK_N)
    num_pid_in_group = GROUP_M * num_pid_n
    group_id = pid // num_pid_in_group
    first_pid_m = group_id * GROUP_M
    group_size_m = min(num_pid_m - first_pid_m, GROUP_M)
    pid_m = first_pid_m + ((pid % num_pid_in_group) % group_size_m)
    pid_n = (pid % num_pid_in_group) // group_size_m

    offs_am = (pid_m * BLOCK_M + tl.arange(0, BLOCK_M)) % M
    offs_bn = (pid_n * BLOCK_N + tl.arange(0, BLOCK_N)) % N
    offs_k = tl.arange(0, BLOCK_K)
    a_ptrs = a_ptr + offs_am[:, None] * stride_am + offs_k[None, :] * stride_ak
    b_ptrs = b_ptr + offs_k[:, None] * stride_bk + offs_bn[None, :] * stride_bn

    acc = tl.zeros((BLOCK_M, BLOCK_N), dtype=tl.float32)
    for kk in range(0, tl.cdiv(K, BLOCK_K)):
        a = tl.load(a_ptrs, mask=offs_k[None, :] < K - kk * BLOCK_K, other=0.0)
        b = tl.load(b_ptrs, mask=offs_k[:, None] < K - kk * BLOCK_K, other=0.0)
        acc = tl.dot(a, b, acc)
        a_ptrs += BLOCK_K * stride_ak
        b_ptrs += BLOCK_K * stride_bk

    c = acc.to(c_ptr.dtype.element_ty)
    offs_cm = pid_m * BLOCK_M + tl.arange(0, BLOCK_M)
    offs_cn = pid_n * BLOCK_N + tl.arange(0, BLOCK_N)
    c_ptrs = c_ptr + offs_cm[:, None] * stride_cm + offs_cn[None, :] * stride_cn
    mask = (offs_cm[:, None] < M) & (offs_cn[None, :] < N)
    tl.store(c_ptrs, c, mask=mask)

# config = {"BLOCK_K": 64, "BLOCK_M": 256, "BLOCK_N": 64, "GROUP_M": 4, "arch": "sm_100", "dtype": "fp8e5m2", "num_ctas": 1, "num_stages": 3, "num_warps": 4}
# arch = sm_100


// ===== COMPILED SASS (sm_100a) =====

	.target	sm_100a

	.elftype	@"ET_EXEC"


//--------------------- .note.nv.tkinfo           --------------------------
	.section	.note.nv.tkinfo,"",@"SHT_NOTE"
	.sectionflags	@"SHF_NOTE_NV_TKINFO"
	.tkinfo
        /*0018*/ 	.word	0x00000081
        /*0030*/ 	.string	""
        /*0030*/ 	.string	"ptxas-blackwell"
        /*0030*/ 	.string	"Cuda compilation tools, release 12.9, V12.9.86"
        /*0030*/ 	.string	"Build cuda_12.9.r12.9/compiler.36037853_0"
        /*0030*/ 	.string	"-v  -suppress-debug-info  -lineinfo  -arch sm_100a "



//--------------------- .note.nv.cuver            --------------------------
	.section	.note.nv.cuver,"",@"SHT_NOTE"
	.sectionflags	@"SHF_NOTE_NV_CUVER"
        /*0018*/ 	.short	0x0001
        /*001a*/ 	.short	0x0064
        /*001c*/ 	.short	0x0001
        /*001e*/ 	.short	0x0000
        /*0020*/ 	.short	0x0001
        /*0022*/ 	.short	0x0000


//--------------------- .nv.info                  --------------------------
	.section	.nv.info,"",@"SHT_CUDA_INFO"
	.align	4


	//----- nvinfo : EIATTR_REGCOUNT
	.align		4
        /*0000*/ 	.byte	0x04, 0x2f
        /*0002*/ 	.short	(.L_4 - .L_3)
	.align		4
.L_3:
        /*0004*/ 	.word	index@(matmul_kernel)
        /*0008*/ 	.word	0x000000ff


	//----- nvinfo : EIATTR_FRAME_SIZE
	.align		4
.L_4:
        /*000c*/ 	.byte	0x04, 0x11
        /*000e*/ 	.short	(.L_6 - .L_5)
	.align		4
.L_5:
        /*0010*/ 	.word	index@($__internal_2_$__cuda_sm10x_tcgen05_guardrail_trap_unallocated_columns_being_dealloced)
        /*0014*/ 	.word	0x00000358


	//----- nvinfo : EIATTR_FRAME_SIZE
	.align		4
.L_6:
        /*0018*/ 	.byte	0x04, 0x11
        /*001a*/ 	.short	(.L_8 - .L_7)
	.align		4
.L_7:
        /*001c*/ 	.word	index@($__internal_1_$__cuda_sm10x_tcgen05_guardrail_trap_phase_invalid_during_alloc)
        /*0020*/ 	.word	0x00000358


	//----- nvinfo : EIATTR_FRAME_SIZE
	.align		4
.L_8:
        /*0024*/ 	.byte	0x04, 0x11
        /*0026*/ 	.short	(.L_10 - .L_9)
	.align		4
.L_9:
        /*0028*/ 	.word	index@($__internal_0_$__cuda_sm10x_tcgen05_guardrail_trap_col_being_dealloced_not_returned_by_alloc)
        /*002c*/ 	.word	0x00000358


	//----- nvinfo : EIATTR_FRAME_SIZE
	.align		4
.L_10:
        /*0030*/ 	.byte	0x04, 0x11
        /*0032*/ 	.short	(.L_12 - .L_11)
	.align		4
.L_11:
        /*0034*/ 	.word	index@(matmul_kernel)
        /*0038*/ 	.word	0x00000358


	//----- nvinfo : EIATTR_MIN_STACK_SIZE
	.align		4
.L_12:
        /*003c*/ 	.byte	0x04, 0x12
        /*003e*/ 	.short	(.L_14 - .L_13)
	.align		4
.L_13:
        /*0040*/ 	.word	index@(matmul_kernel)
        /*0044*/ 	.word	0x00000358
.L_14:


//--------------------- .nv.info.matmul_kernel    --------------------------
	.section	.nv.info.matmul_kernel,"",@"SHT_CUDA_INFO"
	.sectionflags	@""
	.align	4


	//----- nvinfo : EIATTR_CUDA_API_VERSION
	.align		4
        /*0000*/ 	.byte	0x04, 0x37
        /*0002*/ 	.short	(.L_16 - .L_15)
.L_15:
        /*0004*/ 	.word	0x00000081


	//----- nvinfo : EIATTR_KPARAM_INFO
	.align		4
.L_16:
        /*0008*/ 	.byte	0x04, 0x17
        /*000a*/ 	.short	(.L_18 - .L_17)
.L_17:
        /*000c*/ 	.word	0x00000000
        /*0010*/ 	.short	0x000d
        /*0012*/ 	.short	0x0048
        /*0014*/ 	.byte	0x00, 0xf4, 0x21, 0x00


	//----- nvinfo : EIATTR_KPARAM_INFO
	.align		4
.L_18:
        /*0018*/ 	.byte	0x04, 0x17
        /*001a*/ 	.short	(.L_20 - .L_19)
.L_19:
        /*001c*/ 	.word	0x00000000
        /*0020*/ 	.short	0x000c
        /*0022*/ 	.short	0x0040
        /*0024*/ 	.byte	0x00, 0xf4, 0x21, 0x00


	//----- nvinfo : EIATTR_KPARAM_INFO
	.align		4
.L_20:
        /*0028*/ 	.byte	0x04, 0x17
        /*002a*/ 	.short	(.L_22 - .L_21)
.L_21:
        /*002c*/ 	.word	0x00000000
        /*0030*/ 	.short	0x000b
        /*0032*/ 	.short	0x0038
        /*0034*/ 	.byte	0x00, 0xf0, 0x11, 0x00


	//----- nvinfo : EIATTR_KPARAM_INFO
	.align		4
.L_22:
        /*0038*/ 	.byte	0x04, 0x17
        /*003a*/ 	.short	(.L_24 - .L_23)
.L_23:
        /*003c*/ 	.word	0x00000000
        /*0040*/ 	.short	0x000a
        /*0042*/ 	.short	0x0034
        /*0044*/ 	.byte	0x00, 0xf0, 0x11, 0x00


	//----- nvinfo : EIATTR_KPARAM_INFO
	.align		4
.L_24:
        /*0048*/ 	.byte	0x04, 0x17
        /*004a*/ 	.short	(.L_26 - .L_25)
.L_25:
        /*004c*/ 	.word	0x00000000
        /*0050*/ 	.short	0x0009
        /*0052*/ 	.short	0x0030
        /*0054*/ 	.byte	0x00, 0xf0, 0x11, 0x00


	//----- nvinfo : EIATTR_KPARAM_INFO
	.align		4
.L_26:
        /*0058*/ 	.byte	0x04, 0x17
        /*005a*/ 	.short	(.L_28 - .L_27)
.L_27:
        /*005c*/ 	.word	0x00000000
        /*0060*/ 	.short	0x0008
        /*0062*/ 	.short	0x002c
        /*0064*/ 	.byte	0x00, 0xf0, 0x11, 0x00


	//----- nvinfo : EIATTR_KPARAM_INFO
	.align		4
.L_28:
        /*0068*/ 	.byte	0x04, 0x17
        /*006a*/ 	.short	(.L_30 - .L_29)
.L_29:
        /*006c*/ 	.word	0x00000000
        /*0070*/ 	.short	0x0007
        /*0072*/ 	.short	0x0028
        /*0074*/ 	.byte	0x00, 0xf0, 0x11, 0x00


	//----- nvinfo : EIATTR_KPARAM_INFO
	.align		4
.L_30:
        /*0078*/ 	.byte	0x04, 0x17
        /*007a*/ 	.short	(.L_32 - .L_31)
.L_31:
        /*007c*/ 	.word	0x00000000
        /*0080*/ 	.short	0x0006
        /*0082*/ 	.short	0x0024
        /*0084*/ 	.byte	0x00, 0xf0, 0x11, 0x00


	//----- nvinfo : EIATTR_KPARAM_INFO
	.align		4
.L_32:
        /*0088*/ 	.byte	0x04, 0x17
        /*008a*/ 	.short	(.L_34 - .L_33)
.L_33:
        /*008c*/ 	.word	0x00000000
        /*0090*/ 	.short	0x0005
        /*0092*/ 	.short	0x0020
        /*0094*/ 	.byte	0x00, 0xf0, 0x11, 0x00


	//----- nvinfo : EIATTR_KPARAM_INFO
	.align		4
.L_34:
        /*0098*/ 	.byte	0x04, 0x17
        /*009a*/ 	.short	(.L_36 - .L_35)
.L_35:
        /*009c*/ 	.word	0x00000000
        /*00a0*/ 	.short	0x0004
        /*00a2*/ 	.short	0x001c
        /*00a4*/ 	.byte	0x00, 0xf0, 0x11, 0x00


	//----- nvinfo : EIATTR_KPARAM_INFO
	.align		4
.L_36:
        /*00a8*/ 	.byte	0x04, 0x17
        /*00aa*/ 	.short	(.L_38 - .L_37)
.L_37:
        /*00ac*/ 	.word	0x00000000
        /*00b0*/ 	.short	0x0003
        /*00b2*/ 	.short	0x0018
        /*00b4*/ 	.byte	0x00, 0xf0, 0x11, 0x00


	//----- nvinfo : EIATTR_KPARAM_INFO
	.align		4
.L_38:
        /*00b8*/ 	.byte	0x04, 0x17
        /*00ba*/ 	.short	(.L_40 - .L_39)
.L_39:
        /*00bc*/ 	.word	0x00000000
        /*00c0*/ 	.short	0x0002
        /*00c2*/ 	.short	0x0010
        /*00c4*/ 	.byte	0x00, 0xf4, 0x21, 0x00


	//----- nvinfo : EIATTR_KPARAM_INFO
	.align		4
.L_40:
        /*00c8*/ 	.byte	0x04, 0x17
        /*00ca*/ 	.short	(.L_42 - .L_41)
.L_41:
        /*00cc*/ 	.word	0x00000000
        /*00d0*/ 	.short	0x0001
        /*00d2*/ 	.short	0x0008
        /*00d4*/ 	.byte	0x00, 0xf4, 0x21, 0x00


	//----- nvinfo : EIATTR_KPARAM_INFO
	.align		4
.L_42:
        /*00d8*/ 	.byte	0x04, 0x17
        /*00da*/ 	.short	(.L_44 - .L_43)
.L_43:
        /*00dc*/ 	.word	0x00000000
        /*00e0*/ 	.short	0x0000
        /*00e2*/ 	.short	0x0000
        /*00e4*/ 	.byte	0x00, 0xf4, 0x21, 0x00


	//----- nvinfo : EIATTR_AT_ENTRY_FRAGMENTS
	.align		4
.L_44:
        /*00e8*/ 	.byte	0x04, 0x4f
        /*00ea*/ 	.short	(.L_46 - .L_45)


	//   ....[0]....
.L_45:
        /*00ec*/ 	.word	0x00000004


	//----- nvinfo : EIATTR_RESERVED_SMEM_USED
	.align		4
.L_46:
        /*00f0*/ 	.byte	0x01, 0x41
	.zero		2


	//----- nvinfo : EIATTR_SPARSE_MMA_MASK
	.align		4
        /*00f4*/ 	.byte	0x03, 0x50
        /*00f6*/ 	.short	0x0000


	//----- nvinfo : EIATTR_TCGEN05_1CTA_USED
	.align		4
        /*00f8*/ 	.byte	0x01, 0x51
	.zero		2


	//----- nvinfo : EIATTR_MAXREG_COUNT
	.align		4
        /*00fc*/ 	.byte	0x03, 0x1b
        /*00fe*/ 	.short	0x00ff


	//----- nvinfo : EIATTR_NUM_BARRIERS
	.align		4
        /*0100*/ 	.byte	0x02, 0x4c
        /*0102*/ 	.byte	0x01
	.zero		1


	//----- nvinfo : EIATTR_ANNOTATIONS
	.align		4
        /*0104*/ 	.byte	0x04, 0x55
        /*0106*/ 	.short	(.L_48 - .L_47)


	//   ....[0]....
.L_47:
        /*0108*/ 	.word	0x00000001
        /*010c*/ 	.byte	0x70, 0x2b, 0x00, 0x00, 0x01, 0x00, 0x00, 0x00, 0xb0, 0x2b, 0x00, 0x00, 0x01, 0x00, 0x00, 0x00
        /* <DEDUP_REMOVED lines=414> */
        /*1afc*/ 	.byte	0x50, 0x0f, 0x01, 0x00, 0x01, 0x00, 0x00, 0x00, 0x70, 0x0f, 0x01, 0x00


	//----- nvinfo : EIATTR_INT_WARP_WIDE_INSTR_OFFSETS
	.align		4
.L_48:
        /*1b08*/ 	.byte	0x04, 0x31
        /*1b0a*/ 	.short	(.L_50 - .L_49)


	//   ....[0]....
.L_49:
        /*1b0c*/ 	.word	0x00002d80


	//   ....[1]....
        /*1b10*/ 	.word	0x00002d90


	//   ....[2]....
        /*1b14*/ 	.word	0x00006830


	//   ....[3]....
        /*1b18*/ 	.word	0x00015940


	//   ....[4]....
        /*1b1c*/ 	.word	0x00015990


	//----- nvinfo : EIATTR_COOP_GROUP_MASK_REGIDS
	.align		4
.L_50:
        /*1b20*/ 	.byte	0x04, 0x29
        /*1b22*/ 	.short	(.L_52 - .L_51)


	//   ....[0]....
.L_51:
        /*1b24*/ 	.word	0xffffffff


	//   ....[1]....
        /*1b28*/ 	.word	0xffffffff


	//   ....[2]....
        /*1b2c*/ 	.word	0xffffffff


	//   ....[3]....
        /*1b30*/ 	.word	0xffffffff


	//----- nvinfo : EIATTR_COOP_GROUP_INSTR_OFFSETS
	.align		4
.L_52:
        /*1b34*/ 	.byte	0x04, 0x28
        /*1b36*/ 	.short	(.L_54 - .L_53)


	//   ....[0]....
.L_53:
        /*1b38*/ 	.word	0x00000070


	//   ....[1]....
        /*1b3c*/ 	.word	0x00000330


	//   ....[2]....
        /*1b40*/ 	.word	0x000157d0


	//   ....[3]....
        /*1b44*/ 	.word	0x00015a40


	//----- nvinfo : EIATTR_VRC_CTA_INIT_COUNT
	.align		4
.L_54:
        /*1b48*/ 	.byte	0x02, 0x4a
        /*1b4a*/ 	.byte	0x80
	.zero		1


	//----- nvinfo : EIATTR_MBARRIER_INSTR_OFFSETS
	.align		4
        /*1b4c*/ 	.byte	0x04, 0x39
        /*1b4e*/ 	.short	(.L_56 - .L_55)


	//   ....[0]....
.L_55:
        /*1b50*/ 	.word	0x00002ed0
        /*1b54*/ 	.word	0x000000ff
        /*1b58*/ 	.word	0x00000000
        /*1b5c*/ 	.short	0x0100
        /*1b5e*/ 	.byte	0x0b
	.zero		1


	//   ....[1]....
        /*1b60*/ 	.word	0x00006870
        /*1b64*/ 	.word	0x000000ff
        /*1b68*/ 	.word	0x0000a008
        /*1b6c*/ 	.short	0x0100
        /*1b6e*/ 	.byte	0x09
	.zero		1


	//   ....[2]....
        /*1b70*/ 	.word	0x0000c560
        /*1b74*/ 	.word	0x000000ff
        /*1b78*/ 	.word	0x00000000
        /*1b7c*/ 	.short	0x010a
        /*1b7e*/ 	.byte	0x0b
	.zero		1


	//   ....[3]....
        /*1b80*/ 	.word	0x00011130
        /*1b84*/ 	.word	0x000000ff
        /*1b88*/ 	.word	0x00000000
        /*1b8c*/ 	.short	0x010a
        /*1b8e*/ 	.byte	0x0b
	.zero		1


	//   ....[4]....
        /*1b90*/ 	.word	0x000112d0
        /*1b94*/ 	.word	0x000000ff
        /*1b98*/ 	.word	0x0000a000
        /*1b9c*/ 	.short	0x0108
        /*1b9e*/ 	.byte	0x09
	.zero		1


	//   ....[5]....
        /*1ba0*/ 	.word	0x00011420
        /*1ba4*/ 	.word	0x000000ff
        /*1ba8*/ 	.word	0x0000a008
        /*1bac*/ 	.short	0x0108
        /*1bae*/ 	.byte	0x09
	.zero		1


	//   ....[6]....
        /*1bb0*/ 	.word	0x00015a60
        /*1bb4*/ 	.word	0x000000ff
        /*1bb8*/ 	.word	0x00000000
        /*1bbc*/ 	.short	0x010a
        /*1bbe*/ 	.byte	0x0b
	.zero		1


	//   ....[7]....
        /*1bc0*/ 	.word	0x00015a90
        /*1bc4*/ 	.word	0x000000ff
        /*1bc8*/ 	.word	0x00000000
        /*1bcc*/ 	.short	0x010a
        /*1bce*/ 	.byte	0x0b
	.zero		1


	//----- nvinfo : EIATTR_NUM_MBARRIERS
	.align		4
.L_56:
        /*1bd0*/ 	.byte	0x03, 0x38
        /*1bd2*/ 	.short	0x0002


	//----- nvinfo : EIATTR_EXIT_INSTR_OFFSETS
	.align		4
        /*1bd4*/ 	.byte	0x04, 0x1c
        /*1bd6*/ 	.short	(.L_58 - .L_57)


	//   ....[0]....
.L_57:
        /*1bd8*/ 	.word	0x00015a50


	//----- nvinfo : EIATTR_REQNTID
	.align		4
.L_58:
        /*1bdc*/ 	.byte	0x04, 0x10
        /*1bde*/ 	.short	(.L_60 - .L_59)
.L_59:
        /*1be0*/ 	.word	0x00000080
        /*1be4*/ 	.word	0x00000001
        /*1be8*/ 	.word	0x00000001


	//----- nvinfo : EIATTR_CRS_STACK_SIZE
	.align		4
.L_60:
        /*1bec*/ 	.byte	0x04, 0x1e
        /*1bee*/ 	.short	(.L_62 - .L_61)
.L_61:
        /*1bf0*/ 	.word	0x00000000


	//----- nvinfo : EIATTR_CBANK_PARAM_SIZE
	.align		4
.L_62:
        /*1bf4*/ 	.byte	0x03, 0x19
        /*1bf6*/ 	.short	0x0050


	//----- nvinfo : EIATTR_PARAM_CBANK
	.align		4
        /*1bf8*/ 	.byte	0x04, 0x0a
        /*1bfa*/ 	.short	(.L_64 - .L_63)
	.align		4
.L_63:
        /*1bfc*/ 	.word	index@(.nv.constant0.matmul_kernel)
        /*1c00*/ 	.short	0x0380
        /*1c02*/ 	.short	0x0050


	//----- nvinfo : EIATTR_SW_WAR
	.align		4
.L_64:
        /*1c04*/ 	.byte	0x04, 0x36
        /*1c06*/ 	.short	(.L_66 - .L_65)
.L_65:
        /*1c08*/ 	.word	0x00000008
.L_66:


//--------------------- .nv.compat                --------------------------
	.section	.nv.compat,"",@"SHT_CUDA_COMPAT_INFO"
	.align	4
        /*0000*/ 	.byte	0x02, 0x02, 0x02, 0x00, 0x02, 0x05, 0x05, 0x00, 0x02, 0x03, 0x00, 0x00, 0x02, 0x06, 0x01, 0x00


//--------------------- .nv.callgraph             --------------------------
	.section	.nv.callgraph,"",@"SHT_CUDA_CALLGRAPH"
	.align	4
	.sectionentsize	8
	.align		4
        /*0000*/ 	.word	0x00000000
	.align		4
        /*0004*/ 	.word	0xffffffff
	.align		4
        /*0008*/ 	.word	0x00000000
	.align		4
        /*000c*/ 	.word	0xfffffffe
	.align		4
        /*0010*/ 	.word	0x00000000
	.align		4
        /*0014*/ 	.word	0xfffffffd
	.align		4
        /*0018*/ 	.word	0x00000000
	.align		4
        /*001c*/ 	.word	0xfffffffc


//--------------------- .text.matmul_kernel       --------------------------
	.section	.text.matmul_kernel,"ax",@progbits
	.align	128
        .global         matmul_kernel
        .type           matmul_kernel,@function
        .size           matmul_kernel,(.L_x_20 - matmul_kernel)
        .other          matmul_kernel,@"STO_CUDA_ENTRY STV_DEFAULT"
matmul_kernel:
.text.matmul_kernel:
[----:B------:R-:W0:Y:S01]  /*0000*/  LDC R1, c[0x0][0x37c] ;  /* 0x0000df00ff017b82 */ /* 0x000e220000000800 */
[----:B------:R-:W1:Y:S01]  /*0010*/  S2R R0, SR_TID.X ;  /* 0x0000000000007919 */ /* 0x000e620000002100 */
[----:B0-----:R-:W-:Y:S01]  /*0020*/  VIADD R1, R1, 0xfffffca8 ;  /* 0xfffffca801017836 */ /* 0x001fe20000000000 */
[----:B-1----:R-:W-:-:S13]  /*0030*/  ISETP.GE.U32.AND P0, PT, R0, 0x20, PT ;  /* 0x000000200000780c */ /* 0x002fda0003f06070 */
[----:B------:R-:W-:Y:S02]  /*0040*/  VOTEU.ANY UP0, P0 ;  /* 0x0000000000ff7886 */ /* 0x000fe40000000100 */
[----:B------:R-:W-:Y:S05]  /*0050*/  BRA.U UP0, `(.L_x_0) ;  /* 0x0000000100b87547 */ /* 0x000fea000b800000 */
[----:B------:R-:W0:Y:S01]  /*0060*/  S2UR UR6, SR_CgaCtaId ;  /* 0x00000000000679c3 */ /* 0x000e220000008800 */
[----:B------:R-:W-:Y:S01]  /*0070*/  NOP ;  /* 0x0000000000007918 */ /* 0x000fe20000000000 */
[----:B------:R-:W-:Y:S02]  /*0080*/  UMOV UR4, 0x40 ;  /* 0x0000004000047882 */ /* 0x000fe40000000000 */
[----:B0-----:R-:W-:-:S09]  /*0090*/  ULEA UR4, UR6, UR4, 0x18 ;  /* 0x0000000406047291 */ /* 0x001fd2000f8ec0ff */
[----:B------:R-:W0:Y:S01]  /*00a0*/  LDS.U8 R0, [UR4] ;  /* 0x00000004ff007984 */ /* 0x000e220008000000 */
[----:B------:R-:W-:Y:S02]  /*00b0*/  UMOV UR4, 0x400 ;  /* 0x0000040000047882 */ /* 0x000fe40000000000 */
[----:B------:R-:W-:Y:S01]  /*00c0*/  ULEA UR4, UR6, UR4, 0x18 ;  /* 0x0000000406047291 */ /* 0x000fe2000f8ec0ff */
[----:B0-----:R-:W-:-:S13]  /*00d0*/  ISETP.NE.AND P0, PT, R0, RZ, PT ;  /* 0x000000ff0000720c */ /* 0x001fda0003f05270 */
[----:B------:R-:W-:Y:S05]  /*00e0*/  @P0 BRA `(.L_x_1) ;  /* 0x00000000007c0947 */ /* 0x000fea0003800000 */
[----:B------:R-:W-:-:S13]  /*00f0*/  ELECT P0, URZ, PT ;  /* 0x0000000000ff782f */ /* 0x000fda0003800000 */
[----:B------:R-:W-:Y:S05]  /*0100*/  @!P0 BRA `(.L_x_2) ;  /* 0x0000000000848947 */ /* 0x000fea0003800000 */
[----:B------:R-:W-:Y:S01]  /*0110*/  UMOV UR5, 0x4 ;  /* 0x0000000400057882 */ /* 0x000fe20000000000 */
[----:B------:R-:W-:Y:S02]  /*0120*/  IMAD.MOV.U32 R4, RZ, RZ, 0x1 ;  /* 0x00000001ff047424 */ /* 0x000fe400078e00ff */
[----:B------:R-:W-:Y:S02]  /*0130*/  IMAD.MOV.U32 R5, RZ, RZ, 0xf ;  /* 0x0000000fff057424 */ /* 0x000fe400078e00ff */
[----:B------:R-:W-:Y:S04]  /*0140*/  DEPBAR.LE SB0, 0x36 ;  /* 0x00008d800000791a */ /* 0x000fe80000000000 */
[----:B------:R-:W0:Y:S02]  /*0150*/  UTCATOMSWS.FIND_AND_SET.ALIGN UP1, UR5, UR5 ;  /* 0x00000005000575e3 */ /* 0x000e240008020800 */
[----:B0-----:R-:W-:-:S04]  /*0160*/  PLOP3.LUT P0, PT, PT, PT, UP1, 0x80, 0x8 ;  /* 0x000000000008781c */ /* 0x001fc80003f0f018 */
[----:B------:R-:W-:-:S04]  /*0170*/  SEL R0, RZ, 0xffffffff, !P0 ;  /* 0xffffffffff007807 */ /* 0x000fc80004000000 */
[----:B------:R-:W-:Y:S01]  /*0180*/  ISETP.NE.AND P0, PT, R0, RZ, PT ;  /* 0x000000ff0000720c */ /* 0x000fe20003f05270 */
[----:B------:R-:W-:-:S12]  /*0190*/  IMAD.U32 R0, RZ, RZ, UR5 ;  /* 0x00000005ff007e24 */ /* 0x000fd8000f8e00ff */
[----:B------:R-:W-:Y:S05]  /*01a0*/  @P0 BRA `(.L_x_3) ;  /* 0x0000000000240947 */ /* 0x000fea0003800000 */
.L_x_4:
[----:B------:R-:W-:Y:S05]  /*01b0*/  NANOSLEEP 0x64 ;  /* 0x000000640000795d */ /* 0x000fea0003800000 */
[----:B------:R-:W-:-:S05]  /*01c0*/  UMOV UR5, 0x4 ;  /* 0x0000000400057882 */ /* 0x000fca0000000000 */
[----:B------:R-:W-:Y:S04]  /*01d0*/  DEPBAR.LE SB0, 0x36 ;  /* 0x00008d800000791a */ /* 0x000fe80000000000 */
[----:B------:R-:W0:Y:S02]  /*01e0*/  UTCATOMSWS.FIND_AND_SET.ALIGN UP1, UR5, UR5 ;  /* 0x00000005000575e3 */ /* 0x000e240008020800 */
[----:B0-----:R-:W-:-:S04]  /*01f0*/  PLOP3.LUT P0, PT, PT, PT, UP1, 0x80, 0x8 ;  /* 0x000000000008781c */ /* 0x001fc80003f0f018 */
[----:B------:R-:W-:-:S04]  /*0200*/  SEL R0, RZ, 0xffffffff, !P0 ;  /* 0xffffffffff007807 */ /* 0x000fc80004000000 */
[----:B------:R-:W-:Y:S01]  /*0210*/  ISETP.NE.AND P0, PT, R0, RZ, PT ;  /* 0x000000ff0000720c */ /* 0x000fe20003f05270 */
[----:B------:R-:W-:-:S12]  /*0220*/  IMAD.U32 R0, RZ, RZ, UR5 ;  /* 0x00000005ff007e24 */ /* 0x000fd8000f8e00ff */
[----:B------:R-:W-:Y:S05]  /*0230*/  @!P0 BRA `(.L_x_4) ;  /* 0xfffffffc00dc8947 */ /* 0x000fea000383ffff */
.L_x_3:
[C---:B------:R-:W-:Y:S01]  /*0240*/  VIADD R3, R0.reuse, 0x10 ;  /* 0x0000001000037836 */ /* 0x040fe20000000000 */
[----:B------:R-:W-:Y:S01]  /*0250*/  UMOV UR5, 0x50 ;  /* 0x0000005000057882 */ /* 0x000fe20000000000 */
[----:B------:R-:W-:Y:S01]  /*0260*/  SHF.L.U32 R2, R5, R0, RZ ;  /* 0x0000000005027219 */ /* 0x000fe200000006ff */
[----:B------:R-:W-:Y:S01]  /*0270*/  ULEA UR5, UR6, UR5, 0x18 ;  /* 0x0000000506057291 */ /* 0x000fe2000f8ec0ff */
[----:B------:R-:W-:Y:S01]  /*0280*/  IMAD.SHL.U32 R0, R0, 0x20, RZ ;  /* 0x0000002000007824 */ /* 0x000fe200078e00ff */
[----:B------:R-:W-:-:S04]  /*0290*/  SHF.L.U32 R3, R4, R3, RZ ;  /* 0x0000000304037219 */ /* 0x000fc800000006ff */
[----:B------:R-:W-:-:S05]  /*02a0*/  LOP3.LUT R2, R3, R2, RZ, 0xfc, !PT ;  /* 0x0000000203027212 */ /* 0x000fca00078efcff */
[----:B------:R0:W-:Y:S04]  /*02b0*/  ATOMS.OR RZ, [UR5], R2 ;  /* 0x00000002ffff798c */ /* 0x0001e8000b000005 */
[----:B------:R0:W-:Y:S01]  /*02c0*/  STS [UR4], R0 ;  /* 0x00000000ff007988 */ /* 0x0001e20008000804 */
[----:B------:R-:W-:Y:S05]  /*02d0*/  BRA `(.L_x_2) ;  /* 0x0000000000107947 */ /* 0x000fea0003800000 */
.L_x_1:
[----:B------:R-:W-:Y:S01]  /*02e0*/  IMAD.MOV.U32 R0, RZ, RZ, -0x1 ;  /* 0xffffffffff007424 */ /* 0x000fe200078e00ff */
[----:B------:R-:W-:-:S04]  /*02f0*/  MOV R2, 0x320 ;  /* 0x0000032000027802 */ /* 0x000fc80000000f00 */
[----:B------:R0:W-:Y:S03]  /*0300*/  STS [UR4], R0 ;  /* 0x00000000ff007988 */ /* 0x0001e60008000804 */
[----:B0-----:R-:W-:Y:S05]  /*0310*/  CALL.REL.NOINC `($__internal_1_$__cuda_sm10x_tcgen05_guardrail_trap_phase_invalid_during_alloc) ;  /* 0x0000015400f47944 */ /* 0x001fea0003c00000 */
.L_x_2:
[----:B------:R-:W-:Y:S05]  /*0320*/  WARPSYNC.ALL ;  /* 0x0000000000007948 */ /* 0x000fea0003800000 */
[----:B------:R-:W-:Y:S01]  /*0330*/  NOP ;  /* 0x0000000000007918 */ /* 0x000fe20000000000 */
.L_x_0:
[----:B------:R-:W1:Y:S01]  /*0340*/  LDC.64 R92, c[0x0][0x398] ;  /* 0x0000e600ff5c7b82 */ /* 0x000e620000000a00 */
[----:B------:R-:W2:Y:S01]  /*0350*/  S2R R5, SR_CTAID.X ;  /* 0x0000000000057919 */ /* 0x000ea20000002500 */
[----:B------:R-:W-:Y:S01]  /*0360*/  UMOV UR9, 0x400 ;  /* 0x0000040000097882 */ /* 0x000fe20000000000 */
[----:B------:R-:W3:Y:S01]  /*0370*/  LDCU UR4, c[0x0][0x3a4] ;  /* 0x00007480ff0477ac */ /* 0x000ee20008000800 */
[----:B------:R-:W4:Y:S01]  /*0380*/  S2R R60, SR_TID.X ;  /* 0x00000000003c7919 */ /* 0x000f220000002100 */
[----:B------:R-:W5:Y:S03]  /*0390*/  LDCU.128 UR12, c[0x0][0x380] ;  /* 0x00007000ff0c77ac */ /* 0x000f660008000c00 */
[----:B------:R-:W0:Y:S01]  /*03a0*/  S2UR UR5, SR_CgaCtaId ;  /* 0x00000000000579c3 */ /* 0x000e220000008800 */
[----:B------:R-:W0:Y:S07]  /*03b0*/  LDCU.64 UR24, c[0x0][0x358] ;  /* 0x00006b00ff1877ac */ /* 0x000e2e0008000a00 */
[----:B------:R-:W3:Y:S01]  /*03c0*/  LDC R238, c[0x0][0x3a0] ;  /* 0x0000e800ffee7b82 */ /* 0x000ee20000000800 */
[----:B01----:R-:W-:-:S05]  /*03d0*/  VIADD R0, R93, 0x3f ;  /* 0x0000003f5d007836 */ /* 0x003fca0000000000 */
[----:B------:R-:W-:Y:S01]  /*03e0*/  SHF.R.S32.HI R3, RZ, 0x1f, R0 ;  /* 0x0000001fff037819 */ /* 0x000fe20000011400 */
[----:B------:R-:W-:-:S03]  /*03f0*/  ULEA UR9, UR5, UR9, 0x18 ;  /* 0x0000000905097291 */ /* 0x000fc6000f8ec0ff */
[----:B------:R-:W-:Y:S01]  /*0400*/  LEA.HI R3, R3, R0, RZ, 0x6 ;  /* 0x0000000003037211 */ /* 0x000fe200078f30ff */
[----:B------:R-:W-:Y:S01]  /*0410*/  BAR.SYNC.DEFER_BLOCKING 0x0 ;  /* 0x0000000000007b1d */ /* 0x000fe20000010000 */
[----:B--2---:R-:W-:Y:S02]  /*0420*/  IABS R8, R5 ;  /* 0x0000000500087213 */ /* 0x004fe40000000000 */
[----:B------:R-:W-:Y:S02]  /*0430*/  SHF.R.S32.HI R3, RZ, 0x6, R3 ;  /* 0x00000006ff037819 */ /* 0x000fe40000011403 */
[----:B----4-:R-:W-:Y:S01]  /*0440*/  LOP3.LUT R26, R60, 0x7f, RZ, 0xc0, !PT ;  /* 0x0000007f3c1a7812 */ /* 0x010fe200078ec0ff */
[C---:B---3--:R-:W-:Y:S02]  /*0450*/  VIADD R29, R238.reuse, 0xffffffda ;  /* 0xffffffdaee1d7836 */ /* 0x048fe40000000000 */
[----:B------:R-:W-:Y:S02]  /*0460*/  IMAD.SHL.U32 R4, R3, 0x4, RZ ;  /* 0x0000000403047824 */ /* 0x000fe400078e00ff */
[----:B------:R-:W-:-:S02]  /*0470*/  VIADD R30, R238, 0xffffffd5 ;  /* 0xffffffd5ee1e7836 */ /* 0x000fc40000000000 */
[C---:B------:R-:W-:Y:S01]  /*0480*/  VIADD R35, R238.reuse, 0xffffffd6 ;  /* 0xffffffd6ee237836 */ /* 0x040fe20000000000 */
[-C--:B------:R-:W-:Y:S01]  /*0490*/  IABS R7, R4.reuse ;  /* 0x0000000400077213 */ /* 0x080fe20000000000 */
[C---:B------:R-:W-:Y:S01]  /*04a0*/  VIADD R38, R238.reuse, 0xffffffd1 ;  /* 0xffffffd1ee267836 */ /* 0x040fe20000000000 */
[----:B------:R-:W-:Y:S01]  /*04b0*/  IABS R10, R4 ;  /* 0x00000004000a7213 */ /* 0x000fe20000000000 */
[C---:B------:R-:W-:Y:S01]  /*04c0*/  VIADD R40, R238.reuse, 0xffffffd2 ;  /* 0xffffffd2ee287836 */ /* 0x040fe20000000000 */
[----:B------:R-:W0:Y:S01]  /*04d0*/  I2F.RP R0, R7 ;  /* 0x0000000700007306 */ /* 0x000e220000209400 */
[----:B------:R-:W-:Y:S01]  /*04e0*/  VIADD R57, R238, 0xffffffd3 ;  /* 0xffffffd3ee397836 */ /* 0x000fe20000000000 */
[----:B------:R-:W1:Y:S06]  /*04f0*/  LDS R11, [UR9] ;  /* 0x00000009ff0b7984 */ /* 0x000e6c0008000800 */
[----:B0-----:R-:W0:Y:S02]  /*0500*/  MUFU.RCP R0, R0 ;  /* 0x0000000000007308 */ /* 0x001e240000001000 */
[----:B0-----:R-:W-:-:S02]  /*0510*/  VIADD R2, R0, 0xffffffe ;  /* 0x0ffffffe00027836 */ /* 0x001fc40000000000 */
[----:B------:R-:W-:-:S04]  /*0520*/  IMAD.MOV R0, RZ, RZ, -R10 ;  /* 0x000000ffff007224 */ /* 0x000fc800078e0a0a */
[----:B------:R0:W2:Y:S02]  /*0530*/  F2I.FTZ.U32.TRUNC.NTZ R3, R2 ;  /* 0x0000000200037305 */ /* 0x0000a4000021f000 */
[----:B0-----:R-:W-:Y:S01]  /*0540*/  IMAD.MOV.U32 R2, RZ, RZ, RZ ;  /* 0x000000ffff027224 */ /* 0x001fe200078e00ff */
[----:B-1----:R-:W-:Y:S01]  /*0550*/  R2UR UR8, R11 ;  /* 0x000000000b0872ca */ /* 0x002fe200000e0000 */
[----:B--2---:R-:W-:-:S04]  /*0560*/  IMAD.MOV R6, RZ, RZ, -R3 ;  /* 0x000000ffff067224 */ /* 0x004fc800078e0a03 */
[----:B------:R-:W-:Y:S02]  /*0570*/  IMAD R9, R6, R7, RZ ;  /* 0x0000000706097224 */ /* 0x000fe400078e02ff */
[----:B------:R-:W-:Y:S01]  /*0580*/  IMAD.MOV.U32 R6, RZ, RZ, R8 ;  /* 0x000000ffff067224 */ /* 0x000fe200078e0008 */
[----:B------:R-:W-:Y:S01]  /*0590*/  IABS R8, R93 ;  /* 0x0000005d00087213 */ /* 0x000fe20000000000 */
[----:B------:R-:W-:-:S06]  /*05a0*/  IMAD.HI.U32 R3, R3, R9, R2 ;  /* 0x0000000903037227 */ /* 0x000fcc00078e0002 */
[----:B------:R-:W-:-:S04]  /*05b0*/  IMAD.HI.U32 R3, R3, R6, RZ ;  /* 0x0000000603037227 */ /* 0x000fc800078e00ff */
[----:B------:R-:W-:Y:S01]  /*05c0*/  IMAD R0, R3, R0, R6 ;  /* 0x0000000003007224 */ /* 0x000fe200078e0206 */
[----:B------:R-:W-:Y:S04]  /*05d0*/  BAR.SYNC.DEFER_BLOCKING 0x0 ;  /* 0x0000000000007b1d */ /* 0x000fe80000010000 */
[----:B------:R-:W-:-:S13]  /*05e0*/  ISETP.GT.U32.AND P1, PT, R7, R0, PT ;  /* 0x000000000700720c */ /* 0x000fda0003f24070 */
[----:B------:R-:W-:Y:S02]  /*05f0*/  @!P1 IMAD.IADD R0, R0, 0x1, -R7 ;  /* 0x0000000100009824 */ /* 0x000fe400078e0a07 */
[----:B------:R-:W-:Y:S01]  /*0600*/  @!P1 VIADD R3, R3, 0x1 ;  /* 0x0000000103039836 */ /* 0x000fe20000000000 */
[----:B------:R-:W-:Y:S02]  /*0610*/  ISETP.NE.AND P1, PT, R4, RZ, PT ;  /* 0x000000ff0400720c */ /* 0x000fe40003f25270 */
[----:B------:R-:W-:Y:S02]  /*0620*/  ISETP.GE.U32.AND P0, PT, R0, R7, PT ;  /* 0x000000070000720c */ /* 0x000fe40003f06070 */
[----:B------:R-:W-:-:S04]  /*0630*/  LOP3.LUT R0, R5, R4, RZ, 0x3c, !PT ;  /* 0x0000000405007212 */ /* 0x000fc800078e3cff */
[----:B------:R-:W-:Y:S01]  /*0640*/  ISETP.GE.AND P2, PT, R0, RZ, PT ;  /* 0x000000ff0000720c */ /* 0x000fe20003f46270 */
[----:B------:R-:W-:-:S06]  /*0650*/  VIADD R0, R92, 0xff ;  /* 0x000000ff5c007836 */ /* 0x000fcc0000000000 */
[----:B------:R-:W-:-:S04]  /*0660*/  @P0 VIADD R3, R3, 0x1 ;  /* 0x0000000103030836 */ /* 0x000fc80000000000 */
[----:B------:R-:W-:Y:S01]  /*0670*/  IMAD.MOV.U32 R2, RZ, RZ, R3 ;  /* 0x000000ffff027224 */ /* 0x000fe200078e0003 */
[----:B------:R-:W-:-:S03]  /*0680*/  SHF.R.S32.HI R3, RZ, 0x1f, R0 ;  /* 0x0000001fff037819 */ /* 0x000fc60000011400 */
[----:B------:R-:W-:Y:S01]  /*0690*/  @!P2 IMAD.MOV R2, RZ, RZ, -R2 ;  /* 0x000000ffff02a224 */ /* 0x000fe200078e0a02 */
[----:B------:R-:W-:Y:S02]  /*06a0*/  @!P1 LOP3.LUT R2, RZ, R4, RZ, 0x33, !PT ;  /* 0x00000004ff029212 */ /* 0x000fe400078e33ff */
[----:B------:R-:W-:-:S03]  /*06b0*/  LEA.HI R3, R3, R0, RZ, 0x8 ;  /* 0x0000000003037211 */ /* 0x000fc600078f40ff */
[----:B------:R-:W-:Y:S02]  /*06c0*/  IMAD.SHL.U32 R10, R2, 0x4, RZ ;  /* 0x00000004020a7824 */ /* 0x000fe400078e00ff */
[----:B------:R-:W-:-:S03]  /*06d0*/  IMAD.MOV R2, RZ, RZ, -R2 ;  /* 0x000000ffff027224 */ /* 0x000fc600078e0a02 */
[----:B------:R-:W-:Y:S01]  /*06e0*/  LEA.HI.SX32 R3, R3, -R10, 0x18 ;  /* 0x8000000a03037211 */ /* 0x000fe200078fc2ff */
[----:B------:R-:W-:Y:S02]  /*06f0*/  IMAD R12, R4, R2, R5 ;  /* 0x00000002040c7224 */ /* 0x000fe400078e0205 */
[----:B------:R-:W-:Y:S01]  /*0700*/  IMAD.MOV.U32 R2, RZ, RZ, RZ ;  /* 0x000000ffff027224 */ /* 0x000fe200078e00ff */
[----:B------:R-:W-:Y:S02]  /*0710*/  VIMNMX R9, PT, PT, R3, 0x4, PT ;  /* 0x0000000403097848 */ /* 0x000fe40003fe0100 */
[----:B------:R-:W-:Y:S02]  /*0720*/  IABS R4, R12 ;  /* 0x0000000c00047213 */ /* 0x000fe40000000000 */
[----:B------:R-:W-:-:S04]  /*0730*/  IABS R7, R9 ;  /* 0x0000000900077213 */ /* 0x000fc80000000000 */
[----:B------:R-:W0:Y:S08]  /*0740*/  I2F.RP R0, R7 ;  /* 0x0000000700007306 */ /* 0x000e300000209400 */
[----:B0-----:R-:W0:Y:S02]  /*0750*/  MUFU.RCP R0, R0 ;  /* 0x0000000000007308 */ /* 0x001e240000001000 */
[----:B0-----:R-:W-:Y:S01]  /*0760*/  VIADD R3, R0, 0xffffffe ;  /* 0x0ffffffe00037836 */ /* 0x001fe20000000000 */
[----:B------:R-:W-:-:S05]  /*0770*/  IABS R0, R9 ;  /* 0x0000000900007213 */ /* 0x000fca0000000000 */
[----:B------:R-:W0:Y:S02]  /*0780*/  F2I.FTZ.U32.TRUNC.NTZ R3, R3 ;  /* 0x0000000300037305 */ /* 0x000e24000021f000 */
[----:B0-----:R-:W-:-:S04]  /*0790*/  IMAD.MOV R6, RZ, RZ, -R3 ;  /* 0x000000ffff067224 */ /* 0x001fc800078e0a03 */
[----:B------:R-:W-:Y:S01]  /*07a0*/  IMAD R5, R6, R7, RZ ;  /* 0x0000000706057224 */ /* 0x000fe200078e02ff */
[----:B------:R-:W-:-:S03]  /*07b0*/  IABS R6, R92 ;  /* 0x0000005c00067213 */ /* 0x000fc60000000000 */
[----:B------:R-:W-:-:S04]  /*07c0*/  IMAD.HI.U32 R3, R3, R5, R2 ;  /* 0x0000000503037227 */ /* 0x000fc800078e0002 */
[----:B------:R-:W-:Y:S02]  /*07d0*/  IMAD.MOV R5, RZ, RZ, -R0 ;  /* 0x000000ffff057224 */ /* 0x000fe400078e0a00 */
[----:B------:R-:W-:-:S04]  /*07e0*/  IMAD.HI.U32 R0, R3, R4, RZ ;  /* 0x0000000403007227 */ /* 0x000fc800078e00ff */
[----:B------:R-:W-:Y:S02]  /*07f0*/  IMAD.MOV.U32 R3, RZ, RZ, R6 ;  /* 0x000000ffff037224 */ /* 0x000fe400078e0006 */
[----:B------:R-:W-:Y:S02]  /*0800*/  IMAD R4, R0, R5, R4 ;  /* 0x0000000500047224 */ /* 0x000fe400078e0204 */
[----:B------:R-:W0:Y:S01]  /*0810*/  I2F.RP R5, R3 ;  /* 0x0000000300057306 */ /* 0x000e220000209400 */
[----:B------:R-:W-:Y:S02]  /*0820*/  IMAD.MOV.U32 R2, RZ, RZ, R8 ;  /* 0x000000ffff027224 */ /* 0x000fe400078e0008 */
[----:B------:R-:W-:-:S05]  /*0830*/  ISETP.GT.U32.AND P1, PT, R7, R4, PT ;  /* 0x000000040700720c */ /* 0x000fca0003f24070 */
[----:B------:R-:W1:Y:S08]  /*0840*/  I2F.RP R8, R2 ;  /* 0x0000000200087306 */ /* 0x000e700000209400 */
[----:B0-----:R-:W0:Y:S01]  /*0850*/  MUFU.RCP R5, R5 ;  /* 0x0000000500057308 */ /* 0x001e220000001000 */
[----:B------:R-:W-:Y:S02]  /*0860*/  @!P1 IMAD.IADD R4, R4, 0x1, -R7 ;  /* 0x0000000104049824 */ /* 0x000fe400078e0a07 */
[----:B------:R-:W-:Y:S01]  /*0870*/  @!P1 VIADD R0, R0, 0x1 ;  /* 0x0000000100009836 */ /* 0x000fe20000000000 */
[----:B------:R-:W-:-:S02]  /*0880*/  ISETP.NE.AND P1, PT, R9, RZ, PT ;  /* 0x000000ff0900720c */ /* 0x000fc40003f25270 */
[----:B------:R-:W-:Y:S02]  /*0890*/  ISETP.GE.U32.AND P0, PT, R4, R7, PT ;  /* 0x000000070400720c */ /* 0x000fe40003f06070 */
[----:B-1----:R-:W1:Y:S01]  /*08a0*/  MUFU.RCP R8, R8 ;  /* 0x0000000800087308 */ /* 0x002e620000001000 */
[----:B------:R-:W-:-:S04]  /*08b0*/  LOP3.LUT R4, R12, R9, RZ, 0x3c, !PT ;  /* 0x000000090c047212 */ /* 0x000fc800078e3cff */
[----:B------:R-:W-:Y:S01]  /*08c0*/  ISETP.GE.AND P2, PT, R4, RZ, PT ;  /* 0x000000ff0400720c */ /* 0x000fe20003f46270 */
[----:B0-----:R-:W-:-:S05]  /*08d0*/  VIADD R4, R5, 0xffffffe ;  /* 0x0ffffffe05047836 */ /* 0x001fca0000000000 */
[----:B------:R-:W-:Y:S01]  /*08e0*/  @P0 VIADD R0, R0, 0x1 ;  /* 0x0000000100000836 */ /* 0x000fe20000000000 */
[----:B------:R-:W0:Y:S01]  /*08f0*/  F2I.FTZ.U32.TRUNC.NTZ R5, R4 ;  /* 0x0000000400057305 */ /* 0x000e22000021f000 */
[----:B-1----:R-:W-:Y:S01]  /*0900*/  VIADD R6, R8, 0xffffffe ;  /* 0x0ffffffe08067836 */ /* 0x002fe20000000000 */
[----:B------:R-:W-:-:S04]  /*0910*/  SHF.R.U32.HI R8, RZ, 0x5, R60 ;  /* 0x00000005ff087819 */ /* 0x000fc8000001163c */
[----:B------:R-:W-:Y:S01]  /*0920*/  @!P2 IMAD.MOV R0, RZ, RZ, -R0 ;  /* 0x000000ffff00a224 */ /* 0x000fe200078e0a00 */
[----:B------:R-:W-:Y:S01]  /*0930*/  @!P1 LOP3.LUT R0, RZ, R9, RZ, 0x33, !PT ;  /* 0x00000009ff009212 */ /* 0x000fe200078e33ff */
[----:B------:R1:W2:Y:S01]  /*0940*/  F2I.FTZ.U32.TRUNC.NTZ R7, R6 ;  /* 0x0000000600077305 */ /* 0x0002a2000021f000 */
[----:B------:R-:W-:-:S03]  /*0950*/  R2UR UR7, R8 ;  /* 0x00000000080772ca */ /* 0x000fc600000e0000 */
[----:B------:R-:W-:Y:S02]  /*0960*/  IMAD.MOV R8, RZ, RZ, -R0 ;  /* 0x000000ffff087224 */ /* 0x000fe400078e0a00 */
[----:B------:R-:W-:Y:S02]  /*0970*/  IMAD.SHL.U32 R0, R0, 0x40, RZ ;  /* 0x0000004000007824 */ /* 0x000fe400078e00ff */
[----:B0-----:R-:W-:Y:S01]  /*0980*/  IMAD.MOV R4, RZ, RZ, -R5 ;  /* 0x000000ffff047224 */ /* 0x001fe200078e0a05 */
[----:B-1----:R-:W-:Y:S01]  /*0990*/  SHF.R.U32.HI R6, RZ, 0x6, R60 ;  /* 0x00000006ff067819 */ /* 0x002fe2000001163c */
[----:B------:R-:W-:Y:S01]  /*09a0*/  IMAD R8, R9, R8, R12 ;  /* 0x0000000809087224 */ /* 0x000fe200078e020c */
[----:B------:R-:W-:Y:S01]  /*09b0*/  LEA.HI R131, R60, R0, RZ, 0x1a ;  /* 0x000000003c837211 */ /* 0x000fe200078fd0ff */
[----:B------:R-:W-:Y:S01]  /*09c0*/  IMAD R11, R4, R3, RZ ;  /* 0x00000003040b7224 */ /* 0x000fe200078e02ff */
[----:B------:R-:W-:Y:S01]  /*09d0*/  SGXT.U32 R9, R6, 0x1 ;  /* 0x000000010609781a */ /* 0x000fe20000000000 */
[----:B------:R-:W-:-:S02]  /*09e0*/  IMAD.MOV.U32 R4, RZ, RZ, RZ ;  /* 0x000000ffff047224 */ /* 0x000fc400078e00ff */
[----:B--2---:R-:W-:Y:S01]  /*09f0*/  IMAD.MOV R13, RZ, RZ, -R7 ;  /* 0x000000ffff0d7224 */ /* 0x004fe200078e0a07 */
[----:B------:R-:W-:Y:S01]  /*0a00*/  LOP3.LUT R9, R0, R9, RZ, 0xfc, !PT ;  /* 0x0000000900097212 */ /* 0x000fe200078efcff */
[----:B------:R-:W-:Y:S02]  /*0a10*/  IMAD.MOV.U32 R6, RZ, RZ, RZ ;  /* 0x000000ffff067224 */ /* 0x000fe400078e00ff */
[----:B------:R-:W-:Y:S01]  /*0a20*/  IMAD R13, R13, R2, RZ ;  /* 0x000000020d0d7224 */ /* 0x000fe200078e02ff */
[----:B------:R-:W-:Y:S01]  /*0a30*/  IABS R95, R9 ;  /* 0x00000009005f7213 */ /* 0x000fe20000000000 */
[----:B------:R-:W-:Y:S01]  /*0a40*/  IMAD.HI.U32 R4, R5, R11, R4 ;  /* 0x0000000b05047227 */ /* 0x000fe200078e0004 */
[C---:B------:R-:W-:Y:S02]  /*0a50*/  LOP3.LUT R5, R9.reuse, 0x2, RZ, 0xfc, !PT ;  /* 0x0000000209057812 */ /* 0x040fe400078efcff */
[----:B------:R-:W-:Y:S01]  /*0a60*/  LOP3.LUT R16, R9, 0x8, RZ, 0xfc, !PT ;  /* 0x0000000809107812 */ /* 0x000fe200078efcff */
[----:B------:R-:W-:Y:S01]  /*0a70*/  IMAD.HI.U32 R6, R7, R13, R6 ;  /* 0x0000000d07067227 */ /* 0x000fe200078e0006 */
[----:B------:R-:W-:-:S02]  /*0a80*/  LOP3.LUT R7, R9, 0x4, RZ, 0xfc, !PT ;  /* 0x0000000409077812 */ /* 0x000fc400078efcff */
[----:B------:R-:W-:Y:S01]  /*0a90*/  IABS R101, R5 ;  /* 0x0000000500657213 */ /* 0x000fe20000000000 */
[----:B------:R-:W-:Y:S01]  /*0aa0*/  IMAD.IADD R8, R10, 0x1, R8 ;  /* 0x000000010a087824 */ /* 0x000fe200078e0208 */
[----:B------:R-:W-:Y:S01]  /*0ab0*/  ISETP.GE.AND P5, PT, R7, RZ, PT ;  /* 0x000000ff0700720c */ /* 0x000fe20003fa6270 */
[----:B------:R-:W-:Y:S01]  /*0ac0*/  VIADD R20, R131, 0xe ;  /* 0x0000000e83147836 */ /* 0x000fe20000000000 */
[----:B------:R-:W-:Y:S01]  /*0ad0*/  IABS R13, R7 ;  /* 0x00000007000d7213 */ /* 0x000fe20000000000 */
[C---:B------:R-:W-:Y:S01]  /*0ae0*/  IMAD.HI.U32 R7, R6.reuse, R101, RZ ;  /* 0x0000006506077227 */ /* 0x040fe200078e00ff */
[----:B------:R-:W-:Y:S02]  /*0af0*/  LOP3.LUT R14, R9, 0x6, RZ, 0xfc, !PT ;  /* 0x00000006090e7812 */ /* 0x000fe400078efcff */
[----:B------:R-:W-:Y:S01]  /*0b00*/  ISETP.GE.AND P2, PT, R5, RZ, PT ;  /* 0x000000ff0500720c */ /* 0x000fe20003f46270 */
[----:B------:R-:W-:Y:S01]  /*0b10*/  IMAD.MOV R7, RZ, RZ, -R7 ;  /* 0x000000ffff077224 */ /* 0x000fe200078e0a07 */
[----:B------:R-:W-:Y:S01]  /*0b20*/  IABS R97, R16 ;  /* 0x0000001000617213 */ /* 0x000fe20000000000 */
[----:B------:R-:W-:Y:S01]  /*0b30*/  IMAD.HI.U32 R5, R6, R95, RZ ;  /* 0x0000005f06057227 */ /* 0x000fe200078e00ff */
[----:B------:R-:W-:-:S02]  /*0b40*/  IABS R15, R14 ;  /* 0x0000000e000f7213 */ /* 0x000fc40000000000 */
[C---:B------:R-:W-:Y:S01]  /*0b50*/  LOP3.LUT R18, R9.reuse, 0xa, RZ, 0xfc, !PT ;  /* 0x0000000a09127812 */ /* 0x040fe200078efcff */
[----:B------:R-:W-:Y:S01]  /*0b60*/  IMAD R101, R2, R7, R101 ;  /* 0x0000000702657224 */ /* 0x000fe200078e0265 */
[C---:B------:R-:W-:Y:S01]  /*0b70*/  LOP3.LUT R19, R9.reuse, 0xc, RZ, 0xfc, !PT ;  /* 0x0000000c09137812 */ /* 0x040fe200078efcff */
[----:B------:R-:W-:Y:S01]  /*0b80*/  IMAD.HI.U32 R10, R6, R13, RZ ;  /* 0x0000000d060a7227 */ /* 0x000fe200078e00ff */
[----:B------:R-:W-:Y:S02]  /*0b90*/  IABS R99, R18 ;  /* 0x0000001200637213 */ /* 0x000fe40000000000 */
[----:B------:R-:W-:Y:S01]  /*0ba0*/  ISETP.GT.U32.AND P1, PT, R2, R101, PT ;  /* 0x000000650200720c */ /* 0x000fe20003f24070 */
[----:B------:R-:W-:Y:S01]  /*0bb0*/  IMAD.MOV R12, RZ, RZ, -R5 ;  /* 0x000000ffff0c7224 */ /* 0x000fe200078e0a05 */
[C---:B------:R-:W-:Y:S01]  /*0bc0*/  LOP3.LUT R22, R9.reuse, 0x12, RZ, 0xfc, !PT ;  /* 0x0000001209167812 */ /* 0x040fe200078efcff */
[----:B------:R-:W-:Y:S01]  /*0bd0*/  IMAD.HI.U32 R5, R6, R97, RZ ;  /* 0x0000006106057227 */ /* 0x000fe200078e00ff */
[----:B------:R-:W-:-:S02]  /*0be0*/  LOP3.LUT R21, R9, 0x10, RZ, 0xfc, !PT ;  /* 0x0000001009157812 */ /* 0x000fc400078efcff */
[----:B------:R-:W-:Y:S01]  /*0bf0*/  IABS R105, R20 ;  /* 0x0000001400697213 */ /* 0x000fe20000000000 */
[----:B------:R-:W-:Y:S01]  /*0c00*/  IMAD.HI.U32 R11, R6, R15, RZ ;  /* 0x0000000f060b7227 */ /* 0x000fe200078e00ff */
[----:B------:R-:W-:Y:S02]  /*0c10*/  IABS R113, R21 ;  /* 0x0000001500717213 */ /* 0x000fe40000000000 */
[C---:B------:R-:W-:Y:S01]  /*0c20*/  LOP3.LUT R24, R9.reuse, 0x16, RZ, 0xfc, !PT ;  /* 0x0000001609187812 */ /* 0x040fe200078efcff */
[----:B------:R-:W-:Y:S01]  /*0c30*/  IMAD.MOV R10, RZ, RZ, -R10 ;  /* 0x000000ffff0a7224 */ /* 0x000fe200078e0a0a */
[C---:B------:R-:W-:Y:S01]  /*0c40*/  LOP3.LUT R25, R9.reuse, 0x18, RZ, 0xfc, !PT ;  /* 0x0000001809197812 */ /* 0x040fe200078efcff */
[----:B------:R-:W-:Y:S01]  /*0c50*/  IMAD.MOV R5, RZ, RZ, -R5 ;  /* 0x000000ffff057224 */ /* 0x000fe200078e0a05 */
[----:B------:R-:W-:Y:S01]  /*0c60*/  IABS R109, R24 ;  /* 0x00000018006d7213 */ /* 0x000fe20000000000 */
[----:B------:R-:W-:Y:S01]  /*0c70*/  IMAD.MOV R11, RZ, RZ, -R11 ;  /* 0x000000ffff0b7224 */ /* 0x000fe200078e0a0b */
[C---:B------:R-:W-:Y:S01]  /*0c80*/  LOP3.LUT R59, R9.reuse, 0x1a, RZ, 0xfc, !PT ;  /* 0x0000001a093b7812 */ /* 0x040fe200078efcff */
[C---:B------:R-:W-:Y:S01]  /*0c90*/  IMAD R100, R2.reuse, R10, R13 ;  /* 0x0000000a02647224 */ /* 0x040fe200078e020d */
[----:B------:R-:W-:Y:S01]  /*0ca0*/  IABS R13, R19 ;  /* 0x00000013000d7213 */ /* 0x000fe20000000000 */
[----:B------:R-:W-:Y:S01]  /*0cb0*/  IMAD R97, R2, R5, R97 ;  /* 0x0000000502617224 */ /* 0x000fe200078e0261 */
[----:B------:R-:W-:Y:S01]  /*0cc0*/  LOP3.LUT R34, R9, 0x1c, RZ, 0xfc, !PT ;  /* 0x0000001c09227812 */ /* 0x000fe200078efcff */
[----:B------:R-:W-:Y:S01]  /*0cd0*/  IMAD.HI.U32 R5, R6, R99, RZ ;  /* 0x0000006306057227 */ /* 0x000fe200078e00ff */
[----:B------:R-:W-:-:S02]  /*0ce0*/  ISETP.GT.U32.AND P0, PT, R2, R100, PT ;  /* 0x000000640200720c */ /* 0x000fc40003f04070 */
[C---:B------:R-:W-:Y:S01]  /*0cf0*/  ISETP.GT.U32.AND P4, PT, R2.reuse, R97, PT ;  /* 0x000000610200720c */ /* 0x040fe20003f84070 */
[C---:B------:R-:W-:Y:S01]  /*0d00*/  IMAD R102, R2.reuse, R11, R15 ;  /* 0x0000000b02667224 */ /* 0x040fe200078e020f */
[----:B------:R-:W-:Y:S01]  /*0d10*/  IABS R15, R22 ;  /* 0x00000016000f7213 */ /* 0x000fe20000000000 */
[----:B------:R-:W-:Y:S01]  /*0d20*/  IMAD.MOV R5, RZ, RZ, -R5 ;  /* 0x000000ffff057224 */ /* 0x000fe200078e0a05 */
[----:B------:R-:W-:Y:S01]  /*0d30*/  IABS R23, R59 ;  /* 0x0000003b00177213 */ /* 0x000fe20000000000 */
[----:B------:R-:W-:Y:S01]  /*0d40*/  @!P1 IMAD.IADD R101, R101, 0x1, -R2 ;  /* 0x0000000165659824 */ /* 0x000fe200078e0a02 */
[C---:B------:R-:W-:Y:S01]  /*0d50*/  ISETP.GT.U32.AND P1, PT, R2.reuse, R102, PT ;  /* 0x000000660200720c */ /* 0x040fe20003f24070 */
[----:B------:R-:W-:Y:S01]  /*0d60*/  IMAD R99, R2, R5, R99 ;  /* 0x0000000502637224 */ /* 0x000fe200078e0263 */
[----:B------:R-:W-:Y:S01]  /*0d70*/  IABS R17, R34 ;  /* 0x0000002200117213 */ /* 0x000fe20000000000 */
[----:B------:R-:W-:Y:S01]  /*0d80*/  IMAD.HI.U32 R7, R6, R13, RZ ;  /* 0x0000000d06077227 */ /* 0x000fe200078e00ff */
[----:B------:R-:W-:-:S02]  /*0d90*/  ISETP.GT.U32.AND P6, PT, R2, R101, PT ;  /* 0x000000650200720c */ /* 0x000fc40003fc4070 */
[C---:B------:R-:W-:Y:S01]  /*0da0*/  ISETP.GT.U32.AND P3, PT, R2.reuse, R99, PT ;  /* 0x000000630200720c */ /* 0x040fe20003f64070 */
[----:B------:R-:W-:Y:S01]  /*0db0*/  IMAD R95, R2, R12, R95 ;  /* 0x0000000c025f7224 */ /* 0x000fe200078e025f */
[C---:B------:R-:W-:Y:S01]  /*0dc0*/  LOP3.LUT R36, R9.reuse, 0x20, RZ, 0xfc, !PT ;  /* 0x0000002009247812 */ /* 0x040fe200078efcff */
[----:B------:R-:W-:Y:S01]  /*0dd0*/  IMAD.HI.U32 R12, R6, R15, RZ ;  /* 0x0000000f060c7227 */ /* 0x000fe200078e00ff */
[C---:B------:R-:W-:Y:S02]  /*0de0*/  LOP3.LUT R41, R9.reuse, 0x22, RZ, 0xfc, !PT ;  /* 0x0000002209297812 */ /* 0x040fe400078efcff */
[----:B------:R-:W-:Y:S01]  /*0df0*/  IABS R107, R36 ;  /* 0x00000024006b7213 */ /* 0x000fe20000000000 */
[----:B------:R-:W-:Y:S01]  /*0e00*/  IMAD.MOV R7, RZ, RZ, -R7 ;  /* 0x000000ffff077224 */ /* 0x000fe200078e0a07 */
[----:B------:R-:W-:Y:S01]  /*0e10*/  IABS R111, R41 ;  /* 0x00000029006f7213 */ /* 0x000fe20000000000 */
[----:B------:R-:W-:Y:S01]  /*0e20*/  @!P0 IMAD.IADD R100, R100, 0x1, -R2 ;  /* 0x0000000164648824 */ /* 0x000fe200078e0a02 */
[C---:B------:R-:W-:Y:S01]  /*0e30*/  LOP3.LUT R50, R9.reuse, 0x24, RZ, 0xfc, !PT ;  /* 0x0000002409327812 */ /* 0x040fe200078efcff */
[----:B------:R-:W-:Y:S01]  /*0e40*/  IMAD.MOV R12, RZ, RZ, -R12 ;  /* 0x000000ffff0c7224 */ /* 0x000fe200078e0a0c */
[----:B------:R-:W-:Y:S01]  /*0e50*/  LOP3.LUT R52, R9, 0x26, RZ, 0xfc, !PT ;  /* 0x0000002609347812 */ /* 0x000fe200078efcff */
[----:B------:R-:W-:Y:S01]  /*0e60*/  IMAD R98, R2, R7, R13 ;  /* 0x0000000702627224 */ /* 0x000fe200078e020d */
[----:B------:R-:W-:Y:S01]  /*0e70*/  IABS R115, R50 ;  /* 0x0000003200737213 */ /* 0x000fe20000000000 */
[--C-:B------:R-:W-:Y:S01]  /*0e80*/  @!P1 IMAD.IADD R102, R102, 0x1, -R2.reuse ;  /* 0x0000000166669824 */ /* 0x100fe200078e0a02 */
[C---:B------:R-:W-:Y:S01]  /*0e90*/  ISETP.GT.U32.AND P1, PT, R2.reuse, R100, PT ;  /* 0x000000640200720c */ /* 0x040fe20003f24070 */
[----:B------:R-:W-:Y:S01]  /*0ea0*/  @!P4 IMAD.IADD R97, R97, 0x1, -R2 ;  /* 0x000000016161c824 */ /* 0x000fe200078e0a02 */
[----:B------:R-:W-:Y:S01]  /*0eb0*/  ISETP.GT.U32.AND P0, PT, R2, R98, PT ;  /* 0x000000620200720c */ /* 0x000fe20003f04070 */
[----:B------:R-:W-:Y:S01]  /*0ec0*/  IMAD.HI.U32 R10, R6, R105, RZ ;  /* 0x00000069060a7227 */ /* 0x000fe200078e00ff */
[----:B------:R-:W-:-:S02]  /*0ed0*/  LOP3.LUT R61, R9, 0x28, RZ, 0xfc, !PT ;  /* 0x00000028093d7812 */ /* 0x000fc400078efcff */
[C---:B------:R-:W-:Y:S01]  /*0ee0*/  ISETP.GT.U32.AND P4, PT, R2.reuse, R97, PT ;  /* 0x000000610200720c */ /* 0x040fe20003f84070 */
[----:B------:R-:W-:Y:S01]  /*0ef0*/  IMAD R104, R2, R12, R15 ;  /* 0x0000000c02687224 */ /* 0x000fe200078e020f */
[----:B------:R-:W-:Y:S01]  /*0f00*/  LOP3.LUT R12, R9, 0x14, RZ, 0xfc, !PT ;  /* 0x00000014090c7812 */ /* 0x000fe200078efcff */
[----:B------:R-:W-:Y:S01]  /*0f10*/  IMAD.HI.U32 R11, R6, R113, RZ ;  /* 0x00000071060b7227 */ /* 0x000fe200078e00ff */
[----:B------:R-:W-:Y:S02]  /*0f20*/  IABS R15, R25 ;  /* 0x00000019000f7213 */ /* 0x000fe40000000000 */
[----:B------:R-:W-:Y:S01]  /*0f30*/  IABS R13, R12 ;  /* 0x0000000c000d7213 */ /* 0x000fe20000000000 */
[----:B------:R-:W-:Y:S01]  /*0f40*/  IMAD.MOV R10, RZ, RZ, -R10 ;  /* 0x000000ffff0a7224 */ /* 0x000fe200078e0a0a */
[----:B------:R-:W-:Y:S01]  /*0f50*/  IABS R121, R61 ;  /* 0x0000003d00797213 */ /* 0x000fe20000000000 */
[----:B------:R-:W-:Y:S01]  /*0f60*/  @!P3 IMAD.IADD R99, R99, 0x1, -R2 ;  /* 0x000000016363b824 */ /* 0x000fe200078e0a02 */
[C---:B------:R-:W-:Y:S01]  /*0f70*/  LOP3.LUT R68, R9.reuse, 0x2a, RZ, 0xfc, !PT ;  /* 0x0000002a09447812 */ /* 0x040fe200078efcff */
[----:B------:R-:W-:Y:S01]  /*0f80*/  IMAD.MOV R11, RZ, RZ, -R11 ;  /* 0x000000ffff0b7224 */ /* 0x000fe200078e0a0b */
[----:B------:R-:W-:Y:S01]  /*0f90*/  LOP3.LUT R70, R9, 0x2c, RZ, 0xfc, !PT ;  /* 0x0000002c09467812 */ /* 0x000fe200078efcff */
[C---:B------:R-:W-:Y:S01]  /*0fa0*/  IMAD R105, R2.reuse, R10, R105 ;  /* 0x0000000a02697224 */ /* 0x040fe200078e0269 */
[----:B------:R-:W-:Y:S01]  /*0fb0*/  ISETP.GT.U32.AND P3, PT, R2, R99, PT ;  /* 0x000000630200720c */ /* 0x000fe20003f64070 */
[----:B------:R-:W-:Y:S01]  /*0fc0*/  IMAD.HI.U32 R5, R6, R13, RZ ;  /* 0x0000000d06057227 */ /* 0x000fe200078e00ff */
[----:B------:R-:W-:-:S02]  /*0fd0*/  IABS R123, R68 ;  /* 0x00000044007b7213 */ /* 0x000fc40000000000 */
[----:B------:R-:W-:Y:S01]  /*0fe0*/  IABS R125, R70 ;  /* 0x00000046007d7213 */ /* 0x000fe20000000000 */
[----:B------:R-:W-:Y:S01]  /*0ff0*/  IMAD R113, R2, R11, R113 ;  /* 0x0000000b02717224 */ /* 0x000fe200078e0271 */
[C---:B------:R-:W-:Y:S01]  /*1000*/  LOP3.LUT R80, R9.reuse, 0x30, RZ, 0xfc, !PT ;  /* 0x0000003009507812 */ /* 0x040fe200078efcff */
[--C-:B------:R-:W-:Y:S01]  /*1010*/  @!P1 IMAD.IADD R100, R100, 0x1, -R2.reuse ;  /* 0x0000000164649824 */ /* 0x100fe200078e0a02 */
[C---:B------:R-:W-:Y:S01]  /*1020*/  ISETP.GT.U32.AND P1, PT, R2.reuse, R105, PT ;  /* 0x000000690200720c */ /* 0x040fe20003f24070 */
[----:B------:R-:W-:Y:S01]  /*1030*/  IMAD.MOV R108, RZ, RZ, -R5 ;  /* 0x000000ffff6c7224 */ /* 0x000fe200078e0a05 */
[----:B------:R-:W-:Y:S01]  /*1040*/  LOP3.LUT R79, R9, 0x32, RZ, 0xfc, !PT ;  /* 0x00000032094f7812 */ /* 0x000fe200078efcff */
[--C-:B------:R-:W-:Y:S01]  /*1050*/  @!P6 IMAD.IADD R101, R101, 0x1, -R2.reuse ;  /* 0x000000016565e824 */ /* 0x100fe200078e0a02 */
[----:B------:R-:W-:Y:S01]  /*1060*/  ISETP.GT.U32.AND P6, PT, R2, R102, PT ;  /* 0x000000660200720c */ /* 0x000fe20003fc4070 */
[--C-:B------:R-:W-:Y:S01]  /*1070*/  @!P0 IMAD.IADD R98, R98, 0x1, -R2.reuse ;  /* 0x0000000162628824 */ /* 0x100fe200078e0a02 */
[C---:B------:R-:W-:Y:S01]  /*1080*/  ISETP.GT.U32.AND P0, PT, R2.reuse, R113, PT ;  /* 0x000000710200720c */ /* 0x040fe20003f04070 */
[----:B------:R-:W-:Y:S01]  /*1090*/  @!P4 IMAD.IADD R97, R97, 0x1, -R2 ;  /* 0x000000016161c824 */ /* 0x000fe200078e0a02 */
[----:B------:R-:W-:Y:S01]  /*10a0*/  ISETP.GT.U32.AND P4, PT, R2, R104, PT ;  /* 0x000000680200720c */ /* 0x000fe20003f84070 */
[----:B------:R-:W-:Y:S01]  /*10b0*/  IMAD.HI.U32 R7, R6, R109, RZ ;  /* 0x0000006d06077227 */ /* 0x000fe200078e00ff */
[----:B------:R-:W-:-:S02]  /*10c0*/  LOP3.LUT R85, R9, 0x34, RZ, 0xfc, !PT ;  /* 0x0000003409557812 */ /* 0x000fc400078efcff */
[----:B------:R-:W-:Y:S01]  /*10d0*/  LOP3.LUT R120, R9, 0x36, RZ, 0xfc, !PT ;  /* 0x0000003609787812 */ /* 0x000fe200078efcff */
[C---:B------:R-:W-:Y:S01]  /*10e0*/  IMAD R108, R2.reuse, R108, R13 ;  /* 0x0000006c026c7224 */ /* 0x040fe200078e020d */
[----:B------:R-:W-:Y:S01]  /*10f0*/  IABS R119, R85 ;  /* 0x0000005500777213 */ /* 0x000fe20000000000 */
[----:B------:R-:W-:Y:S01]  /*1100*/  IMAD.MOV R7, RZ, RZ, -R7 ;  /* 0x000000ffff077224 */ /* 0x000fe200078e0a07 */
[----:B------:R-:W-:Y:S01]  /*1110*/  IABS R117, R120 ;  /* 0x0000007800757213 */ /* 0x000fe20000000000 */
[--C-:B------:R-:W-:Y:S01]  /*1120*/  @!P3 IMAD.IADD R99, R99, 0x1, -R2.reuse ;  /* 0x000000016363b824 */ /* 0x100fe200078e0a02 */
[C---:B------:R-:W-:Y:S01]  /*1130*/  ISETP.GT.U32.AND P3, PT, R2.reuse, R108, PT ;  /* 0x0000006c0200720c */ /* 0x040fe20003f64070 */
[----:B------:R-:W-:Y:S01]  /*1140*/  IMAD R109, R2, R7, R109 ;  /* 0x00000007026d7224 */ /* 0x000fe200078e026d */
[----:B------:R-:W-:Y:S01]  /*1150*/  LOP3.LUT R122, R9, 0x38, RZ, 0xfc, !PT ;  /* 0x00000038097a7812 */ /* 0x000fe200078efcff */
[--C-:B------:R-:W-:Y:S01]  /*1160*/  @!P1 IMAD.IADD R105, R105, 0x1, -R2.reuse ;  /* 0x0000000169699824 */ /* 0x100fe200078e0a02 */
[----:B------:R-:W-:Y:S01]  /*1170*/  LOP3.LUT R124, R9, 0x3a, RZ, 0xfc, !PT ;  /* 0x0000003a097c7812 */ /* 0x000fe200078efcff */
[--C-:B------:R-:W-:Y:S01]  /*1180*/  @!P6 IMAD.IADD R102, R102, 0x1, -R2.reuse ;  /* 0x000000016666e824 */ /* 0x100fe200078e0a02 */
[C---:B------:R-:W-:Y:S01]  /*1190*/  ISETP.GT.U32.AND P6, PT, R2.reuse, R98, PT ;  /* 0x000000620200720c */ /* 0x040fe20003fc4070 */
[--C-:B------:R-:W-:Y:S01]  /*11a0*/  @!P0 IMAD.IADD R113, R113, 0x1, -R2.reuse ;  /* 0x0000000171718824 */ /* 0x100fe200078e0a02 */
[----:B------:R-:W-:Y:S01]  /*11b0*/  ISETP.GT.U32.AND P1, PT, R2, R109, PT ;  /* 0x0000006d0200720c */ /* 0x000fe20003f24070 */
[----:B------:R-:W-:Y:S01]  /*11c0*/  @!P4 IMAD.IADD R104, R104, 0x1, -R2 ;  /* 0x000000016868c824 */ /* 0x000fe200078e0a02 */
[----:B------:R-:W-:Y:S01]  /*11d0*/  ISETP.GT.U32.AND P0, PT, R2, R105, PT ;  /* 0x000000690200720c */ /* 0x000fe20003f04070 */
[----:B------:R-:W-:Y:S01]  /*11e0*/  IMAD.HI.U32 R10, R6, R15, RZ ;  /* 0x0000000f060a7227 */ /* 0x000fe200078e00ff */
[----:B------:R-:W-:-:S02]  /*11f0*/  IABS R91, R122 ;  /* 0x0000007a005b7213 */ /* 0x000fc40000000000 */
[----:B------:R-:W-:Y:S01]  /*1200*/  ISETP.GT.U32.AND P4, PT, R2, R104, PT ;  /* 0x000000680200720c */ /* 0x000fe20003f84070 */
[----:B------:R-:W-:Y:S01]  /*1210*/  IMAD.HI.U32 R11, R6, R23, RZ ;  /* 0x00000017060b7227 */ /* 0x000fe200078e00ff */
[----:B------:R-:W-:-:S03]  /*1220*/  LOP3.LUT R126, R9, 0x3c, RZ, 0xfc, !PT ;  /* 0x0000003c097e7812 */ /* 0x000fc600078efcff */
[----:B------:R-:W-:Y:S02]  /*1230*/  VIADD R33, R131, 0x1e ;  /* 0x0000001e83217836 */ /* 0x000fe40000000000 */
[----:B------:R-:W-:-:S03]  /*1240*/  IMAD.HI.U32 R5, R6, R17, RZ ;  /* 0x0000001106057227 */ /* 0x000fc600078e00ff */
[----:B------:R-:W-:Y:S01]  /*1250*/  IABS R13, R33 ;  /* 0x00000021000d7213 */ /* 0x000fe20000000000 */
[----:B------:R-:W-:Y:S02]  /*1260*/  IMAD.MOV R10, RZ, RZ, -R10 ;  /* 0x000000ffff0a7224 */ /* 0x000fe400078e0a0a */
[----:B------:R-:W-:Y:S02]  /*1270*/  IMAD.MOV R11, RZ, RZ, -R11 ;  /* 0x000000ffff0b7224 */ /* 0x000fe400078e0a0b */
[----:B------:R-:W-:Y:S02]  /*1280*/  @!P3 IMAD.IADD R108, R108, 0x1, -R2 ;  /* 0x000000016c6cb824 */ /* 0x000fe400078e0a02 */
[----:B------:R-:W-:Y:S02]  /*1290*/  IMAD.MOV R5, RZ, RZ, -R5 ;  /* 0x000000ffff057224 */ /* 0x000fe400078e0a05 */
[C---:B------:R-:W-:Y:S01]  /*12a0*/  IMAD R106, R2.reuse, R10, R15 ;  /* 0x0000000a026a7224 */ /* 0x040fe200078e020f */
[C---:B------:R-:W-:Y:S01]  /*12b0*/  ISETP.GT.U32.AND P3, PT, R2.reuse, R108, PT ;  /* 0x0000006c0200720c */ /* 0x040fe20003f64070 */
[C---:B------:R-:W-:Y:S01]  /*12c0*/  IMAD R23, R2.reuse, R11, R23 ;  /* 0x0000000b02177224 */ /* 0x040fe200078e0217 */
[----:B------:R-:W-:Y:S01]  /*12d0*/  IABS R15, R52 ;  /* 0x00000034000f7213 */ /* 0x000fe20000000000 */
[----:B------:R-:W-:-:S02]  /*12e0*/  IMAD R114, R2, R5, R17 ;  /* 0x0000000502727224 */ /* 0x000fc400078e0211 */
[----:B------:R-:W-:-:S04]  /*12f0*/  IMAD.HI.U32 R5, R6, R13, RZ ;  /* 0x0000000d06057227 */ /* 0x000fc800078e00ff */
[--C-:B------:R-:W-:Y:S01]  /*1300*/  @!P6 IMAD.IADD R98, R98, 0x1, -R2.reuse ;  /* 0x000000016262e824 */ /* 0x100fe200078e0a02 */
[C---:B------:R-:W-:Y:S01]  /*1310*/  ISETP.GT.U32.AND P6, PT, R2.reuse, R113, PT ;  /* 0x000000710200720c */ /* 0x040fe20003fc4070 */
[--C-:B------:R-:W-:Y:S01]  /*1320*/  @!P0 IMAD.IADD R105, R105, 0x1, -R2.reuse ;  /* 0x0000000169698824 */ /* 0x100fe200078e0a02 */
[C---:B------:R-:W-:Y:S01]  /*1330*/  ISETP.GT.U32.AND P0, PT, R2.reuse, R106, PT ;  /* 0x0000006a0200720c */ /* 0x040fe20003f04070 */
[----:B------:R-:W-:Y:S01]  /*1340*/  @!P1 IMAD.IADD R109, R109, 0x1, -R2 ;  /* 0x000000016d6d9824 */ /* 0x000fe200078e0a02 */
[----:B------:R-:W-:Y:S01]  /*1350*/  ISETP.GT.U32.AND P1, PT, R2, R23, PT ;  /* 0x000000170200720c */ /* 0x000fe20003f24070 */
[----:B------:R-:W-:-:S04]  /*1360*/  IMAD.HI.U32 R7, R6, R107, RZ ;  /* 0x0000006b06077227 */ /* 0x000fc800078e00ff */
[----:B------:R-:W-:Y:S02]  /*1370*/  IMAD.MOV R112, RZ, RZ, -R5 ;  /* 0x000000ffff707224 */ /* 0x000fe400078e0a05 */
[----:B------:R-:W-:Y:S01]  /*1380*/  @!P4 IMAD.IADD R104, R104, 0x1, -R2 ;  /* 0x000000016868c824 */ /* 0x000fe200078e0a02 */
[----:B------:R-:W-:Y:S01]  /*1390*/  ISETP.GT.U32.AND P4, PT, R2, R114, PT ;  /* 0x000000720200720c */ /* 0x000fe20003f84070 */
[----:B------:R-:W-:-:S04]  /*13a0*/  IMAD.HI.U32 R5, R6, R111, RZ ;  /* 0x0000006f06057227 */ /* 0x000fc800078e00ff */
[----:B------:R-:W-:Y:S02]  /*13b0*/  IMAD.MOV R7, RZ, RZ, -R7 ;  /* 0x000000ffff077224 */ /* 0x000fe400078e0a07 */
[C---:B------:R-:W-:Y:S01]  /*13c0*/  IMAD R112, R2.reuse, R112, R13 ;  /* 0x0000007002707224 */ /* 0x040fe200078e020d */
[----:B------:R-:W-:Y:S01]  /*13d0*/  IABS R13, R80 ;  /* 0x00000050000d7213 */ /* 0x000fe20000000000 */
[----:B------:R-:W-:Y:S02]  /*13e0*/  IMAD.MOV R5, RZ, RZ, -R5 ;  /* 0x000000ffff057224 */ /* 0x000fe400078e0a05 */
[----:B------:R-:W-:Y:S02]  /*13f0*/  IMAD R107, R2, R7, R107 ;  /* 0x00000007026b7224 */ /* 0x000fe400078e026b */
[--C-:B------:R-:W-:Y:S01]  /*1400*/  @!P3 IMAD.IADD R108, R108, 0x1, -R2.reuse ;  /* 0x000000016c6cb824 */ /* 0x100fe200078e0a02 */
[C---:B------:R-:W-:Y:S01]  /*1410*/  ISETP.GT.U32.AND P3, PT, R2.reuse, R112, PT ;  /* 0x000000700200720c */ /* 0x040fe20003f64070 */
[----:B------:R-:W-:Y:S01]  /*1420*/  @!P6 IMAD.IADD R113, R113, 0x1, -R2 ;  /* 0x000000017171e824 */ /* 0x000fe200078e0a02 */
[C---:B------:R-:W-:Y:S01]  /*1430*/  ISETP.GT.U32.AND P6, PT, R2.reuse, R109, PT ;  /* 0x0000006d0200720c */ /* 0x040fe20003fc4070 */
[----:B------:R-:W-:-:S02]  /*1440*/  IMAD R111, R2, R5, R111 ;  /* 0x00000005026f7224 */ /* 0x000fc400078e026f */
[--C-:B------:R-:W-:Y:S01]  /*1450*/  @!P0 IMAD.IADD R106, R106, 0x1, -R2.reuse ;  /* 0x000000016a6a8824 */ /* 0x100fe200078e0a02 */
[C---:B------:R-:W-:Y:S01]  /*1460*/  ISETP.GT.U32.AND P0, PT, R2.reuse, R107, PT ;  /* 0x0000006b0200720c */ /* 0x040fe20003f04070 */
[--C-:B------:R-:W-:Y:S01]  /*1470*/  @!P1 IMAD.IADD R23, R23, 0x1, -R2.reuse ;  /* 0x0000000117179824 */ /* 0x100fe200078e0a02 */
[----:B------:R-:W-:Y:S01]  /*1480*/  ISETP.GT.U32.AND P1, PT, R2, R111, PT ;  /* 0x0000006f0200720c */ /* 0x000fe20003f24070 */
[----:B------:R-:W-:Y:S02]  /*1490*/  @!P4 IMAD.IADD R114, R114, 0x1, -R2 ;  /* 0x000000017272c824 */ /* 0x000fe400078e0a02 */
[----:B------:R-:W-:Y:S01]  /*14a0*/  IMAD.HI.U32 R10, R6, R115, RZ ;  /* 0x00000073060a7227 */ /* 0x000fe200078e00ff */
[----:B------:R-:W-:-:S03]  /*14b0*/  ISETP.GT.U32.AND P4, PT, R2, R23, PT ;  /* 0x000000170200720c */ /* 0x000fc60003f84070 */
[----:B------:R-:W-:-:S04]  /*14c0*/  IMAD.HI.U32 R11, R6, R15, RZ ;  /* 0x0000000f060b7227 */ /* 0x000fc800078e00ff */
[----:B------:R-:W-:Y:S02]  /*14d0*/  IMAD.MOV R10, RZ, RZ, -R10 ;  /* 0x000000ffff0a7224 */ /* 0x000fe400078e0a0a */
[--C-:B------:R-:W-:Y:S01]  /*14e0*/  @!P3 IMAD.IADD R112, R112, 0x1, -R2.reuse ;  /* 0x000000017070b824 */ /* 0x100fe200078e0a02 */
[C---:B------:R-:W-:Y:S01]  /*14f0*/  ISETP.GT.U32.AND P3, PT, R2.reuse, R114, PT ;  /* 0x000000720200720c */ /* 0x040fe20003f64070 */
[--C-:B------:R-:W-:Y:S01]  /*1500*/  @!P6 IMAD.IADD R109, R109, 0x1, -R2.reuse ;  /* 0x000000016d6de824 */ /* 0x100fe200078e0a02 */
[C---:B------:R-:W-:Y:S01]  /*1510*/  ISETP.GT.U32.AND P6, PT, R2.reuse, R106, PT ;  /* 0x0000006a0200720c */ /* 0x040fe20003fc4070 */
[----:B------:R-:W-:Y:S02]  /*1520*/  IMAD.MOV R11, RZ, RZ, -R11 ;  /* 0x000000ffff0b7224 */ /* 0x000fe400078e0a0b */
[C---:B------:R-:W-:Y:S02]  /*1530*/  IMAD R115, R2.reuse, R10, R115 ;  /* 0x0000000a02737224 */ /* 0x040fe400078e0273 */
[----:B------:R-:W-:Y:S01]  /*1540*/  @!P0 IMAD.IADD R107, R107, 0x1, -R2 ;  /* 0x000000016b6b8824 */ /* 0x000fe200078e0a02 */
[----:B------:R-:W-:Y:S01]  /*1550*/  ISETP.GT.U32.AND P0, PT, R2, R112, PT ;  /* 0x000000700200720c */ /* 0x000fe20003f04070 */
[----:B------:R-:W-:-:S04]  /*1560*/  IMAD.HI.U32 R5, R6, R121, RZ ;  /* 0x0000007906057227 */ /* 0x000fc800078e00ff */
[C---:B------:R-:W-:Y:S02]  /*1570*/  IMAD R118, R2.reuse, R11, R15 ;  /* 0x0000000b02767224 */ /* 0x040fe400078e020f */
[--C-:B------:R-:W-:Y:S01]  /*1580*/  @!P1 IMAD.IADD R111, R111, 0x1, -R2.reuse ;  /* 0x000000016f6f9824 */ /* 0x100fe200078e0a02 */
[C---:B------:R-:W-:Y:S01]  /*1590*/  ISETP.GT.U32.AND P1, PT, R2.reuse, R107, PT ;  /* 0x0000006b0200720c */ /* 0x040fe20003f24070 */
[----:B------:R-:W-:Y:S01]  /*15a0*/  @!P4 IMAD.IADD R23, R23, 0x1, -R2 ;  /* 0x000000011717c824 */ /* 0x000fe200078e0a02 */
[----:B------:R-:W-:Y:S01]  /*15b0*/  ISETP.GT.U32.AND P4, PT, R2, R115, PT ;  /* 0x000000730200720c */ /* 0x000fe20003f84070 */
[----:B------:R-:W-:Y:S02]  /*15c0*/  IMAD.MOV R11, RZ, RZ, -R5 ;  /* 0x000000ffff0b7224 */ /* 0x000fe400078e0a05 */
[----:B------:R-:W-:-:S04]  /*15d0*/  IMAD.HI.U32 R7, R6, R123, RZ ;  /* 0x0000007b06077227 */ /* 0x000fc800078e00ff */
[----:B------:R-:W-:-:S04]  /*15e0*/  IMAD.HI.U32 R5, R6, R125, RZ ;  /* 0x0000007d06057227 */ /* 0x000fc800078e00ff */
[----:B------:R-:W-:Y:S02]  /*15f0*/  IMAD R121, R2, R11, R121 ;  /* 0x0000000b02797224 */ /* 0x000fe400078e0279 */
[----:B------:R-:W-:Y:S02]  /*1600*/  IMAD.MOV R7, RZ, RZ, -R7 ;  /* 0x000000ffff077224 */ /* 0x000fe400078e0a07 */
[----:B------:R-:W-:Y:S02]  /*1610*/  IMAD.MOV R5, RZ, RZ, -R5 ;  /* 0x000000ffff057224 */ /* 0x000fe400078e0a05 */
[----:B------:R-:W-:Y:S01]  /*1620*/  @!P6 IMAD.IADD R106, R106, 0x1, -R2 ;  /* 0x000000016a6ae824 */ /* 0x000fe200078e0a02 */
[C---:B------:R-:W-:Y:S01]  /*1630*/  ISETP.GT.U32.AND P6, PT, R2.reuse, R111, PT ;  /* 0x0000006f0200720c */ /* 0x040fe20003fc4070 */
[C---:B------:R-:W-:Y:S01]  /*1640*/  IMAD R123, R2.reuse, R7, R123 ;  /* 0x00000007027b7224 */ /* 0x040fe200078e027b */
[----:B------:R-:W-:Y:S01]  /*1650*/  IABS R7, R79 ;  /* 0x0000004f00077213 */ /* 0x000fe20000000000 */
[----:B------:R-:W-:-:S02]  /*1660*/  IMAD R125, R2, R5, R125 ;  /* 0x00000005027d7224 */ /* 0x000fc400078e027d */
        /* <DEDUP_REMOVED lines=8> */
[----:B------:R-:W-:-:S04]  /*16f0*/  IMAD.HI.U32 R5, R6, R7, RZ ;  /* 0x0000000706057227 */ /* 0x000fc800078e00ff */
[--C-:B------:R-:W-:Y:S01]  /*1700*/  @!P6 IMAD.IADD R111, R111, 0x1, -R2.reuse ;  /* 0x000000016f6fe824 */ /* 0x100fe200078e0a02 */
[C---:B------:R-:W-:Y:S01]  /*1710*/  ISETP.GT.U32.AND P6, PT, R2.reuse, R115, PT ;  /* 0x000000730200720c */ /* 0x040fe20003fc4070 */
[C---:B------:R-:W-:Y:S01]  /*1720*/  IMAD R78, R2.reuse, R10, R13 ;  /* 0x0000000a024e7224 */ /* 0x040fe200078e020d */
[----:B------:R-:W-:Y:S01]  /*1730*/  IABS R13, R124 ;  /* 0x0000007c000d7213 */ /* 0x000fe20000000000 */
[--C-:B------:R-:W-:Y:S02]  /*1740*/  @!P0 IMAD.IADD R121, R121, 0x1, -R2.reuse ;  /* 0x0000000179798824 */ /* 0x100fe400078e0a02 */
[----:B------:R-:W-:Y:S02]  /*1750*/  IMAD.MOV R5, RZ, RZ, -R5 ;  /* 0x000000ffff057224 */ /* 0x000fe400078e0a05 */
[--C-:B------:R-:W-:Y:S01]  /*1760*/  @!P1 IMAD.IADD R123, R123, 0x1, -R2.reuse ;  /* 0x000000017b7b9824 */ /* 0x100fe200078e0a02 */
[C---:B------:R-:W-:Y:S01]  /*1770*/  ISETP.GT.U32.AND P0, PT, R2.reuse, R121, PT ;  /* 0x000000790200720c */ /* 0x040fe20003f04070 */
[----:B------:R-:W-:Y:S01]  /*1780*/  @!P4 IMAD.IADD R125, R125, 0x1, -R2 ;  /* 0x000000017d7dc824 */ /* 0x000fe200078e0a02 */
[C---:B------:R-:W-:Y:S01]  /*1790*/  ISETP.GT.U32.AND P1, PT, R2.reuse, R78, PT ;  /* 0x0000004e0200720c */ /* 0x040fe20003f24070 */
[----:B------:R-:W-:-:S02]  /*17a0*/  IMAD R86, R2, R5, R7 ;  /* 0x0000000502567224 */ /* 0x000fc400078e0207 */
[----:B------:R-:W-:Y:S01]  /*17b0*/  IMAD.HI.U32 R5, R6, R119, RZ ;  /* 0x0000007706057227 */ /* 0x000fe200078e00ff */
[----:B------:R-:W-:-:S03]  /*17c0*/  ISETP.GT.U32.AND P4, PT, R2, R125, PT ;  /* 0x0000007d0200720c */ /* 0x000fc60003f84070 */
[----:B------:R-:W-:-:S04]  /*17d0*/  IMAD.HI.U32 R7, R6, R117, RZ ;  /* 0x0000007506077227 */ /* 0x000fc800078e00ff */
[----:B------:R-:W-:Y:S02]  /*17e0*/  IMAD.MOV R5, RZ, RZ, -R5 ;  /* 0x000000ffff057224 */ /* 0x000fe400078e0a05 */
[--C-:B------:R-:W-:Y:S01]  /*17f0*/  @!P6 IMAD.IADD R115, R115, 0x1, -R2.reuse ;  /* 0x000000017373e824 */ /* 0x100fe200078e0a02 */
[C---:B------:R-:W-:Y:S01]  /*1800*/  ISETP.GT.U32.AND P6, PT, R2.reuse, R123, PT ;  /* 0x0000007b0200720c */ /* 0x040fe20003fc4070 */
[----:B------:R-:W-:Y:S02]  /*1810*/  IMAD.MOV R7, RZ, RZ, -R7 ;  /* 0x000000ffff077224 */ /* 0x000fe400078e0a07 */
[C---:B------:R-:W-:Y:S02]  /*1820*/  IMAD R119, R2.reuse, R5, R119 ;  /* 0x0000000502777224 */ /* 0x040fe400078e0277 */
[C---:B------:R-:W-:Y:S01]  /*1830*/  IMAD R117, R2.reuse, R7, R117 ;  /* 0x0000000702757224 */ /* 0x040fe200078e0275 */
[----:B------:R-:W-:Y:S01]  /*1840*/  IABS R7, R126 ;  /* 0x0000007e00077213 */ /* 0x000fe20000000000 */
[--C-:B------:R-:W-:Y:S01]  /*1850*/  @!P0 IMAD.IADD R121, R121, 0x1, -R2.reuse ;  /* 0x0000000179798824 */ /* 0x100fe200078e0a02 */
[----:B------:R-:W-:Y:S01]  /*1860*/  ISETP.GT.U32.AND P0, PT, R2, R86, PT ;  /* 0x000000560200720c */ /* 0x000fe20003f04070 */
[----:B------:R-:W-:Y:S01]  /*1870*/  @!P1 IMAD.IADD R78, R78, 0x1, -R2 ;  /* 0x000000014e4e9824 */ /* 0x000fe200078e0a02 */
[----:B------:R-:W-:Y:S01]  /*1880*/  ISETP.GT.U32.AND P1, PT, R2, R119, PT ;  /* 0x000000770200720c */ /* 0x000fe20003f24070 */
[----:B------:R-:W-:-:S04]  /*1890*/  IMAD.HI.U32 R10, R6, R91, RZ ;  /* 0x0000005b060a7227 */ /* 0x000fc800078e00ff */
[----:B------:R-:W-:Y:S01]  /*18a0*/  @!P4 IMAD.IADD R125, R125, 0x1, -R2 ;  /* 0x000000017d7dc824 */ /* 0x000fe200078e0a02 */
[----:B------:R-:W-:Y:S01]  /*18b0*/  ISETP.GT.U32.AND P4, PT, R2, R117, PT ;  /* 0x000000750200720c */ /* 0x000fe20003f84070 */
[----:B------:R-:W-:Y:S02]  /*18c0*/  IMAD.MOV R10, RZ, RZ, -R10 ;  /* 0x000000ffff0a7224 */ /* 0x000fe400078e0a0a */
[--C-:B------:R-:W-:Y:S01]  /*18d0*/  @!P3 IMAD.IADD R114, R114, 0x1, -R2.reuse ;  /* 0x000000017272b824 */ /* 0x100fe200078e0a02 */
[C---:B------:R-:W-:Y:S01]  /*18e0*/  ISETP.GT.U32.AND P3, PT, R2.reuse, R118, PT ;  /* 0x000000760200720c */ /* 0x040fe20003f64070 */
[--C-:B------:R-:W-:Y:S01]  /*18f0*/  @!P6 IMAD.IADD R123, R123, 0x1, -R2.reuse ;  /* 0x000000017b7be824 */ /* 0x100fe200078e0a02 */
[C---:B------:R-:W-:Y:S01]  /*1900*/  ISETP.GT.U32.AND P6, PT, R2.reuse, R78, PT ;  /* 0x0000004e0200720c */ /* 0x040fe20003fc4070 */
[----:B------:R-:W-:Y:S02]  /*1910*/  IMAD R91, R2, R10, R91 ;  /* 0x0000000a025b7224 */ /* 0x000fe400078e025b */
[----:B------:R-:W-:-:S02]  /*1920*/  @!P0 IMAD.IADD R86, R86, 0x1, -R2 ;  /* 0x0000000156568824 */ /* 0x000fc400078e0a02 */
[----:B------:R-:W-:Y:S01]  /*1930*/  @!P1 IMAD.IADD R119, R119, 0x1, -R2 ;  /* 0x0000000177779824 */ /* 0x000fe200078e0a02 */
[----:B------:R-:W-:Y:S01]  /*1940*/  ISETP.GT.U32.AND P0, PT, R2, R91, PT ;  /* 0x0000005b0200720c */ /* 0x000fe20003f04070 */
[----:B------:R-:W-:Y:S01]  /*1950*/  IMAD.HI.U32 R11, R6, R13, RZ ;  /* 0x0000000d060b7227 */ /* 0x000fe200078e00ff */
[----:B------:R-:W-:-:S03]  /*1960*/  ISETP.GT.U32.AND P1, PT, R2, R95, PT ;  /* 0x0000005f0200720c */ /* 0x000fc60003f24070 */
[--C-:B------:R-:W-:Y:S01]  /*1970*/  @!P4 IMAD.IADD R117, R117, 0x1, -R2.reuse ;  /* 0x000000017575c824 */ /* 0x100fe200078e0a02 */
[----:B------:R-:W-:Y:S01]  /*1980*/  ISETP.GT.U32.AND P4, PT, R2, R119, PT ;  /* 0x000000770200720c */ /* 0x000fe20003f84070 */
[--C-:B------:R-:W-:Y:S02]  /*1990*/  @!P3 IMAD.IADD R118, R118, 0x1, -R2.reuse ;  /* 0x000000017676b824 */ /* 0x100fe400078e0a02 */
[----:B------:R-:W-:Y:S02]  /*19a0*/  IMAD.MOV R11, RZ, RZ, -R11 ;  /* 0x000000ffff0b7224 */ /* 0x000fe400078e0a0b */
[----:B------:R-:W-:Y:S01]  /*19b0*/  @!P6 IMAD.IADD R78, R78, 0x1, -R2 ;  /* 0x000000014e4ee824 */ /* 0x000fe200078e0a02 */
[C---:B------:R-:W-:Y:S01]  /*19c0*/  ISETP.GT.U32.AND P6, PT, R2.reuse, R86, PT ;  /* 0x000000560200720c */ /* 0x040fe20003fc4070 */
[C---:B------:R-:W-:Y:S01]  /*19d0*/  VIADD R132, R131.reuse, 0x2e ;  /* 0x0000002e83847836 */ /* 0x040fe20000000000 */
[----:B------:R-:W-:Y:S01]  /*19e0*/  ISETP.GT.U32.AND P3, PT, R2, R118, PT ;  /* 0x000000760200720c */ /* 0x000fe20003f64070 */
[----:B------:R-:W-:-:S02]  /*19f0*/  VIADD R131, R131, 0x3e ;  /* 0x0000003e83837836 */ /* 0x000fc40000000000 */
[----:B------:R-:W-:Y:S01]  /*1a00*/  IMAD R90, R2, R11, R13 ;  /* 0x0000000b025a7224 */ /* 0x000fe200078e020d */
[----:B------:R-:W-:Y:S01]  /*1a10*/  IABS R103, R132 ;  /* 0x0000008400677213 */ /* 0x000fe20000000000 */
[----:B------:R-:W-:Y:S01]  /*1a20*/  IMAD R169, R8, 0x100, R26 ;  /* 0x0000010008a97824 */ /* 0x000fe200078e021a */
[----:B------:R-:W-:Y:S01]  /*1a30*/  IABS R11, R131 ;  /* 0x00000083000b7213 */ /* 0x000fe20000000000 */
[----:B------:R-:W-:-:S03]  /*1a40*/  IMAD.HI.U32 R5, R6, R7, RZ ;  /* 0x0000000706057227 */ /* 0x000fc600078e00ff */
[----:B------:R-:W-:Y:S01]  /*1a50*/  IABS R8, R169 ;  /* 0x000000a900087213 */ /* 0x000fe20000000000 */
[--C-:B------:R-:W-:Y:S01]  /*1a60*/  @!P0 IMAD.IADD R91, R91, 0x1, -R2.reuse ;  /* 0x000000015b5b8824 */ /* 0x100fe200078e0a02 */
[C---:B------:R-:W-:Y:S01]  /*1a70*/  ISETP.GT.U32.AND P0, PT, R2.reuse, R90, PT ;  /* 0x0000005a0200720c */ /* 0x040fe20003f04070 */
[----:B------:R-:W-:Y:S02]  /*1a80*/  IMAD.MOV R116, RZ, RZ, -R5 ;  /* 0x000000ffff747224 */ /* 0x000fe400078e0a05 */
[--C-:B------:R-:W-:Y:S01]  /*1a90*/  @!P1 IMAD.IADD R95, R95, 0x1, -R2.reuse ;  /* 0x000000015f5f9824 */ /* 0x100fe200078e0a02 */
[C---:B------:R-:W-:Y:S01]  /*1aa0*/  ISETP.GT.U32.AND P1, PT, R2.reuse, R117, PT ;  /* 0x000000750200720c */ /* 0x040fe20003f24070 */
[----:B------:R-:W-:Y:S01]  /*1ab0*/  @!P4 IMAD.IADD R119, R119, 0x1, -R2 ;  /* 0x000000017777c824 */ /* 0x000fe200078e0a02 */
[----:B------:R-:W-:Y:S01]  /*1ac0*/  ISETP.GT.U32.AND P4, PT, R2, R91, PT ;  /* 0x0000005b0200720c */ /* 0x000fe20003f84070 */
[----:B------:R-:W-:-:S04]  /*1ad0*/  IMAD.HI.U32 R5, R6, R103, RZ ;  /* 0x0000006706057227 */ /* 0x000fc800078e00ff */
[----:B------:R-:W-:-:S04]  /*1ae0*/  IMAD.HI.U32 R6, R6, R11, RZ ;  /* 0x0000000b06067227 */ /* 0x000fc800078e00ff */
[----:B------:R-:W-:Y:S01]  /*1af0*/  @!P6 IMAD.IADD R86, R86, 0x1, -R2 ;  /* 0x000000015656e824 */ /* 0x000fe200078e0a02 */
[C---:B------:R-:W-:Y:S01]  /*1b00*/  ISETP.GT.U32.AND P6, PT, R2.reuse, R95, PT ;  /* 0x0000005f0200720c */ /* 0x040fe20003fc4070 */
[----:B------:R-:W-:Y:S02]  /*1b10*/  IMAD R116, R2, R116, R7 ;  /* 0x0000007402747224 */ /* 0x000fe400078e0207 */
[----:B------:R-:W-:Y:S02]  /*1b20*/  VIADD R179, R169, 0x80 ;  /* 0x00000080a9b37836 */ /* 0x000fe40000000000 */
[----:B------:R-:W-:Y:S02]  /*1b30*/  IMAD.MOV.U32 R7, RZ, RZ, R8 ;  /* 0x000000ffff077224 */ /* 0x000fe400078e0008 */
[----:B------:R-:W-:Y:S01]  /*1b40*/  IMAD.MOV R6, RZ, RZ, -R6 ;  /* 0x000000ffff067224 */ /* 0x000fe200078e0a06 */
[----:B------:R-:W-:Y:S01]  /*1b50*/  IABS R8, R179 ;  /* 0x000000b300087213 */ /* 0x000fe20000000000 */
[----:B------:R-:W-:Y:S01]  /*1b60*/  @!P3 IMAD.IADD R118, R118, 0x1, -R2 ;  /* 0x000000017676b824 */ /* 0x000fe200078e0a02 */
[----:B------:R-:W-:Y:S01]  /*1b70*/  ISETP.GE.AND P3, PT, R9, RZ, PT ;  /* 0x000000ff0900720c */ /* 0x000fe20003f66270 */
[----:B------:R-:W-:-:S02]  /*1b80*/  IMAD.MOV R9, RZ, RZ, -R5 ;  /* 0x000000ffff097224 */ /* 0x000fc400078e0a05 */
[----:B------:R-:W-:-:S04]  /*1b90*/  IMAD.HI.U32 R5, R4, R7, RZ ;  /* 0x0000000704057227 */ /* 0x000fc800078e00ff */
[----:B------:R-:W-:Y:S02]  /*1ba0*/  IMAD R96, R2, R6, R11 ;  /* 0x0000000602607224 */ /* 0x000fe400078e020b */
[--C-:B------:R-:W-:Y:S02]  /*1bb0*/  @!P0 IMAD.IADD R90, R90, 0x1, -R2.reuse ;  /* 0x000000015a5a8824 */ /* 0x100fe400078e0a02 */
[C---:B------:R-:W-:Y:S02]  /*1bc0*/  IMAD R103, R2.reuse, R9, R103 ;  /* 0x0000000902677224 */ /* 0x040fe400078e0267 */
[----:B------:R-:W-:Y:S01]  /*1bd0*/  IMAD.MOV R6, RZ, RZ, -R5 ;  /* 0x000000ffff067224 */ /* 0x000fe200078e0a05 */
[C---:B------:R-:W-:Y:S01]  /*1be0*/  ISETP.GT.U32.AND P0, PT, R2.reuse, R90, PT ;  /* 0x0000005a0200720c */ /* 0x040fe20003f04070 */
[----:B------:R-:W-:Y:S01]  /*1bf0*/  @!P4 IMAD.IADD R91, R91, 0x1, -R2 ;  /* 0x000000015b5bc824 */ /* 0x000fe200078e0a02 */
[----:B------:R-:W-:Y:S01]  /*1c00*/  ISETP.GT.U32.AND P4, PT, R2, R96, PT ;  /* 0x000000600200720c */ /* 0x000fe20003f84070 */
[----:B------:R-:W-:-:S04]  /*1c10*/  IMAD.HI.U32 R5, R4, R8, RZ ;  /* 0x0000000804057227 */ /* 0x000fc800078e00ff */
[--C-:B------:R-:W-:Y:S01]  /*1c20*/  @!P6 IMAD.IADD R95, R95, 0x1, -R2.reuse ;  /* 0x000000015f5fe824 */ /* 0x100fe200078e0a02 */
[C---:B------:R-:W-:Y:S01]  /*1c30*/  ISETP.GT.U32.AND P6, PT, R2.reuse, R103, PT ;  /* 0x000000670200720c */ /* 0x040fe20003fc4070 */
[----:B------:R-:W-:Y:S02]  /*1c40*/  IMAD R4, R3, R6, R7 ;  /* 0x0000000603047224 */ /* 0x000fe400078e0207 */
[----:B------:R-:W-:Y:S02]  /*1c50*/  IMAD.MOV R5, RZ, RZ, -R5 ;  /* 0x000000ffff057224 */ /* 0x000fe400078e0a05 */
[----:B------:R-:W-:Y:S01]  /*1c60*/  @!P1 IMAD.IADD R117, R117, 0x1, -R2 ;  /* 0x0000000175759824 */ /* 0x000fe200078e0a02 */
[----:B------:R-:W-:Y:S01]  /*1c70*/  ISETP.GT.U32.AND P1, PT, R2, R116, PT ;  /* 0x000000740200720c */ /* 0x000fe20003f24070 */
[----:B------:R-:W-:Y:S01]  /*1c80*/  @!P3 IMAD.MOV R95, RZ, RZ, -R95 ;  /* 0x000000ffff5fb224 */ /* 0x000fe200078e0a5f */
[C---:B------:R-:W-:Y:S01]  /*1c90*/  ISETP.GT.U32.AND P3, PT, R3.reuse, R4, PT ;  /* 0x000000040300720c */ /* 0x040fe20003f64070 */
[----:B------:R-:W-:-:S02]  /*1ca0*/  IMAD R6, R3, R5, R8 ;  /* 0x0000000503067224 */ /* 0x000fc400078e0208 */
[--C-:B------:R-:W-:Y:S02]  /*1cb0*/  @!P4 IMAD.IADD R96, R96, 0x1, -R2.reuse ;  /* 0x000000016060c824 */ /* 0x100fe400078e0a02 */
[--C-:B------:R-:W-:Y:S01]  /*1cc0*/  @!P0 IMAD.IADD R90, R90, 0x1, -R2.reuse ;  /* 0x000000015a5a8824 */ /* 0x100fe200078e0a02 */
[----:B------:R-:W-:Y:S01]  /*1cd0*/  ISETP.GT.U32.AND P4, PT, R3, R6, PT ;  /* 0x000000060300720c */ /* 0x000fe20003f84070 */
[----:B------:R-:W-:Y:S01]  /*1ce0*/  @!P2 IMAD.MOV R101, RZ, RZ, -R101 ;  /* 0x000000ffff65a224 */ /* 0x000fe200078e0a65 */
[----:B------:R-:W-:Y:S01]  /*1cf0*/  ISETP.GE.AND P0, PT, R14, RZ, PT ;  /* 0x000000ff0e00720c */ /* 0x000fe20003f06270 */
[--C-:B------:R-:W-:Y:S01]  /*1d00*/  @!P6 IMAD.IADD R103, R103, 0x1, -R2.reuse ;  /* 0x000000016767e824 */ /* 0x100fe200078e0a02 */
[----:B------:R-:W-:Y:S01]  /*1d10*/  ISETP.GE.AND P2, PT, R18, RZ, PT ;  /* 0x000000ff1200720c */ /* 0x000fe20003f46270 */
[----:B------:R-:W-:Y:S01]  /*1d20*/  @!P1 IMAD.IADD R116, R116, 0x1, -R2 ;  /* 0x0000000174749824 */ /* 0x000fe200078e0a02 */
[----:B------:R-:W-:Y:S01]  /*1d30*/  ISETP.GT.U32.AND P6, PT, R2, R96, PT ;  /* 0x000000600200720c */ /* 0x000fe20003fc4070 */
[--C-:B------:R-:W-:Y:S01]  /*1d40*/  @!P3 IMAD.IADD R4, R4, 0x1, -R3.reuse ;  /* 0x000000010404b824 */ /* 0x100fe200078e0a03 */
[----:B------:R-:W-:Y:S01]  /*1d50*/  ISETP.GE.AND P1, PT, R16, RZ, PT ;  /* 0x000000ff1000720c */ /* 0x000fe20003f26270 */
[----:B------:R-:W-:Y:S01]  /*1d60*/  @!P5 IMAD.MOV R100, RZ, RZ, -R100 ;  /* 0x000000ffff64d224 */ /* 0x000fe200078e0a64 */
[----:B------:R-:W-:Y:S01]  /*1d70*/  ISETP.GT.U32.AND P3, PT, R2, R103, PT ;  /* 0x000000670200720c */ /* 0x000fe20003f64070 */
[----:B------:R-:W-:Y:S01]  /*1d80*/  VIADD R7, R238, 0xffffffee ;  /* 0xffffffeeee077836 */ /* 0x000fe20000000000 */
[----:B------:R-:W-:Y:S01]  /*1d90*/  ISETP.GT.U32.AND P5, PT, R2, R116, PT ;  /* 0x000000740200720c */ /* 0x000fe20003fa4070 */
[----:B------:R-:W-:Y:S01]  /*1da0*/  @!P4 IMAD.IADD R6, R6, 0x1, -R3 ;  /* 0x000000010606c824 */ /* 0x000fe200078e0a03 */
[----:B------:R-:W-:Y:S01]  /*1db0*/  ISETP.GE.AND P4, PT, R20, RZ, PT ;  /* 0x000000ff1400720c */ /* 0x000fe20003f86270 */
[----:B------:R-:W-:Y:S01]  /*1dc0*/  @!P0 IMAD.MOV R102, RZ, RZ, -R102 ;  /* 0x000000ffff668224 */ /* 0x000fe200078e0a66 */
[C---:B------:R-:W-:Y:S01]  /*1dd0*/  ISETP.GT.U32.AND P0, PT, R3.reuse, R4, PT ;  /* 0x000000040300720c */ /* 0x040fe20003f04070 */
[----:B------:R-:W-:Y:S01]  /*1de0*/  @!P2 IMAD.MOV R99, RZ, RZ, -R99 ;  /* 0x000000ffff63a224 */ /* 0x000fe200078e0a63 */
[----:B------:R-:W-:Y:S01]  /*1df0*/  ISETP.GT.U32.AND P2, PT, R3, R6, PT ;  /* 0x000000060300720c */ /* 0x000fe20003f44070 */
[--C-:B------:R-:W-:Y:S01]  /*1e00*/  @!P6 IMAD.IADD R96, R96, 0x1, -R2.reuse ;  /* 0x000000016060e824 */ /* 0x100fe200078e0a02 */
[----:B------:R-:W-:Y:S01]  /*1e10*/  ISETP.GE.AND P6, PT, R169, RZ, PT ;  /* 0x000000ffa900720c */ /* 0x000fe20003fc6270 */
[----:B------:R-:W-:Y:S01]  /*1e20*/  @!P1 IMAD.MOV R97, RZ, RZ, -R97 ;  /* 0x000000ffff619224 */ /* 0x000fe200078e0a61 */
[----:B------:R-:W-:Y:S01]  /*1e30*/  ISETP.GE.AND P1, PT, R19, RZ, PT ;  /* 0x000000ff1300720c */ /* 0x000fe20003f26270 */
[--C-:B------:R-:W-:Y:S01]  /*1e40*/  @!P3 IMAD.IADD R103, R103, 0x1, -R2.reuse ;  /* 0x000000016767b824 */ /* 0x100fe200078e0a02 */
[----:B------:R-:W-:Y:S01]  /*1e50*/  ISETP.GE.AND P3, PT, R179, RZ, PT ;  /* 0x000000ffb300720c */ /* 0x000fe20003f66270 */
[----:B------:R-:W-:Y:S01]  /*1e60*/  @!P5 IMAD.IADD R116, R116, 0x1, -R2 ;  /* 0x000000017474d824 */ /* 0x000fe200078e0a02 */
[----:B------:R-:W-:Y:S01]  /*1e70*/  ISETP.GE.AND P5, PT, R21, RZ, PT ;  /* 0x000000ff1500720c */ /* 0x000fe20003fa6270 */
[----:B------:R-:W-:-:S02]  /*1e80*/  VIADD R2, R238, 0xffffffff ;  /* 0xffffffffee027836 */ /* 0x000fc40000000000 */
[--C-:B------:R-:W-:Y:S01]  /*1e90*/  @!P0 IMAD.IADD R4, R4, 0x1, -R3.reuse ;  /* 0x0000000104048824 */ /* 0x100fe200078e0a03 */
[----:B------:R-:W-:Y:S01]  /*1ea0*/  ISETP.GE.AND P0, PT, R22, RZ, PT ;  /* 0x000000ff1600720c */ /* 0x000fe20003f06270 */
[----:B------:R-:W-:Y:S01]  /*1eb0*/  @!P2 IMAD.IADD R6, R6, 0x1, -R3 ;  /* 0x000000010606a824 */ /* 0x000fe200078e0a03 */
[----:B------:R-:W-:Y:S01]  /*1ec0*/  LOP3.LUT R3, RZ, R92, RZ, 0x33, !PT ;  /* 0x0000005cff037212 */ /* 0x000fe200078e33ff */
[----:B------:R-:W-:Y:S01]  /*1ed0*/  @!P6 IMAD.MOV R4, RZ, RZ, -R4 ;  /* 0x000000ffff04e224 */ /* 0x000fe200078e0a04 */
[----:B------:R-:W-:Y:S01]  /*1ee0*/  ISETP.NE.AND P6, PT, R92, RZ, PT ;  /* 0x000000ff5c00720c */ /* 0x000fe20003fc5270 */
[----:B------:R-:W-:Y:S01]  /*1ef0*/  @!P1 IMAD.MOV R98, RZ, RZ, -R98 ;  /* 0x000000ffff629224 */ /* 0x000fe200078e0a62 */
[----:B------:R-:W-:Y:S01]  /*1f00*/  ISETP.GE.AND P1, PT, R12, RZ, PT ;  /* 0x000000ff0c00720c */ /* 0x000fe20003f26270 */
[----:B------:R-:W-:Y:S01]  /*1f10*/  @!P3 IMAD.MOV R6, RZ, RZ, -R6 ;  /* 0x000000ffff06b224 */ /* 0x000fe200078e0a06 */
[C---:B------:R-:W-:Y:S01]  /*1f20*/  SEL R4, R3.reuse, R4, !P6 ;  /* 0x0000000403047207 */ /* 0x040fe20007000000 */
[----:B------:R-:W-:Y:S01]  /*1f30*/  @!P4 IMAD.MOV R105, RZ, RZ, -R105 ;  /* 0x000000ffff69c224 */ /* 0x000fe200078e0a69 */
[----:B------:R-:W-:Y:S01]  /*1f40*/  ISETP.GE.U32.AND P4, PT, R2, 0x7fffffc0, PT ;  /* 0x7fffffc00200780c */ /* 0x000fe20003f86070 */
[----:B------:R-:W-:Y:S01]  /*1f50*/  VIADD R2, R238, 0xffffffec ;  /* 0xffffffecee027836 */ /* 0x000fe20000000000 */
[----:B------:R-:W-:Y:S01]  /*1f60*/  SEL R5, R3, R6, !P6 ;  /* 0x0000000603057207 */ /* 0x000fe20007000000 */
[----:B------:R-:W-:Y:S01]  /*1f70*/  IMAD R4, R4, UR4, RZ ;  /* 0x0000000404047c24 */ /* 0x000fe2000f8e02ff */
[----:B------:R-:W-:Y:S01]  /*1f80*/  ISETP.GE.AND P3, PT, R25, RZ, PT ;  /* 0x000000ff1900720c */ /* 0x000fe20003f66270 */
[----:B------:R-:W-:Y:S01]  /*1f90*/  VIADD R3, R238, 0xfffffff7 ;  /* 0xfffffff7ee037836 */ /* 0x000fe20000000000 */
[----:B------:R-:W-:Y:S01]  /*1fa0*/  ISETP.GE.AND P2, PT, R24, RZ, PT ;  /* 0x000000ff1800720c */ /* 0x000fe20003f46270 */
[----:B------:R-:W-:Y:S01]  /*1fb0*/  @!P0 IMAD.MOV R104, RZ, RZ, -R104 ;  /* 0x000000ffff688224 */ /* 0x000fe200078e0a68 */
[----:B------:R-:W-:Y:S01]  /*1fc0*/  ISETP.GE.U32.AND P0, PT, R2, 0x7fffffad, PT ;  /* 0x7fffffad0200780c */ /* 0x000fe20003f06070 */
[----:B------:R-:W-:Y:S01]  /*1fd0*/  IMAD R5, R5, UR4, RZ ;  /* 0x0000000405057c24 */ /* 0x000fe2000f8e02ff */
[----:B------:R-:W-:Y:S01]  /*1fe0*/  ISETP.GE.U32.AND P6, PT, R3, 0x7fffffb8, PT ;  /* 0x7fffffb80300780c */ /* 0x000fe20003fc6070 */
[----:B------:R-:W-:Y:S01]  /*1ff0*/  @!P5 IMAD.MOV R113, RZ, RZ, -R113 ;  /* 0x000000ffff71d224 */ /* 0x000fe200078e0a71 */
[----:B-----5:R-:W-:Y:S01]  /*2000*/  IADD3 R2, P5, PT, R4, UR12, RZ ;  /* 0x0000000c04027c10 */ /* 0x020fe2000ffbe0ff */
[C---:B------:R-:W-:Y:S01]  /*2010*/  VIADD R6, R238.reuse, 0xffffffed ;  /* 0xffffffedee067836 */ /* 0x040fe20000000000 */
[----:B------:R-:W-:Y:S01]  /*2020*/  SEL R20, RZ, 0x1, P0 ;  /* 0x00000001ff147807 */ /* 0x000fe20000000000 */
[----:B------:R-:W-:Y:S01]  /*2030*/  @!P1 IMAD.MOV R108, RZ, RZ, -R108 ;  /* 0x000000ffff6c9224 */ /* 0x000fe200078e0a6c */
[C---:B------:R-:W-:Y:S01]  /*2040*/  IADD3 R3, P1, PT, R5.reuse, UR12, RZ ;  /* 0x0000000c05037c10 */ /* 0x040fe2000ff3e0ff */
[----:B------:R-:W-:Y:S01]  /*2050*/  VIADD R8, R238, 0xffffffe6 ;  /* 0xffffffe6ee087836 */ /* 0x000fe20000000000 */
[----:B------:R-:W-:Y:S01]  /*2060*/  LEA.HI.X.SX32 R4, R4, UR13, 0x1, P5 ;  /* 0x0000000d04047c11 */ /* 0x000fe2000a8f0eff */
[----:B------:R-:W-:Y:S01]  /*2070*/  VIADD R10, R238, 0xffffffc9 ;  /* 0xffffffc9ee0a7836 */ /* 0x000fe20000000000 */
[----:B------:R-:W-:Y:S01]  /*2080*/  ISETP.GE.U32.AND P5, PT, R6, 0x7fffffae, PT ;  /* 0x7fffffae0600780c */ /* 0x000fe20003fa6070 */
[C---:B------:R-:W-:Y:S01]  /*2090*/  VIADD R6, R238.reuse, 0xffffffef ;  /* 0xffffffefee067836 */ /* 0x040fe20000000000 */
[----:B------:R-:W-:Y:S01]  /*20a0*/  LEA.HI.X.SX32 R5, R5, UR13, 0x1, P1 ;  /* 0x0000000d05057c11 */ /* 0x000fe200088f0eff */
[C---:B------:R-:W-:Y:S01]  /*20b0*/  VIADD R11, R238.reuse, 0xffffffca ;  /* 0xffffffcaee0b7836 */ /* 0x040fe20000000000 */
[----:B------:R-:W-:Y:S01]  /*20c0*/  ISETP.GE.U32.AND P1, PT, R7, 0x7fffffaf, PT ;  /* 0x7fffffaf0700780c */ /* 0x000fe20003f26070 */
[----:B------:R-:W-:Y:S01]  /*20d0*/  VIADD R7, R238, 0xffffffe8 ;  /* 0xffffffe8ee077836 */ /* 0x000fe20000000000 */
[----:B------:R-:W-:Y:S01]  /*20e0*/  ISETP.GE.U32.AND P0, PT, R6, 0x7fffffb0, PT ;  /* 0x7fffffb00600780c */ /* 0x000fe20003f06070 */
[C---:B------:R-:W-:Y:S01]  /*20f0*/  VIADD R6, R238.reuse, 0xffffffe9 ;  /* 0xffffffe9ee067836 */ /* 0x040fe20000000000 */
[----:B------:R-:W-:Y:S01]  /*2100*/  SEL R45, RZ, 0x1fffe, P5 ;  /* 0x0001fffeff2d7807 */ /* 0x000fe20002800000 */
[C---:B------:R-:W-:Y:S01]  /*2110*/  VIADD R14, R238.reuse, 0xffffffc5 ;  /* 0xffffffc5ee0e7836 */ /* 0x040fe20000000000 */
[----:B------:R-:W-:Y:S01]  /*2120*/  ISETP.GE.U32.AND P5, PT, R7, 0x7fffffa9, PT ;  /* 0x7fffffa90700780c */ /* 0x000fe20003fa6070 */
[C---:B------:R-:W-:Y:S01]  /*2130*/  VIADD R7, R238.reuse, 0xffffffea ;  /* 0xffffffeaee077836 */ /* 0x040fe20000000000 */
[----:B------:R-:W-:Y:S01]  /*2140*/  SEL R42, RZ, 0x4, P1 ;  /* 0x00000004ff2a7807 */ /* 0x000fe20000800000 */
        /* <DEDUP_REMOVED lines=20> */
[----:B------:R-:W-:Y:S01]  /*2290*/  VIADD R26, R238, 0xffffffd9 ;  /* 0xffffffd9ee1a7836 */ /* 0x000fe20000000000 */
[----:B------:R-:W-:Y:S01]  /*22a0*/  SEL R47, RZ, 0x7fff8, P5 ;  /* 0x0007fff8ff2f7807 */ /* 0x000fe20002800000 */
[----:B------:R-:W-:Y:S01]  /*22b0*/  IMAD.IADD R45, R20, 0x1, R45 ;  /* 0x00000001142d7824 */ /* 0x000fe200078e022d */
[----:B------:R-:W-:Y:S01]  /*22c0*/  ISETP.GE.U32.AND P1, PT, R7, 0x7fffffa8, PT ;  /* 0x7fffffa80700780c */ /* 0x000fe20003f26070 */
[----:B------:R-:W-:Y:S01]  /*22d0*/  VIADD R7, R238, 0xffffffe0 ;  /* 0xffffffe0ee077836 */ /* 0x000fe20000000000 */
[----:B------:R-:W-:Y:S01]  /*22e0*/  ISETP.GE.U32.AND P5, PT, R8, 0x7fffffa7, PT ;  /* 0x7fffffa70800780c */ /* 0x000fe20003fa6070 */
[----:B------:R-:W-:Y:S01]  /*22f0*/  VIADD R8, R238, 0xffffffe2 ;  /* 0xffffffe2ee087836 */ /* 0x000fe20000000000 */
[----:B------:R-:W-:Y:S01]  /*2300*/  SEL R54, RZ, 0x1fffe, P0 ;  /* 0x0001fffeff367807 */ /* 0x000fe20000000000 */
[----:B------:R-:W-:Y:S01]  /*2310*/  IMAD.IADD R46, R46, 0x1, R49 ;  /* 0x000000012e2e7824 */ /* 0x000fe200078e0231 */
[----:B------:R-:W-:Y:S01]  /*2320*/  ISETP.GE.U32.AND P0, PT, R6, 0x7fffffa2, PT ;  /* 0x7fffffa20600780c */ /* 0x000fe20003f06070 */
[C---:B------:R-:W-:Y:S01]  /*2330*/  VIADD R6, R238.reuse, 0xffffffe3 ;  /* 0xffffffe3ee067836 */ /* 0x040fe20000000000 */
[----:B------:R-:W-:Y:S01]  /*2340*/  SEL R48, RZ, 0x4, P5 ;  /* 0x00000004ff307807 */ /* 0x000fe20002800000 */
[----:B------:R-:W-:Y:S01]  /*2350*/  IMAD.IADD R53, R53, 0x1, R54 ;  /* 0x0000000135357824 */ /* 0x000fe200078e0236 */
[----:B------:R-:W-:Y:S01]  /*2360*/  ISETP.GE.U32.AND P5, PT, R7, 0x7fffffa1, PT ;  /* 0x7fffffa10700780c */ /* 0x000fe20003fa6070 */
[----:B------:R-:W-:Y:S01]  /*2370*/  VIADD R7, R238, 0xffffffcc ;  /* 0xffffffccee077836 */ /* 0x000fe20000000000 */
[----:B------:R-:W-:Y:S01]  /*2380*/  SEL R51, RZ, 0x7fff8, P1 ;  /* 0x0007fff8ff337807 */ /* 0x000fe20000800000 */
[----:B------:R-:W-:Y:S01]  /*2390*/  UMOV UR4, 0x1 ;  /* 0x0000000100047882 */ /* 0x000fe20000000000 */
[----:B------:R-:W-:-:S02]  /*23a0*/  ISETP.GE.U32.AND P1, PT, R8, 0x7fffffa3, PT ;  /* 0x7fffffa30800780c */ /* 0x000fc40003f26070 */
[----:B------:R-:W-:Y:S02]  /*23b0*/  SEL R58, RZ, 0x1fffe, P0 ;  /* 0x0001fffeff3a7807 */ /* 0x000fe40000000000 */
[----:B------:R-:W-:Y:S01]  /*23c0*/  ISETP.GE.U32.AND P0, PT, R6, 0x7fffffa4, PT ;  /* 0x7fffffa40600780c */ /* 0x000fe20003f06070 */
[C---:B------:R-:W-:Y:S01]  /*23d0*/  VIADD R6, R238.reuse, 0xffffffcd ;  /* 0xffffffcdee067836 */ /* 0x040fe20000000000 */
[----:B------:R-:W-:Y:S02]  /*23e0*/  SEL R55, RZ, 0x4, P1 ;  /* 0x00000004ff377807 */ /* 0x000fe40000800000 */
[----:B------:R-:W-:Y:S01]  /*23f0*/  ISETP.GE.U32.AND P1, PT, R7, 0x7fffff8d, PT ;  /* 0x7fffff8d0700780c */ /* 0x000fe20003f26070 */
[----:B------:R-:W-:Y:S01]  /*2400*/  VIADD R7, R238, 0xffffffce ;  /* 0xffffffceee077836 */ /* 0x000fe20000000000 */
[----:B------:R-:W-:Y:S02]  /*2410*/  SEL R56, RZ, 0x7fff8, P0 ;  /* 0x0007fff8ff387807 */ /* 0x000fe40000000000 */
[----:B------:R-:W-:Y:S01]  /*2420*/  ISETP.GE.U32.AND P0, PT, R6, 0x7fffff8e, PT ;  /* 0x7fffff8e0600780c */ /* 0x000fe20003f06070 */
[----:B------:R-:W-:Y:S01]  /*2430*/  VIADD R6, R238, 0xffffffcf ;  /* 0xffffffcfee067836 */ /* 0x000fe20000000000 */
[----:B------:R-:W-:-:S02]  /*2440*/  SEL R8, RZ, 0x1, P1 ;  /* 0x00000001ff087807 */ /* 0x000fc40000800000 */
[----:B------:R-:W-:Y:S01]  /*2450*/  ISETP.GE.U32.AND P1, PT, R7, 0x7fffff8f, PT ;  /* 0x7fffff8f0700780c */ /* 0x000fe20003f26070 */
[----:B------:R-:W-:Y:S01]  /*2460*/  VIADD R7, R238, 0xffffffc8 ;  /* 0xffffffc8ee077836 */ /* 0x000fe20000000000 */
[----:B------:R-:W-:Y:S02]  /*2470*/  SEL R9, RZ, 0x1fffe, P0 ;  /* 0x0001fffeff097807 */ /* 0x000fe40000000000 */
[----:B------:R-:W-:Y:S02]  /*2480*/  ISETP.GE.U32.AND P0, PT, R6, 0x7fffff90, PT ;  /* 0x7fffff900600780c */ /* 0x000fe40003f06070 */
[----:B------:R-:W-:Y:S01]  /*2490*/  SEL R6, RZ, 0x4, P1 ;  /* 0x00000004ff067807 */ /* 0x000fe20000800000 */
[----:B------:R-:W-:Y:S01]  /*24a0*/  IMAD.IADD R8, R8, 0x1, R9 ;  /* 0x0000000108087824 */ /* 0x000fe200078e0209 */
[----:B------:R-:W-:Y:S02]  /*24b0*/  ISETP.GE.U32.AND P1, PT, R7, 0x7fffff89, PT ;  /* 0x7fffff890700780c */ /* 0x000fe40003f26070 */
[----:B------:R-:W-:-:S02]  /*24c0*/  SEL R7, RZ, 0x7fff8, P0 ;  /* 0x0007fff8ff077807 */ /* 0x000fc40000000000 */
[----:B------:R-:W-:Y:S01]  /*24d0*/  ISETP.GE.U32.AND P0, PT, R10, 0x7fffff8a, PT ;  /* 0x7fffff8a0a00780c */ /* 0x000fe20003f06070 */
[C---:B------:R-:W-:Y:S01]  /*24e0*/  VIADD R10, R238.reuse, 0xffffffcb ;  /* 0xffffffcbee0a7836 */ /* 0x040fe20000000000 */
[----:B------:R-:W-:Y:S02]  /*24f0*/  SEL R12, RZ, 0x1, P1 ;  /* 0x00000001ff0c7807 */ /* 0x000fe40000800000 */
[----:B------:R-:W-:Y:S01]  /*2500*/  ISETP.GE.U32.AND P1, PT, R11, 0x7fffff8b, PT ;  /* 0x7fffff8b0b00780c */ /* 0x000fe20003f26070 */
[----:B------:R-:W-:Y:S01]  /*2510*/  VIADD R11, R238, 0xffffffc4 ;  /* 0xffffffc4ee0b7836 */ /* 0x000fe20000000000 */
[----:B------:R-:W-:Y:S02]  /*2520*/  SEL R13, RZ, 0x1fffe, P0 ;  /* 0x0001fffeff0d7807 */ /* 0x000fe40000000000 */
[----:B------:R-:W-:Y:S02]  /*2530*/  ISETP.GE.U32.AND P0, PT, R10, 0x7fffff8c, PT ;  /* 0x7fffff8c0a00780c */ /* 0x000fe40003f06070 */
[----:B------:R-:W-:Y:S01]  /*2540*/  SEL R10, RZ, 0x4, P1 ;  /* 0x00000004ff0a7807 */ /* 0x000fe20000800000 */
[----:B------:R-:W-:Y:S01]  /*2550*/  IMAD.IADD R12, R12, 0x1, R13 ;  /* 0x000000010c0c7824 */ /* 0x000fe200078e020d */
        /* <DEDUP_REMOVED lines=8> */
[----:B------:R-:W-:-:S02]  /*25e0*/  ISETP.GE.U32.AND P0, PT, R14, 0x7fffff88, PT ;  /* 0x7fffff880e00780c */ /* 0x000fc40003f06070 */
[----:B------:R-:W-:Y:S01]  /*25f0*/  SEL R14, RZ, 0x4, P1 ;  /* 0x00000004ff0e7807 */ /* 0x000fe20000800000 */
[----:B------:R-:W-:Y:S01]  /*2600*/  IMAD.IADD R16, R16, 0x1, R17 ;  /* 0x0000000110107824 */ /* 0x000fe200078e0211 */
[----:B------:R-:W-:Y:S02]  /*2610*/  ISETP.GE.U32.AND P1, PT, R15, 0x7fffff82, PT ;  /* 0x7fffff820f00780c */ /* 0x000fe40003f26070 */
[----:B------:R-:W-:Y:S02]  /*2620*/  SEL R15, RZ, 0x7fff8, P0 ;  /* 0x0007fff8ff0f7807 */ /* 0x000fe40000000000 */
[----:B------:R-:W-:Y:S01]  /*2630*/  ISETP.GE.U32.AND P0, PT, R19, 0x7fffff83, PT ;  /* 0x7fffff831300780c */ /* 0x000fe20003f06070 */
[----:B------:R-:W-:Y:S01]  /*2640*/  VIADD R19, R238, 0xffffffdc ;  /* 0xffffffdcee137836 */ /* 0x000fe20000000000 */
[----:B------:R-:W-:Y:S02]  /*2650*/  SEL R21, RZ, 0x1fffe, P1 ;  /* 0x0001fffeff157807 */ /* 0x000fe40000800000 */
[----:B------:R-:W-:-:S02]  /*2660*/  ISETP.GE.U32.AND P1, PT, R18, 0x7fffff84, PT ;  /* 0x7fffff841200780c */ /* 0x000fc40003f26070 */
[----:B------:R-:W-:Y:S02]  /*2670*/  SEL R18, RZ, 0x4, P0 ;  /* 0x00000004ff127807 */ /* 0x000fe40000000000 */
[----:B------:R-:W-:Y:S02]  /*2680*/  ISETP.GE.U32.AND P0, PT, R19, 0x7fffff9d, PT ;  /* 0x7fffff9d1300780c */ /* 0x000fe40003f06070 */
[----:B------:R-:W-:Y:S02]  /*2690*/  SEL R19, RZ, 0x7fff8, P1 ;  /* 0x0007fff8ff137807 */ /* 0x000fe40000800000 */
[----:B------:R-:W-:Y:S01]  /*26a0*/  ISETP.GE.U32.AND P1, PT, R22, 0x7fffff9e, PT ;  /* 0x7fffff9e1600780c */ /* 0x000fe20003f26070 */
[C---:B------:R-:W-:Y:S01]  /*26b0*/  VIADD R22, R238.reuse, 0xffffffdf ;  /* 0xffffffdfee167836 */ /* 0x040fe20000000000 */
[----:B------:R-:W-:Y:S02]  /*26c0*/  SEL R24, RZ, 0x1, P0 ;  /* 0x00000001ff187807 */ /* 0x000fe40000000000 */
[----:B------:R-:W-:Y:S01]  /*26d0*/  ISETP.GE.U32.AND P0, PT, R25, 0x7fffff9f, PT ;  /* 0x7fffff9f1900780c */ /* 0x000fe20003f06070 */
[----:B------:R-:W-:Y:S01]  /*26e0*/  VIADD R25, R238, 0xffffffd8 ;  /* 0xffffffd8ee197836 */ /* 0x000fe20000000000 */
[----:B------:R-:W-:-:S02]  /*26f0*/  SEL R27, RZ, 0x1fffe, P1 ;  /* 0x0001fffeff1b7807 */ /* 0x000fc40000800000 */
[----:B------:R-:W-:Y:S02]  /*2700*/  ISETP.GE.U32.AND P1, PT, R22, 0x7fffffa0, PT ;  /* 0x7fffffa01600780c */ /* 0x000fe40003f26070 */
[----:B------:R-:W-:Y:S01]  /*2710*/  SEL R22, RZ, 0x4, P0 ;  /* 0x00000004ff167807 */ /* 0x000fe20000000000 */
[----:B------:R-:W-:Y:S01]  /*2720*/  IMAD.IADD R24, R24, 0x1, R27 ;  /* 0x0000000118187824 */ /* 0x000fe200078e021b */
[----:B------:R-:W-:Y:S02]  /*2730*/  ISETP.GE.U32.AND P0, PT, R25, 0x7fffff99, PT ;  /* 0x7fffff991900780c */ /* 0x000fe40003f06070 */
        /* <DEDUP_REMOVED lines=24> */
[----:B------:R-:W-:Y:S01]  /*28c0*/  VIADD R38, R238, 0xffffffc0 ;  /* 0xffffffc0ee267836 */ /* 0x000fe20000000000 */
[----:B------:R-:W-:Y:S02]  /*28d0*/  SEL R39, RZ, 0x1, P0 ;  /* 0x00000001ff277807 */ /* 0x000fe40000000000 */
[----:B------:R-:W-:Y:S02]  /*28e0*/  ISETP.GE.U32.AND P0, PT, R40, 0x7fffff93, PT ;  /* 0x7fffff932800780c */ /* 0x000fe40003f06070 */
[----:B------:R-:W-:Y:S02]  /*28f0*/  SEL R40, RZ, 0x1fffe, P1 ;  /* 0x0001fffeff287807 */ /* 0x000fe40000800000 */
[----:B------:R-:W-:-:S02]  /*2900*/  ISETP.GE.U32.AND P1, PT, R38, 0x7fffff81, PT ;  /* 0x7fffff812600780c */ /* 0x000fc40003f26070 */
[----:B------:R-:W-:Y:S01]  /*2910*/  SEL R38, RZ, 0x4, P0 ;  /* 0x00000004ff267807 */ /* 0x000fe20000000000 */
[----:B------:R-:W-:Y:S01]  /*2920*/  IMAD.IADD R39, R39, 0x1, R40 ;  /* 0x0000000127277824 */ /* 0x000fe200078e0228 */
[----:B------:R-:W-:Y:S02]  /*2930*/  ISETP.GE.U32.AND P0, PT, R57, 0x7fffff94, PT ;  /* 0x7fffff943900780c */ /* 0x000fe40003f06070 */
[----:B------:R-:W-:Y:S02]  /*2940*/  SEL R57, RZ, 0x1, P5 ;  /* 0x00000001ff397807 */ /* 0x000fe40002800000 */
[----:B------:R-:W-:Y:S02]  /*2950*/  SEL R20, RZ, 0x1, P1 ;  /* 0x00000001ff147807 */ /* 0x000fe40000800000 */
[----:B------:R-:W-:Y:S01]  /*2960*/  LOP3.LUT R8, R8, 0x3, RZ, 0xc0, !PT ;  /* 0x0000000308087812 */ /* 0x000fe200078ec0ff */
[----:B------:R-:W-:Y:S01]  /*2970*/  IMAD.IADD R57, R57, 0x1, R58 ;  /* 0x0000000139397824 */ /* 0x000fe200078e023a */
[----:B------:R-:W-:Y:S01]  /*2980*/  LOP3.LUT R45, R45, 0x3, RZ, 0xc0, !PT ;  /* 0x000000032d2d7812 */ /* 0x000fe200078ec0ff */
[----:B------:R-:W-:Y:S01]  /*2990*/  IMAD.IADD R20, R20, 0x1, R21 ;  /* 0x0000000114147824 */ /* 0x000fe200078e0215 */
[----:B------:R-:W-:-:S02]  /*29a0*/  LOP3.LUT R46, R46, 0x3, RZ, 0xc0, !PT ;  /* 0x000000032e2e7812 */ /* 0x000fc400078ec0ff */
[----:B------:R-:W-:Y:S02]  /*29b0*/  LOP3.LUT R53, R53, 0x3, RZ, 0xc0, !PT ;  /* 0x0000000335357812 */ /* 0x000fe400078ec0ff */
[----:B------:R-:W-:Y:S02]  /*29c0*/  LOP3.LUT R57, R57, 0x3, RZ, 0xc0, !PT ;  /* 0x0000000339397812 */ /* 0x000fe400078ec0ff */
[----:B------:R-:W-:Y:S02]  /*29d0*/  LOP3.LUT R12, R12, 0x3, RZ, 0xc0, !PT ;  /* 0x000000030c0c7812 */ /* 0x000fe400078ec0ff */
[----:B------:R-:W-:Y:S02]  /*29e0*/  LOP3.LUT R16, R16, 0x3, RZ, 0xc0, !PT ;  /* 0x0000000310107812 */ /* 0x000fe400078ec0ff */
[----:B------:R-:W-:Y:S02]  /*29f0*/  LOP3.LUT R20, R20, 0x3, RZ, 0xc0, !PT ;  /* 0x0000000314147812 */ /* 0x000fe400078ec0ff */
[----:B------:R-:W-:-:S02]  /*2a00*/  LOP3.LUT R24, R24, 0x3, RZ, 0xc0, !PT ;  /* 0x0000000318187812 */ /* 0x000fc400078ec0ff */
[----:B------:R-:W-:Y:S02]  /*2a10*/  LOP3.LUT R28, R28, 0x3, RZ, 0xc0, !PT ;  /* 0x000000031c1c7812 */ /* 0x000fe400078ec0ff */
[----:B------:R-:W-:Y:S02]  /*2a20*/  IADD3 R6, PT, PT, R8, R7, R6 ;  /* 0x0000000708067210 */ /* 0x000fe40007ffe006 */
[----:B------:R-:W-:Y:S02]  /*2a30*/  IADD3 R42, PT, PT, R45, R43, R42 ;  /* 0x0000002b2d2a7210 */ /* 0x000fe40007ffe02a */
[----:B------:R-:W-:Y:S02]  /*2a40*/  IADD3 R44, PT, PT, R46, R47, R44 ;  /* 0x0000002f2e2c7210 */ /* 0x000fe40007ffe02c */
[----:B------:R-:W-:Y:S02]  /*2a50*/  IADD3 R48, PT, PT, R53, R51, R48 ;  /* 0x0000003335307210 */ /* 0x000fe40007ffe030 */
[----:B------:R-:W-:-:S02]  /*2a60*/  IADD3 R55, PT, PT, R57, R56, R55 ;  /* 0x0000003839377210 */ /* 0x000fc40007ffe037 */
[----:B------:R-:W-:Y:S02]  /*2a70*/  IADD3 R10, PT, PT, R12, R11, R10 ;  /* 0x0000000b0c0a7210 */ /* 0x000fe40007ffe00a */
[----:B------:R-:W-:Y:S02]  /*2a80*/  IADD3 R14, PT, PT, R16, R15, R14 ;  /* 0x0000000f100e7210 */ /* 0x000fe40007ffe00e */
[----:B------:R-:W-:Y:S02]  /*2a90*/  IADD3 R18, PT, PT, R20, R19, R18 ;  /* 0x0000001314127210 */ /* 0x000fe40007ffe012 */
[----:B------:R-:W-:Y:S02]  /*2aa0*/  IADD3 R22, PT, PT, R24, R25, R22 ;  /* 0x0000001918167210 */ /* 0x000fe40007ffe016 */
[----:B------:R-:W-:Y:S02]  /*2ab0*/  IADD3 R26, PT, PT, R28, R29, R26 ;  /* 0x0000001d1c1a7210 */ /* 0x000fe40007ffe01a */
[----:B------:R-:W-:-:S02]  /*2ac0*/  SEL R7, RZ, 0x7fff8, P0 ;  /* 0x0007fff8ff077807 */ /* 0x000fc40000000000 */
[----:B------:R-:W-:Y:S02]  /*2ad0*/  LOP3.LUT R32, R32, 0x3, RZ, 0xc0, !PT ;  /* 0x0000000320207812 */ /* 0x000fe400078ec0ff */
[----:B------:R-:W-:Y:S01]  /*2ae0*/  LOP3.LUT R39, R39, 0x3, RZ, 0xc0, !PT ;  /* 0x0000000327277812 */ /* 0x000fe200078ec0ff */
[----:B------:R-:W-:Y:S06]  /*2af0*/  BRA.U UP0, `(.L_x_5) ;  /* 0x0000000100187547 */ /* 0x000fec000b800000 */
[----:B------:R-:W-:Y:S01]  /*2b00*/  ELECT P0, URZ, PT ;  /* 0x0000000000ff782f */ /* 0x000fe20003800000 */
[----:B------:R-:W-:Y:S01]  /*2b10*/  IMAD.MOV.U32 R8, RZ, RZ, 0x1 ;  /* 0x00000001ff087424 */ /* 0x000fe200078e00ff */
[----:B------:R-:W-:Y:S01]  /*2b20*/  UMOV UR6, 0x40 ;  /* 0x0000004000067882 */ /* 0x000fe20000000000 */
[----:B------:R-:W-:Y:S01]  /*2b30*/  UVIRTCOUNT.DEALLOC.SMPOOL 0x80 ;  /* 0x000000800000784c */ /* 0x000fe20000000000 */
[----:B------:R-:W-:-:S09]  /*2b40*/  ULEA UR6, UR5, UR6, 0x18 ;  /* 0x0000000605067291 */ /* 0x000fd2000f8ec0ff */
[----:B------:R0:W-:Y:S03]  /*2b50*/  @P0 STS.U8 [UR6], R8 ;  /* 0x00000008ff000988 */ /* 0x0001e60008000006 */
.L_x_5:
[----:B------:R-:W-:Y:S01]  /*2b60*/  USHF.L.U32 UR5, UR7, 0x15, URZ ;  /* 0x0000001507057899 */ /* 0x000fe200080006ff */
[----:B------:R-:W-:Y:S01]  /*2b70*/  STL [R1+0x320], R179 ;  /* 0x000320b301007387 */ /* 0x000fe20000100800 */
[----:B------:R-:W-:Y:S01]  /*2b80*/  UIADD3 UR11, UPT, UPT, UR9, 0xa000, URZ ;  /* 0x0000a000090b7890 */ /* 0x000fe2000fffe0ff */
[----:B------:R-:W-:Y:S01]  /*2b90*/  IMAD.SHL.U32 R9, R44, 0x100, RZ ;  /* 0x000001002c097824 */ /* 0x000fe200078e00ff */
[----:B------:R-:W-:Y:S01]  /*2ba0*/  ULOP3.LUT UR5, UR5, 0x600000, URZ, 0xc0, !UPT ;  /* 0x0060000005057892 */ /* 0x000fe2000f8ec0ff */
[----:B------:R-:W-:Y:S01]  /*2bb0*/  STL [R1+0x31c], R169 ;  /* 0x00031ca901007387 */ /* 0x000fe20000100800 */
[----:B------:R-:W1:Y:S01]  /*2bc0*/  LDCU.64 UR12, c[0x0][0x3a8] ;  /* 0x00007500ff0c77ac */ /* 0x000e620008000a00 */
[----:B------:R-:W-:Y:S01]  /*2bd0*/  IADD3 R38, PT, PT, R39, R7, R38 ;  /* 0x0000000727267210 */ /* 0x000fe20007ffe026 */
[----:B0-----:R-:W-:Y:S01]  /*2be0*/  @!P4 IMAD.MOV.U32 R8, RZ, RZ, R2 ;  /* 0x000000ffff08c224 */ /* 0x001fe200078e0002 */
[----:B------:R0:W-:Y:S01]  /*2bf0*/  STL [R1+0x318], R0 ;  /* 0x0003180001007387 */ /* 0x0001e20000100800 */
[----:B------:R-:W-:Y:S01]  /*2c00*/  UIADD3 UR10, UPT, UPT, UR8, UR5, URZ ;  /* 0x00000005080a7290 */ /* 0x000fe2000fffe0ff */
[----:B------:R-:W-:-:S02]  /*2c10*/  LOP3.LUT R9, R9, 0xf00, RZ, 0xe2, !PT ;  /* 0x00000f0009097812 */ /* 0x000fc400078ee2ff */
[----:B------:R-:W-:Y:S02]  /*2c20*/  LOP3.LUT R55, R55, 0xf, RZ, 0xc0, !PT ;  /* 0x0000000f37377812 */ /* 0x000fe400078ec0ff */
[----:B------:R-:W-:Y:S01]  /*2c30*/  IADD3 R30, PT, PT, R32, R35, R30 ;  /* 0x00000023201e7210 */ /* 0x000fe20007ffe01e */
[----:B------:R-:W-:Y:S01]  /*2c40*/  IMAD R42, R42, 0x1000, R9 ;  /* 0x000010002a2a7824 */ /* 0x000fe200078e0209 */
[----:B------:R-:W-:Y:S01]  /*2c50*/  LOP3.LUT R7, R18, 0xf, RZ, 0xc0, !PT ;  /* 0x0000000f12077812 */ /* 0x000fe200078ec0ff */
[----:B------:R-:W-:Y:S01]  /*2c60*/  IMAD.SHL.U32 R9, R26, 0x100, RZ ;  /* 0x000001001a097824 */ /* 0x000fe200078e00ff */
[----:B0-----:R-:W-:Y:S01]  /*2c70*/  LOP3.LUT R0, R60, 0x7f, RZ, 0xc0, !PT ;  /* 0x0000007f3c007812 */ /* 0x001fe200078ec0ff */
[----:B------:R-:W-:Y:S01]  /*2c80*/  STTM.x128 tmem[UR10], RZ ;  /* 0x000000ff000079ed */ /* 0x000fe200083c000a */
[----:B------:R-:W0:Y:S01]  /*2c90*/  FENCE.VIEW.ASYNC.T ;  /* 0x00000000000073c6 */ /* 0x000e220000000200 */
[----:B------:R-:W-:Y:S01]  /*2ca0*/  IMAD R14, R14, 0x10, R7 ;  /* 0x000000100e0e7824 */ /* 0x000fe200078e0207 */
[----:B------:R-:W-:Y:S01]  /*2cb0*/  ISETP.NE.U32.AND P0, PT, R0, RZ, PT ;  /* 0x000000ff0000720c */ /* 0x000fe20003f05070 */
[----:B------:R-:W-:Y:S01]  /*2cc0*/  IMAD.SHL.U32 R7, R10, 0x100, RZ ;  /* 0x000001000a077824 */ /* 0x000fe200078e00ff */
[----:B------:R-:W-:Y:S01]  /*2cd0*/  LOP3.LUT R11, R38, 0xf, RZ, 0xc0, !PT ;  /* 0x0000000f260b7812 */ /* 0x000fe200078ec0ff */
[----:B------:R-:W-:Y:S01]  /*2ce0*/  IMAD R48, R48, 0x10, R55 ;  /* 0x0000001030307824 */ /* 0x000fe200078e0237 */
[----:B------:R-:W-:-:S02]  /*2cf0*/  LOP3.LUT R9, R9, 0xf00, RZ, 0xe2, !PT ;  /* 0x00000f0009097812 */ /* 0x000fc400078ee2ff */
[----:B------:R-:W-:Y:S01]  /*2d00*/  PRMT R134, RZ, 0x7610, R134 ;  /* 0x00007610ff867816 */ /* 0x000fe20000000086 */
[----:B------:R-:W-:Y:S01]  /*2d10*/  IMAD R30, R30, 0x10, R11 ;  /* 0x000000101e1e7824 */ /* 0x000fe200078e020b */
[----:B------:R-:W-:Y:S01]  /*2d20*/  PRMT R133, RZ, 0x7610, R133 ;  /* 0x00007610ff857816 */ /* 0x000fe20000000085 */
[----:B------:R-:W-:Y:S01]  /*2d30*/  IMAD R22, R22, 0x1000, R9 ;  /* 0x0000100016167824 */ /* 0x000fe200078e0209 */
[----:B------:R-:W-:Y:S01]  /*2d40*/  LOP3.LUT R7, R7, 0xf00, RZ, 0xe2, !PT ;  /* 0x00000f0007077812 */ /* 0x000fe200078ee2ff */
[----:B------:R-:W-:Y:S01]  /*2d50*/  @!P4 IMAD.MOV.U32 R9, RZ, RZ, R4 ;  /* 0x000000ffff09c224 */ /* 0x000fe200078e0004 */
[----:B0-----:R-:W-:Y:S01]  /*2d60*/  BAR.SYNC.DEFER_BLOCKING 0x0 ;  /* 0x0000000000007b1d */ /* 0x001fe20000010000 */
[----:B------:R-:W-:-:S05]  /*2d70*/  P2R R250, PR, RZ, 0x2 ;  /* 0x00000002fffa7803 */ /* 0x000fca0000000000 */
[----:B------:R-:W-:Y:S01]  /*2d80*/  VOTEU.ALL UP1, P0 ;  /* 0x0000000000ff7886 */ /* 0x000fe20000020000 */
[----:B------:R-:W-:Y:S01]  /*2d90*/  VOTEU.ALL UP2, P0 ;  /* 0x0000000000ff7886 */ /* 0x000fe20000040000 */
[----:B-1----:R-:W-:Y:S01]  /*2da0*/  USHF.L.U32 UR5, UR12, 0x3, URZ ;  /* 0x000000030c057899 */ /* 0x002fe200080006ff */
[----:B------:R-:W-:Y:S01]  /*2db0*/  @!P4 IMAD.MOV.U32 R10, RZ, RZ, R3 ;  /* 0x000000ffff0ac224 */ /* 0x000fe200078e0003 */
[----:B------:R-:W-:Y:S01]  /*2dc0*/  LOP3.LUT R13, R48, 0xff, RZ, 0xc0, !PT ;  /* 0x000000ff300d7812 */ /* 0x000fe200078ec0ff */
[----:B------:R-:W-:Y:S01]  /*2dd0*/  @!P4 IMAD.MOV.U32 R11, RZ, RZ, R5 ;  /* 0x000000ffff0bc224 */ /* 0x000fe200078e0005 */
[----:B------:R-:W-:-:S04]  /*2de0*/  @!UP1 UIADD3 UR16, UPT, UPT, -UR4, 0x100000, URZ ;  /* 0x0010000004109890 */ /* 0x000fc8000fffe1ff */
[----:B------:R-:W-:Y:S02]  /*2df0*/  @!UP1 USHF.L.U32 UR17, UR16, 0xb, URZ ;  /* 0x0000000b10119899 */ /* 0x000fe400080006ff */
[----:B------:R-:W-:Y:S02]  /*2e00*/  @!UP1 USHF.L.U32 UR16, UR16, 0x1, URZ ;  /* 0x0000000110109899 */ /* 0x000fe400080006ff */
[----:B------:R-:W-:Y:S01]  /*2e10*/  USHF.R.S32.HI UR6, URZ, 0x1f, UR5 ;  /* 0x0000001fff067899 */ /* 0x000fe20008011405 */
[----:B------:R-:W-:Y:S01]  /*2e20*/  LOP3.LUT R14, R14, 0xff, RZ, 0xc0, !PT ;  /* 0x000000ff0e0e7812 */ /* 0x000fe200078ec0ff */
[----:B------:R-:W-:Y:S01]  /*2e30*/  IMAD R7, R6, 0x1000, R7 ;  /* 0x0000100006077824 */ /* 0x000fe200078e0207 */
[----:B------:R-:W-:Y:S01]  /*2e40*/  PRMT R137, RZ, 0x7610, R137 ;  /* 0x00007610ff897816 */ /* 0x000fe20000000089 */
[----:B------:R-:W-:Y:S01]  /*2e50*/  IMAD.IADD R42, R42, 0x1, R13 ;  /* 0x000000012a2a7824 */ /* 0x000fe200078e020d */
[----:B------:R-:W-:Y:S01]  /*2e60*/  PRMT R136, RZ, 0x7610, R136 ;  /* 0x00007610ff887816 */ /* 0x000fe20000000088 */
[----:B------:R-:W-:Y:S01]  /*2e70*/  @!P2 IMAD.MOV R109, RZ, RZ, -R109 ;  /* 0x000000ffff6da224 */ /* 0x000fe200078e0a6d */
[----:B------:R-:W-:Y:S01]  /*2e80*/  PRMT R135, RZ, 0x7610, R135 ;  /* 0x00007610ff877816 */ /* 0x000fe20000000087 */
[----:B------:R-:W-:Y:S01]  /*2e90*/  STL [R1+0x324], R250 ;  /* 0x000324fa01007387 */ /* 0x000fe20000100800 */
[----:B------:R-:W-:-:S02]  /*2ea0*/  PRMT R140, RZ, 0x7610, R140 ;  /* 0x00007610ff8c7816 */ /* 0x000fc4000000008c */
[----:B------:R-:W-:Y:S01]  /*2eb0*/  PRMT R139, RZ, 0x7610, R139 ;  /* 0x00007610ff8b7816 */ /* 0x000fe2000000008b */
[----:B------:R-:W0:Y:S02]  /*2ec0*/  FENCE.VIEW.ASYNC.S ;  /* 0x00000000000073c6 */ /* 0x000e240000000000 */
[----:B0-----:R0:W1:Y:S02]  /*2ed0*/  @!UP2 SYNCS.EXCH.64 URZ, [UR11], UR16 ;  /* 0x000000100bffa5b2 */ /* 0x0010640008000100 */
[----:B-1----:R-:W-:Y:S01]  /*2ee0*/  BAR.SYNC.DEFER_BLOCKING 0x0 ;  /* 0x0000000000007b1d */ /* 0x002fe20000010000 */
[----:B------:R-:W-:Y:S01]  /*2ef0*/  IMAD.IADD R14, R7, 0x1, R14 ;  /* 0x00000001070e7824 */ /* 0x000fe200078e020e */
[----:B------:R-:W-:Y:S02]  /*2f00*/  LOP3.LUT R94, R42, 0xffff, RZ, 0xc0, !PT ;  /* 0x0000ffff2a5e7812 */ /* 0x000fe400078ec0ff */
[----:B------:R-:W-:Y:S02]  /*2f10*/  LOP3.LUT R13, R30, 0xff, RZ, 0xc0, !PT ;  /* 0x000000ff1e0d7812 */ /* 0x000fe400078ec0ff */
[----:B------:R-:W-:-:S02]  /*2f20*/  SHF.R.U32.HI R12, RZ, 0xf, R94 ;  /* 0x0000000fff0c7819 */ /* 0x000fc4000001165e */
[----:B------:R-:W-:Y:S02]  /*2f30*/  PRMT R138, RZ, 0x7610, R138 ;  /* 0x00007610ff8a7816 */ /* 0x000fe4000000008a */
[----:B------:R-:W-:Y:S02]  /*2f40*/  PRMT R150, RZ, 0x7610, R150 ;  /* 0x00007610ff967816 */ /* 0x000fe40000000096 */
[----:B------:R-:W-:Y:S02]  /*2f50*/  PRMT R142, RZ, 0x7610, R142 ;  /* 0x00007610ff8e7816 */ /* 0x000fe4000000008e */
[----:B------:R-:W-:Y:S01]  /*2f60*/  PRMT R141, RZ, 0x7610, R141 ;  /* 0x00007610ff8d7816 */ /* 0x000fe2000000008d */
[----:B------:R-:W-:Y:S01]  /*2f70*/  @!P3 IMAD.MOV R106, RZ, RZ, -R106 ;  /* 0x000000ffff6ab224 */ /* 0x000fe200078e0a6a */
[----:B------:R-:W-:Y:S02]  /*2f80*/  PRMT R154, RZ, 0x7610, R154 ;  /* 0x00007610ff9a7816 */ /* 0x000fe4000000009a */
[----:B------:R-:W-:-:S02]  /*2f90*/  PRMT R153, RZ, 0x7610, R153 ;  /* 0x00007610ff997816 */ /* 0x000fc40000000099 */
[----:B------:R-:W-:Y:S02]  /*2fa0*/  PRMT R158, RZ, 0x7610, R158 ;  /* 0x00007610ff9e7816 */ /* 0x000fe4000000009e */
[----:B------:R-:W-:Y:S02]  /*2fb0*/  PRMT R152, RZ, 0x7610, R152 ;  /* 0x00007610ff987816 */ /* 0x000fe40000000098 */
[----:B------:R-:W-:Y:S01]  /*2fc0*/  PRMT R157, RZ, 0x7610, R157 ;  /* 0x00007610ff9d7816 */ /* 0x000fe2000000009d */
[----:B------:R1:W2:Y:S01]  /*2fd0*/  @!P4 LDG.E.U8 R134, desc[UR24][R8.64] ;  /* 0x000000180886c981 */ /* 0x0002a2000c1e1100 */
[----:B------:R-:W-:Y:S02]  /*2fe0*/  PRMT R161, RZ, 0x7610, R161 ;  /* 0x00007610ffa17816 */ /* 0x000fe400000000a1 */
[----:B------:R-:W-:Y:S01]  /*2ff0*/  PRMT R160, RZ, 0x7610, R160 ;  /* 0x00007610ffa07816 */ /* 0x000fe200000000a0 */
[----:B------:R3:W4:Y:S01]  /*3000*/  @!P4 LDG.E.U8 R133, desc[UR24][R10.64] ;  /* 0x000000180a85c981 */ /* 0x000722000c1e1100 */
[----:B------:R-:W-:Y:S01]  /*3010*/  IADD3 R6, P4, PT, R2, UR5, RZ ;  /* 0x0000000502067c10 */ /* 0x000fe2000ff9e0ff */
[----:B------:R-:W-:-:S02]  /*3020*/  IMAD.IADD R13, R22, 0x1, R13 ;  /* 0x00000001160d7824 */ /* 0x000fc400078e020d */
[----:B------:R-:W-:Y:S01]  /*3030*/  IMAD.MOV.U32 R92, RZ, RZ, R23 ;  /* 0x000000ffff5c7224 */ /* 0x000fe200078e0017 */
[----:B------:R-:W-:Y:S02]  /*3040*/  IADD3.X R7, PT, PT, R4, UR6, RZ, P4, !PT ;  /* 0x0000000604077c10 */ /* 0x000fe4000a7fe4ff */
[----:B------:R-:W-:Y:S02]  /*3050*/  PRMT R177, RZ, 0x7610, R177 ;  /* 0x00007610ffb17816 */ /* 0x000fe400000000b1 */
[----:B------:R-:W-:Y:S01]  /*3060*/  PRMT R171, RZ, 0x7610, R171 ;  /* 0x00007610ffab7816 */ /* 0x000fe200000000ab */
[----:B------:R-:W2:Y:S01]  /*3070*/  @!P6 LDG.E.U8 R137, desc[UR24][R6.64] ;  /* 0x000000180689e981 */ /* 0x000ea2000c1e1100 */
[----:B-1----:R-:W-:Y:S01]  /*3080*/  IADD3 R8, P4, PT, R3, UR5, RZ ;  /* 0x0000000503087c10 */ /* 0x002fe2000ff9e0ff */
[----:B------:R-:W-:Y:S01]  /*3090*/  USHF.L.U32 UR5, UR12, 0x4, URZ ;  /* 0x000000040c057899 */ /* 0x000fe200080006ff */
[----:B------:R-:W-:Y:S02]  /*30a0*/  PRMT R110, R14, 0x5410, R13 ;  /* 0x000054100e6e7816 */ /* 0x000fe4000000000d */
[----:B------:R-:W-:-:S02]  /*30b0*/  PRMT R170, RZ, 0x7610, R170 ;  /* 0x00007610ffaa7816 */ /* 0x000fc400000000aa */
[----:B------:R-:W-:Y:S02]  /*30c0*/  PRMT R197, RZ, 0x7610, R197 ;  /* 0x00007610ffc57816 */ /* 0x000fe400000000c5 */
[----:B------:R-:W-:Y:S02]  /*30d0*/  PRMT R189, RZ, 0x7610, R189 ;  /* 0x00007610ffbd7816 */ /* 0x000fe400000000bd */
[----:B------:R-:W-:Y:S02]  /*30e0*/  PRMT R183, RZ, 0x7610, R183 ;  /* 0x00007610ffb77816 */ /* 0x000fe400000000b7 */
[----:B------:R-:W-:Y:S02]  /*30f0*/  PRMT R233, RZ, 0x7610, R233 ;  /* 0x00007610ffe97816 */ /* 0x000fe400000000e9 */
[----:B------:R-:W-:Y:S02]  /*3100*/  PRMT R232, RZ, 0x7610, R232 ;  /* 0x00007610ffe87816 */ /* 0x000fe400000000e8 */
        /* <DEDUP_REMOVED lines=37> */
[----:B------:R-:W-:Y:S01]  /*3360*/  PRMT R191, RZ, 0x7610, R191 ;  /* 0x00007610ffbf7816 */ /* 0x000fe200000000bf */
[----:B------:R-:W-:Y:S01]  /*3370*/  VIADD R71, R238, 0xfffffff3 ;  /* 0xfffffff3ee477836 */ /* 0x000fe20000000000 */
[----:B------:R-:W-:Y:S01]  /*3380*/  IADD3.X R9, PT, PT, R5, UR6, RZ, P4, !PT ;  /* 0x0000000605097c10 */ /* 0x000fe2000a7fe4ff */
[----:B------:R-:W-:Y:S01]  /*3390*/  USHF.R.S32.HI UR6, URZ, 0x1f, UR5 ;  /* 0x0000001fff067899 */ /* 0x000fe20008011405 */
[----:B------:R-:W-:Y:S02]  /*33a0*/  LOP3.LUT P4, RZ, R12, 0x1, RZ, 0xc0, !PT ;  /* 0x000000010cff7812 */ /* 0x000fe4000788c0ff */
[----:B------:R-:W-:Y:S01]  /*33b0*/  PRMT R185, RZ, 0x7610, R185 ;  /* 0x00007610ffb97816 */ /* 0x000fe200000000b9 */
[----:B------:R-:W2:Y:S01]  /*33c0*/  @!P6 LDG.E.U8 R136, desc[UR24][R8.64] ;  /* 0x000000180888e981 */ /* 0x000ea2000c1e1100 */
[----:B---3--:R-:W-:Y:S02]  /*33d0*/  IADD3 R10, P6, PT, R2, UR5, RZ ;  /* 0x00000005020a7c10 */ /* 0x008fe4000ffde0ff */
        /* <DEDUP_REMOVED lines=12> */
[----:B------:R-:W-:Y:S01]  /*34a0*/  PRMT R178, RZ, 0x7610, R178 ;  /* 0x00007610ffb27816 */ /* 0x000fe200000000b2 */
[----:B------:R-:W-:Y:S01]  /*34b0*/  IMAD.MOV.U32 R127, RZ, RZ, R78 ;  /* 0x000000ffff7f7224 */ /* 0x000fe200078e004e */
[----:B------:R-:W-:-:S02]  /*34c0*/  SHF.R.U32.HI R12, RZ, 0x7, R94 ;  /* 0x00000007ff0c7819 */ /* 0x000fc4000001165e */
[----:B------:R-:W-:Y:S02]  /*34d0*/  PRMT R168, RZ, 0x7610, R168 ;  /* 0x00007610ffa87816 */ /* 0x000fe400000000a8 */
[----:B------:R-:W-:Y:S02]  /*34e0*/  PRMT R167, RZ, 0x7610, R167 ;  /* 0x00007610ffa77816 */ /* 0x000fe400000000a7 */
[----:B------:R-:W-:Y:S02]  /*34f0*/  PRMT R166, RZ, 0x7610, R166 ;  /* 0x00007610ffa67816 */ /* 0x000fe400000000a6 */
[----:B------:R-:W-:Y:S01]  /*3500*/  PRMT R174, RZ, 0x7610, R174 ;  /* 0x00007610ffae7816 */ /* 0x000fe200000000ae */
[----:B------:R-:W-:Y:S01]  /*3510*/  IMAD.MOV.U32 R130, RZ, RZ, R86 ;  /* 0x000000ffff827224 */ /* 0x000fe200078e0056 */
[----:B------:R-:W-:Y:S01]  /*3520*/  IADD3.X R11, PT, PT, R4, UR6, RZ, P6, !PT ;  /* 0x00000006040b7c10 */ /* 0x000fe2000b7fe4ff */
[----:B------:R-:W1:Y:S01]  /*3530*/  LDCU UR27, c[0x0][0x3b0] ;  /* 0x00007600ff1b77ac */ /* 0x000e620008000800 */
[----:B------:R-:W-:-:S02]  /*3540*/  LOP3.LUT P2, RZ, R12, 0x1, RZ, 0xc0, !PT ;  /* 0x000000010cff7812 */ /* 0x000fc4000784c0ff */
[----:B------:R-:W-:Y:S01]  /*3550*/  IADD3 R12, P6, PT, R3, UR5, RZ ;  /* 0x00000005030c7c10 */ /* 0x000fe2000ffde0ff */
[----:B------:R-:W-:Y:S01]  /*3560*/  UIMAD UR5, UR12, 0x18, URZ ;  /* 0x000000180c0578a4 */ /* 0x000fe2000f8e02ff */
[----:B------:R-:W-:Y:S01]  /*3570*/  SHF.R.U64 R15, R110, 0x1f, RZ ;  /* 0x0000001f6e0f7819 */ /* 0x000fe200000012ff */
[----:B------:R-:W3:Y:S01]  /*3580*/  @P4 LDG.E.U8 R135, desc[UR24][R10.64] ;  /* 0x000000180a874981 */ /* 0x000ee2000c1e1100 */
[----:B------:R-:W-:Y:S01]  /*3590*/  IADD3.X R13, PT, PT, R5, UR6, RZ, P6, !PT ;  /* 0x00000006050d7c10 */ /* 0x000fe2000b7fe4ff */
[----:B------:R-:W-:Y:S02]  /*35a0*/  USHF.R.S32.HI UR6, URZ, 0x1f, UR5 ;  /* 0x0000001fff067899 */ /* 0x000fe40008011405 */
[----:B------:R-:W-:Y:S01]  /*35b0*/  IADD3 R14, P6, PT, R2, UR5, RZ ;  /* 0x00000005020e7c10 */ /* 0x000fe2000ffde0ff */
[----:B------:R-:W0:Y:S01]  /*35c0*/  LDCU UR21, c[0x0][0x3b0] ;  /* 0x00007600ff1577ac */ /* 0x000e220008000800 */
[----:B------:R-:W2:Y:S01]  /*35d0*/  @P4 LDG.E.U8 R140, desc[UR24][R12.64] ;  /* 0x000000180c8c4981 */ /* 0x000ea2000c1e1100 */
[----:B------:R-:W-:-:S02]  /*35e0*/  LOP3.LUT P4, RZ, R15, 0x1, RZ, 0xc0, !PT ;  /* 0x000000010fff7812 */ /* 0x000fc4000788c0ff */
[----:B------:R-:W-:Y:S01]  /*35f0*/  IADD3.X R15, PT, PT, R4, UR6, RZ, P6, !PT ;  /* 0x00000006040f7c10 */ /* 0x000fe2000b7fe4ff */
[----:B------:R-:W0:Y:S01]  /*3600*/  LDCU UR26, c[0x0][0x3b0] ;  /* 0x00007600ff1a77ac */ /* 0x000e220008000800 */
[----:B------:R-:W-:Y:S01]  /*3610*/  IADD3 R16, P6, PT, R3, UR5, RZ ;  /* 0x0000000503107c10 */ /* 0x000fe2000ffde0ff */
[----:B------:R-:W-:-:S03]  /*3620*/  USHF.L.U32 UR5, UR12, 0x5, URZ ;  /* 0x000000050c057899 */ /* 0x000fc600080006ff */
[----:B------:R-:W-:Y:S01]  /*3630*/  IADD3.X R17, PT, PT, R5, UR6, RZ, P6, !PT ;  /* 0x0000000605117c10 */ /* 0x000fe2000b7fe4ff */
[----:B------:R-:W2:Y:S01]  /*3640*/  @P2 LDG.E.U8 R139, desc[UR24][R14.64] ;  /* 0x000000180e8b2981 */ /* 0x000ea2000c1e1100 */
[----:B------:R-:W-:Y:S01]  /*3650*/  PRMT R164, RZ, 0x7610, R164 ;  /* 0x00007610ffa47816 */ /* 0x000fe200000000a4 */
[----:B------:R-:W-:Y:S02]  /*3660*/  USHF.R.S32.HI UR6, URZ, 0x1f, UR5 ;  /* 0x0000001fff067899 */ /* 0x000fe40008011405 */
[----:B------:R-:W-:Y:S01]  /*3670*/  IADD3 R19, P6, PT, R2, UR5, RZ ;  /* 0x0000000502137c10 */ /* 0x000fe2000ffde0ff */
[----:B------:R-:W2:Y:S01]  /*3680*/  @P2 LDG.E.U8 R138, desc[UR24][R16.64] ;  /* 0x00000018108a2981 */ /* 0x000ea2000c1e1100 */
[----:B------:R-:W-:Y:S01]  /*3690*/  IADD3 R20, P2, PT, R3, UR5, RZ ;  /* 0x0000000503147c10 */ /* 0x000fe2000ff5e0ff */
[----:B------:R-:W0:Y:S01]  /*36a0*/  LDCU UR29, c[0x0][0x3b0] ;  /* 0x00007600ff1d77ac */ /* 0x000e220008000800 */
[----:B------:R-:W-:Y:S01]  /*36b0*/  SHF.R.U64 R18, R110, 0x17, RZ ;  /* 0x000000176e127819 */ /* 0x000fe200000012ff */
[----:B------:R-:W-:Y:S01]  /*36c0*/  STL [R1+0x32c], R6 ;  /* 0x00032c0601007387 */ /* 0x000fe20000100800 */
[----:B------:R-:W-:Y:S01]  /*36d0*/  IADD3.X R24, PT, PT, R4, UR6, RZ, P6, !PT ;  /* 0x0000000604187c10 */ /* 0x000fe2000b7fe4ff */
[----:B------:R-:W0:Y:S01]  /*36e0*/  LDCU UR31, c[0x0][0x3b0] ;  /* 0x00007600ff1f77ac */ /* 0x000e220008000800 */
[----:B------:R-:W-:Y:S01]  /*36f0*/  IADD3.X R21, PT, PT, R5, UR6, RZ, P2, !PT ;  /* 0x0000000605157c10 */ /* 0x000fe200097fe4ff */
[----:B------:R-:W-:Y:S01]  /*3700*/  STL [R1+0x328], R7 ;  /* 0x0003280701007387 */ /* 0x000fe20000100800 */
[----:B------:R-:W-:Y:S01]  /*3710*/  LOP3.LUT P2, RZ, R18, 0x1, RZ, 0xc0, !PT ;  /* 0x0000000112ff7812 */ /* 0x000fe2000784c0ff */
[----:B------:R-:W-:Y:S01]  /*3720*/  @P4 IMAD.MOV.U32 R18, RZ, RZ, R19 ;  /* 0x000000ffff124224 */ /* 0x000fe200078e0013 */
[----:B------:R-:W-:Y:S01]  /*3730*/  PRMT R165, RZ, 0x7610, R165 ;  /* 0x00007610ffa57816 */ /* 0x000fe200000000a5 */
[----:B------:R-:W-:Y:S01]  /*3740*/  STL [R1+0x334], R8 ;  /* 0x0003340801007387 */ /* 0x000fe20000100800 */
[----:B------:R-:W-:Y:S01]  /*3750*/  PRMT R163, RZ, 0x7610, R163 ;  /* 0x00007610ffa37816 */ /* 0x000fe200000000a3 */
[----:B------:R-:W0:Y:S02]  /*3760*/  LDCU UR30, c[0x0][0x3b0] ;  /* 0x00007600ff1e77ac */ /* 0x000e240008000800 */
[----:B------:R-:W-:Y:S01]  /*3770*/  STL [R1+0x330], R9 ;  /* 0x0003300901007387 */ /* 0x000fe20000100800 */
[----:B------:R-:W-:Y:S01]  /*3780*/  PRMT R162, RZ, 0x7610, R162 ;  /* 0x00007610ffa27816 */ /* 0x000fe200000000a2 */
[----:B------:R-:W0:Y:S02]  /*3790*/  LDCU UR32, c[0x0][0x3b0] ;  /* 0x00007600ff2077ac */ /* 0x000e240008000800 */
[----:B------:R1:W-:Y:S01]  /*37a0*/  STL [R1+0x8], R19 ;  /* 0x0000081301007387 */ /* 0x0003e20000100800 */
[----:B------:R-:W-:Y:S01]  /*37b0*/  UIMAD UR5, UR12, 0x28, URZ ;  /* 0x000000280c0578a4 */ /* 0x000fe2000f8e02ff */
[----:B------:R-:W-:Y:S01]  /*37c0*/  PRMT R155, RZ, 0x7610, R155 ;  /* 0x00007610ff9b7816 */ /* 0x000fe2000000009b */
[----:B------:R-:W0:Y:S01]  /*37d0*/  LDCU UR22, c[0x0][0x3b0] ;  /* 0x00007600ff1677ac */ /* 0x000e220008000800 */
[----:B------:R-:W-:-:S02]  /*37e0*/  PRMT R159, RZ, 0x7610, R159 ;  /* 0x00007610ff9f7816 */ /* 0x000fc4000000009f */
[----:B------:R-:W-:Y:S01]  /*37f0*/  PRMT R156, RZ, 0x7610, R156 ;  /* 0x00007610ff9c7816 */ /* 0x000fe2000000009c */
[----:B------:R-:W0:Y:S01]  /*3800*/  LDCU UR23, c[0x0][0x3b0] ;  /* 0x00007600ff1777ac */ /* 0x000e220008000800 */
[----:B-1----:R-:W-:Y:S01]  /*3810*/  @P4 IMAD.MOV.U32 R19, RZ, RZ, R24 ;  /* 0x000000ffff134224 */ /* 0x002fe200078e0018 */
[----:B------:R-:W-:Y:S01]  /*3820*/  PRMT R151, RZ, 0x7610, R151 ;  /* 0x00007610ff977816 */ /* 0x000fe20000000097 */
[----:B------:R-:W1:Y:S03]  /*3830*/  LDCU UR28, c[0x0][0x3b0] ;  /* 0x00007600ff1c77ac */ /* 0x000e660008000800 */
[----:B------:R0:W2:Y:S01]  /*3840*/  @P4 LDG.E.U8 R150, desc[UR24][R18.64] ;  /* 0x0000001812964981 */ /* 0x0000a2000c1e1100 */
[----:B------:R-:W-:Y:S01]  /*3850*/  USHF.R.S32.HI UR6, URZ, 0x1f, UR5 ;  /* 0x0000001fff067899 */ /* 0x000fe20008011405 */
[----:B0-----:R-:W-:Y:S02]  /*3860*/  @P4 IMAD.MOV.U32 R18, RZ, RZ, R20 ;  /* 0x000000ffff124224 */ /* 0x001fe400078e0014 */
[----:B------:R-:W-:-:S05]  /*3870*/  @P4 IMAD.MOV.U32 R19, RZ, RZ, R21 ;  /* 0x000000ffff134224 */ /* 0x000fca00078e0015 */
[----:B------:R0:W2:Y:S01]  /*3880*/  @P4 LDG.E.U8 R142, desc[UR24][R18.64] ;  /* 0x00000018128e4981 */ /* 0x0000a2000c1e1100 */
[----:B------:R-:W-:-:S04]  /*3890*/  IADD3 R7, P4, PT, R2, UR5, RZ ;  /* 0x0000000502077c10 */ /* 0x000fc8000ff9e0ff */
[----:B------:R-:W-:Y:S01]  /*38a0*/  IADD3.X R8, PT, PT, R4, UR6, RZ, P4, !PT ;  /* 0x0000000604087c10 */ /* 0x000fe2000a7fe4ff */
[----:B------:R1:W-:Y:S01]  /*38b0*/  STL [R1+0x10], R20 ;  /* 0x0000101401007387 */ /* 0x0003e20000100800 */
[----:B------:R-:W-:Y:S01]  /*38c0*/  IADD3 R6, P4, PT, R3, UR5, RZ ;  /* 0x0000000503067c10 */ /* 0x000fe2000ff9e0ff */
[----:B------:R-:W-:Y:S02]  /*38d0*/  UIMAD UR5, UR12, 0x30, URZ ;  /* 0x000000300c0578a4 */ /* 0x000fe4000f8e02ff */
[----:B------:R-:W-:Y:S01]  /*38e0*/  STL [R1+0x4], R24 ;  /* 0x0000041801007387 */ /* 0x000fe20000100800 */
[----:B0-----:R-:W-:Y:S02]  /*38f0*/  @P2 IMAD.MOV.U32 R18, RZ, RZ, R7 ;  /* 0x000000ffff122224 */ /* 0x001fe400078e0007 */
[----:B------:R-:W-:Y:S01]  /*3900*/  @P2 IMAD.MOV.U32 R19, RZ, RZ, R8 ;  /* 0x000000ffff132224 */ /* 0x000fe200078e0008 */
[----:B------:R-:W-:Y:S01]  /*3910*/  STL [R1+0xc], R21 ;  /* 0x00000c1501007387 */ /* 0x000fe20000100800 */
[----:B-1----:R-:W-:-:S03]  /*3920*/  SHF.R.U64 R20, R110, 0xf, RZ ;  /* 0x0000000f6e147819 */ /* 0x002fc600000012ff */
[----:B------:R0:W-:Y:S01]  /*3930*/  STL [R1+0x88], R7 ;  /* 0x0000880701007387 */ /* 0x0001e20000100800 */
[----:B------:R-:W-:-:S03]  /*3940*/  LOP3.LUT P3, RZ, R20, 0x1, RZ, 0xc0, !PT ;  /* 0x0000000114ff7812 */ /* 0x000fc6000786c0ff */
[----:B------:R1:W-:Y:S04]  /*3950*/  STL [R1+0x84], R8 ;  /* 0x0000840801007387 */ /* 0x0003e80000100800 */
[----:B------:R1:W2:Y:S01]  /*3960*/  @P2 LDG.E.U8 R141, desc[UR24][R18.64] ;  /* 0x00000018128d2981 */ /* 0x0002a2000c1e1100 */
[----:B0-----:R-:W-:Y:S01]  /*3970*/  IADD3.X R7, PT, PT, R5, UR6, RZ, P4, !PT ;  /* 0x0000000605077c10 */ /* 0x001fe2000a7fe4ff */
[----:B------:R-:W-:Y:S02]  /*3980*/  USHF.R.S32.HI UR6, URZ, 0x1f, UR5 ;  /* 0x0000001fff067899 */ /* 0x000fe40008011405 */
[----:B-1----:R-:W-:Y:S01]  /*3990*/  IADD3 R8, P4, PT, R2, UR5, RZ ;  /* 0x0000000502087c10 */ /* 0x002fe2000ff9e0ff */
[----:B------:R0:W-:Y:S01]  /*39a0*/  STL [R1+0x90], R6 ;  /* 0x0000900601007387 */ /* 0x0001e20000100800 */
[----:B------:R-:W-:Y:S01]  /*39b0*/  SHF.R.U64 R20, R110, 0x7, RZ ;  /* 0x000000076e147819 */ /* 0x000fe200000012ff */
[----:B------:R-:W-:-:S02]  /*39c0*/  @P2 IMAD.MOV.U32 R18, RZ, RZ, R6 ;  /* 0x000000ffff122224 */ /* 0x000fc400078e0006 */
[----:B------:R-:W-:Y:S01]  /*39d0*/  @P2 IMAD.MOV.U32 R19, RZ, RZ, R7 ;  /* 0x000000ffff132224 */ /* 0x000fe200078e0007 */
[----:B------:R-:W-:Y:S01]  /*39e0*/  IADD3.X R9, PT, PT, R4, UR6, RZ, P4, !PT ;  /* 0x0000000604097c10 */ /* 0x000fe2000a7fe4ff */
[----:B------:R1:W-:Y:S01]  /*39f0*/  STL [R1+0x8c], R7 ;  /* 0x00008c0701007387 */ /* 0x0003e20000100800 */
[----:B0-----:R-:W-:Y:S01]  /*3a00*/  IADD3 R6, P4, PT, R3, UR5, RZ ;  /* 0x0000000503067c10 */ /* 0x001fe2000ff9e0ff */
[----:B------:R-:W-:Y:S02]  /*3a10*/  UIMAD UR5, UR12, 0x38, URZ ;  /* 0x000000380c0578a4 */ /* 0x000fe4000f8e02ff */
[----:B------:R0:W2:Y:S01]  /*3a20*/  @P2 LDG.E.U8 R154, desc[UR24][R18.64] ;  /* 0x00000018129a2981 */ /* 0x0000a2000c1e1100 */
[----:B------:R-:W-:Y:S02]  /*3a30*/  LOP3.LUT P2, RZ, R20, 0x1, RZ, 0xc0, !PT ;  /* 0x0000000114ff7812 */ /* 0x000fe4000784c0ff */
[----:B-1----:R-:W-:Y:S01]  /*3a40*/  IADD3.X R7, PT, PT, R5, UR6, RZ, P4, !PT ;  /* 0x0000000605077c10 */ /* 0x002fe2000a7fe4ff */
[----:B------:R-:W-:Y:S01]  /*3a50*/  USHF.R.S32.HI UR6, URZ, 0x1f, UR5 ;  /* 0x0000001fff067899 */ /* 0x000fe20008011405 */
[----:B------:R1:W-:Y:S01]  /*3a60*/  STL [R1+0x108], R8 ;  /* 0x0001080801007387 */ /* 0x0003e20000100800 */
[----:B0-----:R-:W-:-:S02]  /*3a70*/  @P3 IMAD.MOV.U32 R18, RZ, RZ, R8 ;  /* 0x000000ffff123224 */ /* 0x001fc400078e0008 */
[----:B------:R-:W-:Y:S01]  /*3a80*/  @P3 IMAD.MOV.U32 R19, RZ, RZ, R9 ;  /* 0x000000ffff133224 */ /* 0x000fe200078e0009 */
[----:B------:R0:W-:Y:S01]  /*3a90*/  STL [R1+0x104], R9 ;  /* 0x0001040901007387 */ /* 0x0001e20000100800 */
[----:B-1----:R-:W-:-:S03]  /*3aa0*/  IADD3 R8, P4, PT, R2, UR5, RZ ;  /* 0x0000000502087c10 */ /* 0x002fc6000ff9e0ff */
[----:B------:R1:W2:Y:S04]  /*3ab0*/  @P3 LDG.E.U8 R153, desc[UR24][R18.64] ;  /* 0x0000001812993981 */ /* 0x0002a8000c1e1100 */
[----:B------:R4:W-:Y:S01]  /*3ac0*/  STL [R1+0x110], R6 ;  /* 0x0001100601007387 */ /* 0x0009e20000100800 */
[----:B0-----:R-:W-:Y:S01]  /*3ad0*/  IADD3.X R9, PT, PT, R4, UR6, RZ, P4, !PT ;  /* 0x0000000604097c10 */ /* 0x001fe2000a7fe4ff */
[----:B------:R-:W-:Y:S02]  /*3ae0*/  @P2 IMAD.MOV.U32 R24, RZ, RZ, R8 ;  /* 0x000000ffff182224 */ /* 0x000fe400078e0008 */
[----:B-1----:R-:W-:Y:S01]  /*3af0*/  @P3 IMAD.MOV.U32 R18, RZ, RZ, R6 ;  /* 0x000000ffff123224 */ /* 0x002fe200078e0006 */
[----:B------:R0:W-:Y:S01]  /*3b00*/  STL [R1+0x10c], R7 ;  /* 0x00010c0701007387 */ /* 0x0001e20000100800 */
[----:B----4-:R-:W-:Y:S01]  /*3b10*/  IADD3 R6, P4, PT, R3, UR5, RZ ;  /* 0x0000000503067c10 */ /* 0x010fe2000ff9e0ff */
[----:B------:R-:W-:-:S02]  /*3b20*/  @P3 IMAD.MOV.U32 R19, RZ, RZ, R7 ;  /* 0x000000ffff133224 */ /* 0x000fc400078e0007 */
[----:B------:R-:W-:Y:S02]  /*3b30*/  @P2 IMAD.MOV.U32 R25, RZ, RZ, R9 ;  /* 0x000000ffff192224 */ /* 0x000fe400078e0009 */
[----:B------:R-:W-:Y:S01]  /*3b40*/  VIADD R20, R238, 0xfffffffe ;  /* 0xfffffffeee147836 */ /* 0x000fe20000000000 */
[----:B------:R-:W4:Y:S01]  /*3b50*/  @P3 LDG.E.U8 R152, desc[UR24][R18.64] ;  /* 0x0000001812983981 */ /* 0x000f22000c1e1100 */
[----:B0-----:R-:W-:-:S03]  /*3b60*/  IADD3.X R7, PT, PT, R5, UR6, RZ, P4, !PT ;  /* 0x0000000605077c10 */ /* 0x001fc6000a7fe4ff */
[----:B------:R0:W2:Y:S01]  /*3b70*/  @P2 LDG.E.U8 R158, desc[UR24][R24.64] ;  /* 0x00000018189e2981 */ /* 0x0000a2000c1e1100 */
[----:B------:R-:W-:Y:S01]  /*3b80*/  ISETP.GE.U32.AND P3, PT, R20, 0x7fffffbf, PT ;  /* 0x7fffffbf1400780c */ /* 0x000fe20003f66070 */
[----:B------:R-:W-:Y:S01]  /*3b90*/  USHF.R.S32.HI UR5, URZ, 0x1f, UR12 ;  /* 0x0000001fff057899 */ /* 0x000fe2000801140c */
[----:B------:R-:W-:Y:S01]  /*3ba0*/  ISETP.GE.AND P6, PT, R59, RZ, PT ;  /* 0x000000ff3b00720c */ /* 0x000fe20003fc6270 */
[----:B0-----:R-:W-:Y:S02]  /*3bb0*/  @P2 IMAD.MOV.U32 R24, RZ, RZ, R6 ;  /* 0x000000ffff182224 */ /* 0x001fe400078e0006 */
[----:B------:R-:W-:Y:S01]  /*3bc0*/  @P2 IMAD.MOV.U32 R25, RZ, RZ, R7 ;  /* 0x000000ffff192224 */ /* 0x000fe200078e0007 */
[----:B------:R-:W-:-:S04]  /*3bd0*/  IADD3 R18, P4, PT, R2, UR12, RZ ;  /* 0x0000000c02127c10 */ /* 0x000fc8000ff9e0ff */
[----:B------:R0:W2:Y:S01]  /*3be0*/  @P2 LDG.E.U8 R157, desc[UR24][R24.64] ;  /* 0x00000018189d2981 */ /* 0x0000a2000c1e1100 */
[----:B------:R-:W-:Y:S02]  /*3bf0*/  IADD3 R19, P2, PT, R3, UR12, RZ ;  /* 0x0000000c03137c10 */ /* 0x000fe4000ff5e0ff */
[----:B------:R-:W-:Y:S02]  /*3c00*/  IADD3.X R20, PT, PT, R4, UR5, RZ, P4, !PT ;  /* 0x0000000504147c10 */ /* 0x000fe4000a7fe4ff */
[----:B------:R-:W-:Y:S01]  /*3c10*/  IADD3.X R21, PT, PT, R5, UR5, RZ, P2, !PT ;  /* 0x0000000505157c10 */ /* 0x000fe200097fe4ff */
[----:B------:R-:W-:Y:S01]  /*3c20*/  VIADD R22, R238, 0xfffffff6 ;  /* 0xfffffff6ee167836 */ /* 0x000fe20000000000 */
[----:B------:R-:W-:Y:S01]  /*3c30*/  UIMAD UR5, UR12, 0x9, URZ ;  /* 0x000000090c0578a4 */ /* 0x000fe2000f8e02ff */
[----:B------:R-:W-:Y:S02]  /*3c40*/  @!P3 IMAD.MOV.U32 R26, RZ, RZ, R19 ;  /* 0x000000ffff1ab224 */ /* 0x000fe400078e0013 */
[----:B0-----:R-:W-:-:S02]  /*3c50*/  @!P3 IMAD.MOV.U32 R24, RZ, RZ, R18 ;  /* 0x000000ffff18b224 */ /* 0x001fc400078e0012 */
[----:B------:R-:W-:Y:S02]  /*3c60*/  @!P3 IMAD.MOV.U32 R25, RZ, RZ, R20 ;  /* 0x000000ffff19b224 */ /* 0x000fe400078e0014 */
[----:B------:R-:W-:Y:S01]  /*3c70*/  @!P3 IMAD.MOV.U32 R27, RZ, RZ, R21 ;  /* 0x000000ffff1bb224 */ /* 0x000fe200078e0015 */
[----:B------:R-:W-:Y:S01]  /*3c80*/  ISETP.GE.U32.AND P2, PT, R22, 0x7fffffb7, PT ;  /* 0x7fffffb71600780c */ /* 0x000fe20003f46070 */
[----:B------:R-:W-:Y:S01]  /*3c90*/  USHF.R.S32.HI UR6, URZ, 0x1f, UR5 ;  /* 0x0000001fff067899 */ /* 0x000fe20008011405 */
[----:B------:R0:W2:Y:S01]  /*3ca0*/  @!P3 LDG.E.U8 R161, desc[UR24][R24.64] ;  /* 0x0000001818a1b981 */ /* 0x0000a2000c1e1100 */
[----:B------:R-:W-:-:S03]  /*3cb0*/  @!P6 IMAD.MOV R92, RZ, RZ, -R92 ;  /* 0x000000ffff5ce224 */ /* 0x000fc600078e0a5c */
[----:B------:R1:W2:Y:S01]  /*3cc0*/  @!P3 LDG.E.U8 R160, desc[UR24][R26.64] ;  /* 0x000000181aa0b981 */ /* 0x0002a2000c1e1100 */
[----:B------:R-:W-:Y:S02]  /*3cd0*/  IADD3 R22, P3, PT, R2, UR5, RZ ;  /* 0x0000000502167c10 */ /* 0x000fe4000ff7e0ff */
[----:B0-----:R-:W-:Y:S01]  /*3ce0*/  IADD3 R24, P6, PT, R3, UR5, RZ ;  /* 0x0000000503187c10 */ /* 0x001fe2000ffde0ff */
[----:B------:R-:W-:Y:S01]  /*3cf0*/  UIMAD UR5, UR12, 0x11, URZ ;  /* 0x000000110c0578a4 */ /* 0x000fe2000f8e02ff */
[--C-:B------:R-:W-:Y:S02]  /*3d00*/  SHF.R.U32.HI R28, RZ, 0xe, R94.reuse ;  /* 0x0000000eff1c7819 */ /* 0x100fe4000001165e */
[----:B------:R-:W-:Y:S02]  /*3d10*/  IADD3.X R23, PT, PT, R4, UR6, RZ, P3, !PT ;  /* 0x0000000604177c10 */ /* 0x000fe40009ffe4ff */
[----:B------:R-:W-:Y:S01]  /*3d20*/  IADD3.X R25, PT, PT, R5, UR6, RZ, P6, !PT ;  /* 0x0000000605197c10 */ /* 0x000fe2000b7fe4ff */
[----:B------:R-:W-:Y:S01]  /*3d30*/  USHF.R.S32.HI UR6, URZ, 0x1f, UR5 ;  /* 0x0000001fff067899 */ /* 0x000fe20008011405 */
[----:B-1----:R-:W-:Y:S01]  /*3d40*/  SHF.R.U32.HI R27, RZ, 0x6, R94 ;  /* 0x00000006ff1b7819 */ /* 0x002fe2000001165e */
[----:B------:R-:W2:Y:S01]  /*3d50*/  @!P2 LDG.E.U8 R177, desc[UR24][R22.64] ;  /* 0x0000001816b1a981 */ /* 0x000ea2000c1e1100 */
[----:B------:R-:W-:-:S02]  /*3d60*/  IADD3 R26, P6, PT, R2, UR5, RZ ;  /* 0x00000005021a7c10 */ /* 0x000fc4000ffde0ff */
[----:B------:R-:W-:Y:S01]  /*3d70*/  LOP3.LUT P3, RZ, R28, 0x1, RZ, 0xc0, !PT ;  /* 0x000000011cff7812 */ /* 0x000fe2000786c0ff */
[----:B------:R-:W2:Y:S01]  /*3d80*/  @!P2 LDG.E.U8 R171, desc[UR24][R24.64] ;  /* 0x0000001818aba981 */ /* 0x000ea2000c1e1100 */
[----:B------:R-:W-:Y:S02]  /*3d90*/  LOP3.LUT P2, RZ, R27, 0x1, RZ, 0xc0, !PT ;  /* 0x000000011bff7812 */ /* 0x000fe4000784c0ff */
[----:B------:R-:W-:Y:S02]  /*3da0*/  IADD3.X R27, PT, PT, R4, UR6, RZ, P6, !PT ;  /* 0x00000006041b7c10 */ /* 0x000fe4000b7fe4ff */
[----:B------:R-:W-:Y:S01]  /*3db0*/  IADD3 R28, P6, PT, R3, UR5, RZ ;  /* 0x00000005031c7c10 */ /* 0x000fe2000ffde0ff */
[----:B------:R-:W-:-:S03]  /*3dc0*/  UIMAD UR5, UR12, 0x19, URZ ;  /* 0x000000190c0578a4 */ /* 0x000fc6000f8e02ff */
[----:B------:R-:W-:Y:S01]  /*3dd0*/  IADD3.X R29, PT, PT, R5, UR6, RZ, P6, !PT ;  /* 0x00000006051d7c10 */ /* 0x000fe2000b7fe4ff */
[----:B------:R-:W-:Y:S02]  /*3de0*/  USHF.R.S32.HI UR6, URZ, 0x1f, UR5 ;  /* 0x0000001fff067899 */ /* 0x000fe40008011405 */
[----:B------:R-:W-:Y:S01]  /*3df0*/  IADD3 R30, P6, PT, R2, UR5, RZ ;  /* 0x00000005021e7c10 */ /* 0x000fe2000ffde0ff */
[----:B------:R-:W2:Y:S01]  /*3e00*/  @P3 LDG.E.U8 R170, desc[UR24][R26.64] ;  /* 0x000000181aaa3981 */ /* 0x000ea2000c1e1100 */
[----:B------:R-:W-:-:S03]  /*3e10*/  ISETP.GE.AND P4, PT, R34, RZ, PT ;  /* 0x000000ff2200720c */ /* 0x000fc60003f86270 */
[----:B------:R-:W2:Y:S01]  /*3e20*/  @P3 LDG.E.U8 R197, desc[UR24][R28.64] ;  /* 0x000000181cc53981 */ /* 0x000ea2000c1e1100 */
[----:B------:R-:W-:Y:S02]  /*3e30*/  IADD3 R31, P3, PT, R3, UR5, RZ ;  /* 0x00000005031f7c10 */ /* 0x000fe4000ff7e0ff */
[----:B------:R-:W-:Y:S02]  /*3e40*/  SHF.R.U64 R34, R110, 0x1e, RZ ;  /* 0x0000001e6e227819 */ /* 0x000fe400000012ff */
[----:B------:R-:W-:Y:S02]  /*3e50*/  IADD3.X R32, PT, PT, R4, UR6, RZ, P6, !PT ;  /* 0x0000000604207c10 */ /* 0x000fe4000b7fe4ff */
[----:B------:R-:W-:Y:S02]  /*3e60*/  ISETP.GE.AND P6, PT, R33, RZ, PT ;  /* 0x000000ff2100720c */ /* 0x000fe40003fc6270 */
[----:B------:R-:W-:Y:S01]  /*3e70*/  IADD3.X R33, PT, PT, R5, UR6, RZ, P3, !PT ;  /* 0x0000000605217c10 */ /* 0x000fe20009ffe4ff */
[----:B------:R-:W-:Y:S01]  /*3e80*/  @P2 IMAD.MOV.U32 R35, RZ, RZ, R32 ;  /* 0x000000ffff232224 */ /* 0x000fe200078e0020 */
[----:B------:R-:W-:Y:S01]  /*3e90*/  LOP3.LUT P3, RZ, R34, 0x1, RZ, 0xc0, !PT ;  /* 0x0000000122ff7812 */ /* 0x000fe2000786c0ff */
[----:B------:R-:W-:Y:S01]  /*3ea0*/  @P2 IMAD.MOV.U32 R34, RZ, RZ, R30 ;  /* 0x000000ffff222224 */ /* 0x000fe200078e001e */
[----:B------:R-:W-:Y:S01]  /*3eb0*/  UIMAD UR5, UR12, 0x21, URZ ;  /* 0x000000210c0578a4 */ /* 0x000fe2000f8e02ff */
[----:B------:R-:W-:Y:S04]  /*3ec0*/  STL [R1+0x188], R8 ;  /* 0x0001880801007387 */ /* 0x000fe80000100800 */
[----:B------:R0:W2:Y:S01]  /*3ed0*/  @P2 LDG.E.U8 R189, desc[UR24][R34.64] ;  /* 0x0000001822bd2981 */ /* 0x0000a2000c1e1100 */
[----:B------:R-:W-:-:S03]  /*3ee0*/  USHF.R.S32.HI UR6, URZ, 0x1f, UR5 ;  /* 0x0000001fff067899 */ /* 0x000fc60008011405 */
[----:B------:R-:W-:Y:S01]  /*3ef0*/  STL [R1+0x184], R9 ;  /* 0x0001840901007387 */ /* 0x000fe20000100800 */
[----:B0-----:R-:W-:Y:S02]  /*3f00*/  @P2 IMAD.MOV.U32 R34, RZ, RZ, R31 ;  /* 0x000000ffff222224 */ /* 0x001fe400078e001f */
[----:B------:R-:W-:Y:S01]  /*3f10*/  @P2 IMAD.MOV.U32 R35, RZ, RZ, R33 ;  /* 0x000000ffff232224 */ /* 0x000fe200078e0021 */
[----:B------:R-:W-:Y:S04]  /*3f20*/  STL [R1+0x190], R6 ;  /* 0x0001900601007387 */ /* 0x000fe80000100800 */
[----:B------:R0:W-:Y:S04]  /*3f30*/  STL [R1+0x18c], R7 ;  /* 0x00018c0701007387 */ /* 0x0001e80000100800 */
[----:B------:R1:W2:Y:S01]  /*3f40*/  @P2 LDG.E.U8 R183, desc[UR24][R34.64] ;  /* 0x0000001822b72981 */ /* 0x0002a2000c1e1100 */
[----:B------:R-:W-:Y:S01]  /*3f50*/  SHF.R.U64 R37, R110, 0x16, RZ ;  /* 0x000000166e257819 */ /* 0x000fe200000012ff */
[----:B------:R-:W-:Y:S01]  /*3f60*/  @!P4 IMAD.MOV R114, RZ, RZ, -R114 ;  /* 0x000000ffff72c224 */ /* 0x000fe200078e0a72 */
[----:B0-----:R-:W-:-:S02]  /*3f70*/  IADD3 R7, P2, PT, R2, UR5, RZ ;  /* 0x0000000502077c10 */ /* 0x001fc4000ff5e0ff */
[----:B------:R-:W-:Y:S02]  /*3f80*/  IADD3 R6, P4, PT, R3, UR5, RZ ;  /* 0x0000000503067c10 */ /* 0x000fe4000ff9e0ff */
[----:B------:R-:W-:Y:S01]  /*3f90*/  IADD3.X R8, PT, PT, R4, UR6, RZ, P2, !PT ;  /* 0x0000000604087c10 */ /* 0x000fe200097fe4ff */
[----:B------:R-:W-:Y:S01]  /*3fa0*/  UIMAD UR5, UR12, 0x29, URZ ;  /* 0x000000290c0578a4 */ /* 0x000fe2000f8e02ff */
[----:B------:R0:W-:Y:S01]  /*3fb0*/  STL [R1+0x18], R7 ;  /* 0x0000180701007387 */ /* 0x0001e20000100800 */
[----:B------:R-:W-:Y:S01]  /*3fc0*/  LOP3.LUT P2, RZ, R37, 0x1, RZ, 0xc0, !PT ;  /* 0x0000000125ff7812 */ /* 0x000fe2000784c0ff */
[----:B-1----:R-:W-:Y:S02]  /*3fd0*/  @P3 IMAD.MOV.U32 R34, RZ, RZ, R7 ;  /* 0x000000ffff223224 */ /* 0x002fe400078e0007 */
[----:B------:R-:W-:Y:S01]  /*3fe0*/  @P3 IMAD.MOV.U32 R35, RZ, RZ, R8 ;  /* 0x000000ffff233224 */ /* 0x000fe200078e0008 */
[----:B------:R1:W-:Y:S04]  /*3ff0*/  STL [R1+0x14], R8 ;  /* 0x0000140801007387 */ /* 0x0003e80000100800 */
[----:B------:R3:W2:Y:S01]  /*4000*/  @P3 LDG.E.U8 R233, desc[UR24][R34.64] ;  /* 0x0000001822e93981 */ /* 0x0006a2000c1e1100 */
[----:B0-----:R-:W-:Y:S01]  /*4010*/  IADD3.X R7, PT, PT, R5, UR6, RZ, P4, !PT ;  /* 0x0000000605077c10 */ /* 0x001fe2000a7fe4ff */
[----:B------:R-:W-:-:S02]  /*4020*/  USHF.R.S32.HI UR6, URZ, 0x1f, UR5 ;  /* 0x0000001fff067899 */ /* 0x000fc40008011405 */
[----:B-1----:R-:W-:Y:S01]  /*4030*/  IADD3 R8, P4, PT, R2, UR5, RZ ;  /* 0x0000000502087c10 */ /* 0x002fe2000ff9e0ff */
[----:B------:R0:W-:Y:S01]  /*4040*/  STL [R1+0x20], R6 ;  /* 0x0000200601007387 */ /* 0x0001e20000100800 */
[----:B---3--:R-:W-:Y:S02]  /*4050*/  @P3 IMAD.MOV.U32 R34, RZ, RZ, R6 ;  /* 0x000000ffff223224 */ /* 0x008fe400078e0006 */
[----:B------:R-:W-:Y:S01]  /*4060*/  IADD3.X R9, PT, PT, R4, UR6, RZ, P4, !PT ;  /* 0x0000000604097c10 */ /* 0x000fe2000a7fe4ff */
[----:B------:R-:W-:Y:S01]  /*4070*/  @P3 IMAD.MOV.U32 R35, RZ, RZ, R7 ;  /* 0x000000ffff233224 */ /* 0x000fe200078e0007 */
[----:B------:R-:W-:Y:S01]  /*4080*/  SHF.R.U64 R37, R110, 0xe, RZ ;  /* 0x0000000e6e257819 */ /* 0x000fe200000012ff */
[----:B------:R1:W-:Y:S01]  /*4090*/  STL [R1+0x1c], R7 ;  /* 0x00001c0701007387 */ /* 0x0003e20000100800 */
[----:B0-----:R-:W-:-:S03]  /*40a0*/  IADD3 R6, P4, PT, R3, UR5, RZ ;  /* 0x0000000503067c10 */ /* 0x001fc6000ff9e0ff */
[----:B------:R0:W3:Y:S01]  /*40b0*/  @P3 LDG.E.U8 R232, desc[UR24][R34.64] ;  /* 0x0000001822e83981 */ /* 0x0000e2000c1e1100 */
[----:B------:R-:W-:Y:S01]  /*40c0*/  UIMAD UR5, UR12, 0x31, URZ ;  /* 0x000000310c0578a4 */ /* 0x000fe2000f8e02ff */
[----:B------:R-:W-:Y:S02]  /*40d0*/  LOP3.LUT P3, RZ, R37, 0x1, RZ, 0xc0, !PT ;  /* 0x0000000125ff7812 */ /* 0x000fe4000786c0ff */
[----:B-1----:R-:W-:Y:S01]  /*40e0*/  IADD3.X R7, PT, PT, R5, UR6, RZ, P4, !PT ;  /* 0x0000000605077c10 */ /* 0x002fe2000a7fe4ff */
[----:B0-----:R-:W-:Y:S02]  /*40f0*/  @P2 IMAD.MOV.U32 R34, RZ, RZ, R8 ;  /* 0x000000ffff222224 */ /* 0x001fe400078e0008 */
[----:B------:R-:W-:Y:S01]  /*4100*/  @P2 IMAD.MOV.U32 R35, RZ, RZ, R9 ;  /* 0x000000ffff232224 */ /* 0x000fe200078e0009 */
[----:B------:R-:W-:Y:S01]  /*4110*/  USHF.R.S32.HI UR6, URZ, 0x1f, UR5 ;  /* 0x0000001fff067899 */ /* 0x000fe20008011405 */
[----:B------:R0:W-:Y:S04]  /*4120*/  STL [R1+0x98], R8 ;  /* 0x0000980801007387 */ /* 0x0001e80000100800 */
[----:B------:R1:W2:Y:S01]  /*4130*/  @P2 LDG.E.U8 R221, desc[UR24][R34.64] ;  /* 0x0000001822dd2981 */ /* 0x0002a2000c1e1100 */
[----:B0-----:R-:W-:-:S03]  /*4140*/  IADD3 R8, P4, PT, R2, UR5, RZ ;  /* 0x0000000502087c10 */ /* 0x001fc6000ff9e0ff */
[----:B------:R0:W-:Y:S01]  /*4150*/  STL [R1+0x94], R9 ;  /* 0x0000940901007387 */ /* 0x0001e20000100800 */
[----:B-1----:R-:W-:Y:S02]  /*4160*/  @P2 IMAD.MOV.U32 R34, RZ, RZ, R6 ;  /* 0x000000ffff222224 */ /* 0x002fe400078e0006 */
[----:B------:R-:W-:Y:S01]  /*4170*/  @P2 IMAD.MOV.U32 R35, RZ, RZ, R7 ;  /* 0x000000ffff232224 */ /* 0x000fe200078e0007 */
[----:B------:R1:W-:Y:S01]  /*4180*/  STL [R1+0xa0], R6 ;  /* 0x0000a00601007387 */ /* 0x0003e20000100800 */
[----:B0-----:R-:W-:-:S03]  /*4190*/  IADD3.X R9, PT, PT, R4, UR6, RZ, P4, !PT ;  /* 0x0000000604097c10 */ /* 0x001fc6000a7fe4ff */
[----:B------:R0:W2:Y:S01]  /*41a0*/  @P2 LDG.E.U8 R237, desc[UR24][R34.64] ;  /* 0x0000001822ed2981 */ /* 0x0000a2000c1e1100 */
[----:B-1----:R-:W-:-:S03]  /*41b0*/  IADD3 R6, P2, PT, R3, UR5, RZ ;  /* 0x0000000503067c10 */ /* 0x002fc6000ff5e0ff */
[----:B------:R1:W-:Y:S01]  /*41c0*/  STL [R1+0x9c], R7 ;  /* 0x00009c0701007387 */ /* 0x0003e20000100800 */
[----:B------:R-:W-:Y:S01]  /*41d0*/  SHF.R.U64 R37, R110, 0x6, RZ ;  /* 0x000000066e257819 */ /* 0x000fe200000012ff */
[----:B0-----:R-:W-:Y:S02]  /*41e0*/  @P3 IMAD.MOV.U32 R34, RZ, RZ, R8 ;  /* 0x000000ffff223224 */ /* 0x001fe400078e0008 */
[----:B------:R-:W-:Y:S01]  /*41f0*/  @P3 IMAD.MOV.U32 R35, RZ, RZ, R9 ;  /* 0x000000ffff233224 */ /* 0x000fe200078e0009 */
[----:B-1----:R-:W-:-:S04]  /*4200*/  IADD3.X R7, PT, PT, R5, UR6, RZ, P2, !PT ;  /* 0x0000000605077c10 */ /* 0x002fc800097fe4ff */
[----:B------:R0:W2:Y:S01]  /*4210*/  @P3 LDG.E.U8 R229, desc[UR24][R34.64] ;  /* 0x0000001822e53981 */ /* 0x0000a2000c1e1100 */
[----:B------:R-:W-:Y:S01]  /*4220*/  UIMAD UR5, UR12, 0x39, URZ ;  /* 0x000000390c0578a4 */ /* 0x000fe2000f8e02ff */
[----:B------:R-:W-:Y:S02]  /*4230*/  LOP3.LUT P2, RZ, R37, 0x1, RZ, 0xc0, !PT ;  /* 0x0000000125ff7812 */ /* 0x000fe4000784c0ff */
[----:B------:R-:W-:Y:S01]  /*4240*/  STL [R1+0x118], R8 ;  /* 0x0001180801007387 */ /* 0x000fe20000100800 */
[----:B------:R-:W-:Y:S01]  /*4250*/  USHF.R.S32.HI UR6, URZ, 0x1f, UR5 ;  /* 0x0000001fff067899 */ /* 0x000fe20008011405 */
[----:B0-----:R-:W-:Y:S02]  /*4260*/  @P3 IMAD.MOV.U32 R34, RZ, RZ, R6 ;  /* 0x000000ffff223224 */ /* 0x001fe400078e0006 */
[----:B------:R-:W-:Y:S01]  /*4270*/  @P3 IMAD.MOV.U32 R35, RZ, RZ, R7 ;  /* 0x000000ffff233224 */ /* 0x000fe200078e0007 */
[----:B------:R-:W-:Y:S04]  /*4280*/  STL [R1+0x120], R6 ;  /* 0x0001200601007387 */ /* 0x000fe80000100800 */
[----:B------:R-:W-:Y:S04]  /*4290*/  STL [R1+0x114], R9 ;  /* 0x0001140901007387 */ /* 0x000fe80000100800 */
[----:B------:R0:W-:Y:S04]  /*42a0*/  STL [R1+0x11c], R7 ;  /* 0x00011c0701007387 */ /* 0x0001e80000100800 */
[----:B------:R1:W2:Y:S01]  /*42b0*/  @P3 LDG.E.U8 R228, desc[UR24][R34.64] ;  /* 0x0000001822e43981 */ /* 0x0002a2000c1e1100 */
[----:B------:R-:W-:Y:S01]  /*42c0*/  @!P6 IMAD.MOV R112, RZ, RZ, -R112 ;  /* 0x000000ffff70e224 */ /* 0x000fe200078e0a70 */
[----:B0-----:R-:W-:-:S02]  /*42d0*/  IADD3 R7, P3, PT, R2, UR5, RZ ;  /* 0x0000000502077c10 */ /* 0x001fc4000ff7e0ff */
[----:B------:R-:W-:Y:S02]  /*42e0*/  IADD3 R6, P6, PT, R3, UR5, RZ ;  /* 0x0000000503067c10 */ /* 0x000fe4000ffde0ff */
[----:B------:R-:W-:Y:S01]  /*42f0*/  IADD3.X R8, PT, PT, R4, UR6, RZ, P3, !PT ;  /* 0x0000000604087c10 */ /* 0x000fe20009ffe4ff */
[----:B------:R0:W-:Y:S01]  /*4300*/  STL [R1+0x198], R7 ;  /* 0x0001980701007387 */ /* 0x0001e20000100800 */
[----:B------:R-:W-:Y:S01]  /*4310*/  ISETP.GE.AND P4, PT, R36, RZ, PT ;  /* 0x000000ff2400720c */ /* 0x000fe20003f86270 */
[----:B------:R-:W-:Y:S01]  /*4320*/  VIADD R36, R238, 0xfffffffd ;  /* 0xfffffffdee247836 */ /* 0x000fe20000000000 */
[----:B------:R-:W-:Y:S01]  /*4330*/  USHF.L.U32 UR5, UR12, 0x1, URZ ;  /* 0x000000010c057899 */ /* 0x000fe200080006ff */
[----:B-1----:R-:W-:Y:S02]  /*4340*/  @P2 IMAD.MOV.U32 R34, RZ, RZ, R7 ;  /* 0x000000ffff222224 */ /* 0x002fe400078e0007 */
[----:B------:R-:W-:Y:S01]  /*4350*/  @P2 IMAD.MOV.U32 R35, RZ, RZ, R8 ;  /* 0x000000ffff232224 */ /* 0x000fe200078e0008 */
[----:B0-----:R-:W-:Y:S01]  /*4360*/  IADD3.X R7, PT, PT, R5, UR6, RZ, P6, !PT ;  /* 0x0000000605077c10 */ /* 0x001fe2000b7fe4ff */
[----:B------:R-:W-:Y:S01]  /*4370*/  USHF.R.S32.HI UR6, URZ, 0x1f, UR5 ;  /* 0x0000001fff067899 */ /* 0x000fe20008011405 */
[----:B------:R-:W-:-:S02]  /*4380*/  ISETP.GE.U32.AND P3, PT, R36, 0x7fffffbe, PT ;  /* 0x7fffffbe2400780c */ /* 0x000fc40003f66070 */
[----:B------:R0:W2:Y:S01]  /*4390*/  @P2 LDG.E.U8 R236, desc[UR24][R34.64] ;  /* 0x0000001822ec2981 */ /* 0x0000a2000c1e1100 */
[----:B------:R-:W-:Y:S02]  /*43a0*/  @P2 IMAD.MOV.U32 R36, RZ, RZ, R6 ;  /* 0x000000ffff242224 */ /* 0x000fe400078e0006 */
[----:B------:R-:W-:Y:S02]  /*43b0*/  @P2 IMAD.MOV.U32 R37, RZ, RZ, R7 ;  /* 0x000000ffff252224 */ /* 0x000fe400078e0007 */
[----:B------:R-:W-:-:S03]  /*43c0*/  VIADD R38, R238, 0xfffffff5 ;  /* 0xfffffff5ee267836 */ /* 0x000fc60000000000 */
[----:B------:R1:W2:Y:S01]  /*43d0*/  @P2 LDG.E.U8 R220, desc[UR24][R36.64] ;  /* 0x0000001824dc2981 */ /* 0x0002a2000c1e1100 */
[----:B0-----:R-:W-:-:S04]  /*43e0*/  IADD3 R34, P6, PT, R2, UR5, RZ ;  /* 0x0000000502227c10 */ /* 0x001fc8000ffde0ff */
[----:B------:R-:W-:Y:S02]  /*43f0*/  IADD3.X R35, PT, PT, R4, UR6, RZ, P6, !PT ;  /* 0x0000000604237c10 */ /* 0x000fe4000b7fe4ff */
[----:B-1----:R-:W-:Y:S01]  /*4400*/  IADD3 R36, P6, PT, R3, UR5, RZ ;  /* 0x0000000503247c10 */ /* 0x002fe2000ffde0ff */
[----:B------:R-:W-:Y:S01]  /*4410*/  UIMAD UR5, UR12, 0xa, URZ ;  /* 0x0000000a0c0578a4 */ /* 0x000fe2000f8e02ff */
[----:B------:R-:W-:Y:S01]  /*4420*/  ISETP.GE.U32.AND P2, PT, R38, 0x7fffffb6, PT ;  /* 0x7fffffb62600780c */ /* 0x000fe20003f46070 */
[----:B------:R-:W2:Y:S01]  /*4430*/  @!P3 LDG.E.U8 R227, desc[UR24][R34.64] ;  /* 0x0000001822e3b981 */ /* 0x000ea2000c1e1100 */
[----:B------:R-:W-:Y:S01]  /*4440*/  IADD3.X R37, PT, PT, R5, UR6, RZ, P6, !PT ;  /* 0x0000000605257c10 */ /* 0x000fe2000b7fe4ff */
[----:B------:R-:W-:Y:S02]  /*4450*/  USHF.R.S32.HI UR6, URZ, 0x1f, UR5 ;  /* 0x0000001fff067899 */ /* 0x000fe40008011405 */
[----:B------:R-:W-:Y:S02]  /*4460*/  IADD3 R38, P6, PT, R2, UR5, RZ ;  /* 0x0000000502267c10 */ /* 0x000fe4000ffde0ff */
[----:B------:R-:W2:Y:S01]  /*4470*/  @!P3 LDG.E.U8 R226, desc[UR24][R36.64] ;  /* 0x0000001824e2b981 */ /* 0x000ea2000c1e1100 */
[----:B------:R-:W-:-:S02]  /*4480*/  IADD3 R39, P3, PT, R3, UR5, RZ ;  /* 0x0000000503277c10 */ /* 0x000fc4000ff7e0ff */
[----:B------:R-:W-:Y:S02]  /*4490*/  SHF.R.U32.HI R42, RZ, 0xd, R94 ;  /* 0x0000000dff2a7819 */ /* 0x000fe4000001165e */
[----:B------:R-:W-:Y:S02]  /*44a0*/  IADD3.X R40, PT, PT, R4, UR6, RZ, P6, !PT ;  /* 0x0000000604287c10 */ /* 0x000fe4000b7fe4ff */
[----:B------:R-:W-:Y:S02]  /*44b0*/  ISETP.GE.AND P6, PT, R41, RZ, PT ;  /* 0x000000ff2900720c */ /* 0x000fe40003fc6270 */
[----:B------:R-:W-:Y:S01]  /*44c0*/  IADD3.X R41, PT, PT, R5, UR6, RZ, P3, !PT ;  /* 0x0000000605297c10 */ /* 0x000fe20009ffe4ff */
[----:B------:R-:W-:Y:S01]  /*44d0*/  @!P2 IMAD.MOV.U32 R43, RZ, RZ, R40 ;  /* 0x000000ffff2ba224 */ /* 0x000fe200078e0028 */
[----:B------:R-:W-:Y:S01]  /*44e0*/  LOP3.LUT P3, RZ, R42, 0x1, RZ, 0xc0, !PT ;  /* 0x000000012aff7812 */ /* 0x000fe2000786c0ff */
[----:B------:R-:W-:Y:S01]  /*44f0*/  @!P2 IMAD.MOV.U32 R42, RZ, RZ, R38 ;  /* 0x000000ffff2aa224 */ /* 0x000fe200078e0026 */
[----:B------:R-:W-:-:S04]  /*4500*/  UIMAD UR5, UR12, 0x12, URZ ;  /* 0x000000120c0578a4 */ /* 0x000fc8000f8e02ff */
[----:B------:R0:W2:Y:S01]  /*4510*/  @!P2 LDG.E.U8 R235, desc[UR24][R42.64] ;  /* 0x000000182aeba981 */ /* 0x0000a2000c1e1100 */
[----:B------:R-:W-:Y:S01]  /*4520*/  USHF.R.S32.HI UR6, URZ, 0x1f, UR5 ;  /* 0x0000001fff067899 */ /* 0x000fe20008011405 */
[----:B------:R-:W-:Y:S01]  /*4530*/  SHF.R.U32.HI R44, RZ, 0x5, R94 ;  /* 0x00000005ff2c7819 */ /* 0x000fe2000001165e */
[----:B0-----:R-:W-:Y:S02]  /*4540*/  @!P2 IMAD.MOV.U32 R42, RZ, RZ, R39 ;  /* 0x000000ffff2aa224 */ /* 0x001fe400078e0027 */
[----:B------:R-:W-:-:S05]  /*4550*/  @!P2 IMAD.MOV.U32 R43, RZ, RZ, R41 ;  /* 0x000000ffff2ba224 */ /* 0x000fca00078e0029 */
[----:B------:R0:W2:Y:S01]  /*4560*/  @!P2 LDG.E.U8 R234, desc[UR24][R42.64] ;  /* 0x000000182aeaa981 */ /* 0x0000a2000c1e1100 */
[----:B------:R-:W-:Y:S01]  /*4570*/  @!P4 IMAD.MOV R107, RZ, RZ, -R107 ;  /* 0x000000ffff6bc224 */ /* 0x000fe200078e0a6b */
[----:B0-----:R-:W-:-:S04]  /*4580*/  IADD3 R42, P2, PT, R2, UR5, RZ ;  /* 0x00000005022a7c10 */ /* 0x001fc8000ff5e0ff */
[----:B------:R-:W-:Y:S02]  /*4590*/  IADD3.X R43, PT, PT, R4, UR6, RZ, P2, !PT ;  /* 0x00000006042b7c10 */ /* 0x000fe400097fe4ff */
[----:B------:R-:W-:Y:S02]  /*45a0*/  LOP3.LUT P2, RZ, R44, 0x1, RZ, 0xc0, !PT ;  /* 0x000000012cff7812 */ /* 0x000fe4000784c0ff */
[----:B------:R-:W-:Y:S01]  /*45b0*/  IADD3 R44, P4, PT, R3, UR5, RZ ;  /* 0x00000005032c7c10 */ /* 0x000fe2000ff9e0ff */
[----:B------:R-:W-:Y:S01]  /*45c0*/  UIMAD UR5, UR12, 0x1a, URZ ;  /* 0x0000001a0c0578a4 */ /* 0x000fe2000f8e02ff */
[----:B------:R-:W-:Y:S01]  /*45d0*/  SHF.R.U64 R47, R110, 0x1d, RZ ;  /* 0x0000001d6e2f7819 */ /* 0x000fe200000012ff */
[----:B------:R-:W2:Y:S01]  /*45e0*/  @P3 LDG.E.U8 R208, desc[UR24][R42.64] ;  /* 0x000000182ad03981 */ /* 0x000ea2000c1e1100 */
[----:B------:R-:W-:Y:S01]  /*45f0*/  IADD3.X R45, PT, PT, R5, UR6, RZ, P4, !PT ;  /* 0x00000006052d7c10 */ /* 0x000fe2000a7fe4ff */
[----:B------:R-:W-:Y:S02]  /*4600*/  USHF.R.S32.HI UR6, URZ, 0x1f, UR5 ;  /* 0x0000001fff067899 */ /* 0x000fe40008011405 */
[----:B------:R-:W-:-:S02]  /*4610*/  IADD3 R46, P4, PT, R2, UR5, RZ ;  /* 0x00000005022e7c10 */ /* 0x000fc4000ff9e0ff */
[----:B------:R-:W2:Y:S01]  /*4620*/  @P3 LDG.E.U8 R225, desc[UR24][R44.64] ;  /* 0x000000182ce13981 */ /* 0x000ea2000c1e1100 */
[----:B------:R-:W-:Y:S02]  /*4630*/  LOP3.LUT P3, RZ, R47, 0x1, RZ, 0xc0, !PT ;  /* 0x000000012fff7812 */ /* 0x000fe4000786c0ff */
[----:B------:R-:W-:Y:S02]  /*4640*/  IADD3.X R47, PT, PT, R4, UR6, RZ, P4, !PT ;  /* 0x00000006042f7c10 */ /* 0x000fe4000a7fe4ff */
[----:B------:R-:W-:Y:S01]  /*4650*/  IADD3 R48, P4, PT, R3, UR5, RZ ;  /* 0x0000000503307c10 */ /* 0x000fe2000ff9e0ff */
[----:B------:R-:W-:Y:S01]  /*4660*/  UIMAD UR5, UR12, 0x22, URZ ;  /* 0x000000220c0578a4 */ /* 0x000fe2000f8e02ff */
[----:B------:R0:W-:Y:S02]  /*4670*/  STL [R1+0x194], R8 ;  /* 0x0001940801007387 */ /* 0x0001e40000100800 */
[----:B------:R-:W-:Y:S01]  /*4680*/  IADD3.X R49, PT, PT, R5, UR6, RZ, P4, !PT ;  /* 0x0000000605317c10 */ /* 0x000fe2000a7fe4ff */
[----:B------:R-:W-:Y:S01]  /*4690*/  USHF.R.S32.HI UR6, URZ, 0x1f, UR5 ;  /* 0x0000001fff067899 */ /* 0x000fe20008011405 */
[----:B------:R1:W-:Y:S01]  /*46a0*/  STL [R1+0x1a0], R6 ;  /* 0x0001a00601007387 */ /* 0x0003e20000100800 */
[----:B------:R-:W-:-:S03]  /*46b0*/  SHF.R.U64 R51, R110, 0x15, RZ ;  /* 0x000000156e337819 */ /* 0x000fc600000012ff */
[----:B------:R-:W2:Y:S01]  /*46c0*/  @P2 LDG.E.U8 R217, desc[UR24][R46.64] ;  /* 0x000000182ed92981 */ /* 0x000ea2000c1e1100 */
[----:B0-----:R-:W-:-:S03]  /*46d0*/  IADD3 R8, P4, PT, R2, UR5, RZ ;  /* 0x0000000502087c10 */ /* 0x001fc6000ff9e0ff */
[----:B------:R-:W2:Y:S01]  /*46e0*/  @P2 LDG.E.U8 R219, desc[UR24][R48.64] ;  /* 0x0000001830db2981 */ /* 0x000ea2000c1e1100 */
[----:B-1----:R-:W-:Y:S02]  /*46f0*/  IADD3 R6, P2, PT, R3, UR5, RZ ;  /* 0x0000000503067c10 */ /* 0x002fe4000ff5e0ff */
[----:B------:R-:W-:Y:S01]  /*4700*/  IADD3.X R9, PT, PT, R4, UR6, RZ, P4, !PT ;  /* 0x0000000604097c10 */ /* 0x000fe2000a7fe4ff */
[----:B------:R0:W-:Y:S01]  /*4710*/  STL [R1+0x19c], R7 ;  /* 0x00019c0701007387 */ /* 0x0001e20000100800 */
[----:B------:R-:W-:Y:S01]  /*4720*/  ISETP.GE.AND P4, PT, R50, RZ, PT ;  /* 0x000000ff3200720c */ /* 0x000fe20003f86270 */
[----:B------:R-:W-:Y:S01]  /*4730*/  @P3 IMAD.MOV.U32 R50, RZ, RZ, R8 ;  /* 0x000000ffff323224 */ /* 0x000fe200078e0008 */
[----:B0-----:R-:W-:Y:S02]  /*4740*/  IADD3.X R7, PT, PT, R5, UR6, RZ, P2, !PT ;  /* 0x0000000605077c10 */ /* 0x001fe400097fe4ff */
        /* <DEDUP_REMOVED lines=28> */
[----:B----4-:R-:W-:Y:S02]  /*4910*/  @P2 IMAD.MOV.U32 R50, RZ, RZ, R6 ;  /* 0x000000ffff322224 */ /* 0x010fe400078e0006 */
[----:B------:R-:W-:Y:S01]  /*4920*/  IADD3.X R9, PT, PT, R4, UR6, RZ, P6, !PT ;  /* 0x0000000604097c10 */ /* 0x000fe2000b7fe4ff */
[----:B------:R-:W-:Y:S01]  /*4930*/  @P2 IMAD.MOV.U32 R51, RZ, RZ, R7 ;  /* 0x000000ffff332224 */ /* 0x000fe200078e0007 */
[----:B------:R-:W-:Y:S01]  /*4940*/  SHF.R.U64 R53, R110, 0x5, RZ ;  /* 0x000000056e357819 */ /* 0x000fe200000012ff */
[----:B------:R1:W-:Y:S01]  /*4950*/  STL [R1+0xac], R7 ;  /* 0x0000ac0701007387 */ /* 0x0003e20000100800 */
[----:B0-----:R-:W-:-:S03]  /*4960*/  IADD3 R6, P6, PT, R3, UR5, RZ ;  /* 0x0000000503067c10 */ /* 0x001fc6000ffde0ff */
[----:B------:R0:W4:Y:S01]  /*4970*/  @P2 LDG.E.U8 R218, desc[UR24][R50.64] ;  /* 0x0000001832da2981 */ /* 0x000122000c1e1100 */
        /* <DEDUP_REMOVED lines=17> */
[----:B0-----:R-:W-:Y:S02]  /*4a90*/  @P2 IMAD.MOV.U32 R50, RZ, RZ, R8 ;  /* 0x000000ffff322224 */ /* 0x001fe400078e0008 */
[----:B------:R-:W-:Y:S01]  /*4aa0*/  @P2 IMAD.MOV.U32 R51, RZ, RZ, R9 ;  /* 0x000000ffff332224 */ /* 0x000fe200078e0009 */
[----:B-1----:R-:W-:-:S04]  /*4ab0*/  IADD3.X R7, PT, PT, R5, UR6, RZ, P3, !PT ;  /* 0x0000000605077c10 */ /* 0x002fc80009ffe4ff */
[----:B------:R0:W2:Y:S01]  /*4ac0*/  @P2 LDG.E.U8 R210, desc[UR24][R50.64] ;  /* 0x0000001832d22981 */ /* 0x0000a2000c1e1100 */
[----:B------:R-:W-:Y:S01]  /*4ad0*/  UIMAD UR5, UR12, 0x3, URZ ;  /* 0x000000030c0578a4 */ /* 0x000fe2000f8e02ff */
[----:B------:R-:W-:Y:S01]  /*4ae0*/  VIADD R53, R238, 0xfffffffc ;  /* 0xfffffffcee357836 */ /* 0x000fe20000000000 */
[----:B------:R-:W-:Y:S02]  /*4af0*/  ISETP.GE.AND P6, PT, R52, RZ, PT ;  /* 0x000000ff3400720c */ /* 0x000fe40003fc6270 */
[----:B------:R-:W-:Y:S01]  /*4b00*/  USHF.R.S32.HI UR6, URZ, 0x1f, UR5 ;  /* 0x0000001fff067899 */ /* 0x000fe20008011405 */
[----:B0-----:R-:W-:Y:S02]  /*4b10*/  @P2 IMAD.MOV.U32 R50, RZ, RZ, R6 ;  /* 0x000000ffff322224 */ /* 0x001fe400078e0006 */
[----:B------:R-:W-:Y:S02]  /*4b20*/  @P2 IMAD.MOV.U32 R51, RZ, RZ, R7 ;  /* 0x000000ffff332224 */ /* 0x000fe400078e0007 */
[----:B------:R-:W-:-:S03]  /*4b30*/  VIADD R52, R238, 0xfffffff4 ;  /* 0xfffffff4ee347836 */ /* 0x000fc60000000000 */
[----:B------:R0:W2:Y:S01]  /*4b40*/  @P2 LDG.E.U8 R209, desc[UR24][R50.64] ;  /* 0x0000001832d12981 */ /* 0x0000a2000c1e1100 */
[----:B------:R-:W-:Y:S01]  /*4b50*/  ISETP.GE.U32.AND P3, PT, R53, 0x7fffffbd, PT ;  /* 0x7fffffbd3500780c */ /* 0x000fe20003f66070 */
[----:B------:R-:W-:Y:S01]  /*4b60*/  @!P4 IMAD.MOV R115, RZ, RZ, -R115 ;  /* 0x000000ffff73c224 */ /* 0x000fe200078e0a73 */
[----:B0-----:R-:W-:-:S04]  /*4b70*/  IADD3 R50, P2, PT, R2, UR5, RZ ;  /* 0x0000000502327c10 */ /* 0x001fc8000ff5e0ff */
[----:B------:R-:W-:Y:S02]  /*4b80*/  IADD3.X R51, PT, PT, R4, UR6, RZ, P2, !PT ;  /* 0x0000000604337c10 */ /* 0x000fe400097fe4ff */
[----:B------:R-:W-:Y:S02]  /*4b90*/  ISETP.GE.U32.AND P2, PT, R52, 0x7fffffb5, PT ;  /* 0x7fffffb53400780c */ /* 0x000fe40003f46070 */
[----:B------:R-:W-:Y:S01]  /*4ba0*/  IADD3 R52, P4, PT, R3, UR5, RZ ;  /* 0x0000000503347c10 */ /* 0x000fe2000ff9e0ff */
[----:B------:R-:W-:Y:S01]  /*4bb0*/  UIMAD UR5, UR12, 0xb, URZ ;  /* 0x0000000b0c0578a4 */ /* 0x000fe2000f8e02ff */
[----:B------:R-:W-:Y:S01]  /*4bc0*/  SHF.R.U32.HI R55, RZ, 0xc, R94 ;  /* 0x0000000cff377819 */ /* 0x000fe2000001165e */
[----:B------:R-:W2:Y:S01]  /*4bd0*/  @!P3 LDG.E.U8 R201, desc[UR24][R50.64] ;  /* 0x0000001832c9b981 */ /* 0x000ea2000c1e1100 */
[----:B------:R-:W-:Y:S01]  /*4be0*/  IADD3.X R53, PT, PT, R5, UR6, RZ, P4, !PT ;  /* 0x0000000605357c10 */ /* 0x000fe2000a7fe4ff */
[----:B------:R-:W-:Y:S02]  /*4bf0*/  USHF.R.S32.HI UR6, URZ, 0x1f, UR5 ;  /* 0x0000001fff067899 */ /* 0x000fe40008011405 */
[----:B------:R-:W-:-:S02]  /*4c00*/  IADD3 R54, P4, PT, R2, UR5, RZ ;  /* 0x0000000502367c10 */ /* 0x000fc4000ff9e0ff */
[----:B------:R-:W2:Y:S01]  /*4c10*/  @!P3 LDG.E.U8 R194, desc[UR24][R52.64] ;  /* 0x0000001834c2b981 */ /* 0x000ea2000c1e1100 */
[----:B------:R-:W-:Y:S02]  /*4c20*/  LOP3.LUT P3, RZ, R55, 0x1, RZ, 0xc0, !PT ;  /* 0x0000000137ff7812 */ /* 0x000fe4000786c0ff */
[----:B------:R-:W-:Y:S02]  /*4c30*/  IADD3.X R55, PT, PT, R4, UR6, RZ, P4, !PT ;  /* 0x0000000604377c10 */ /* 0x000fe4000a7fe4ff */
[----:B------:R-:W-:Y:S01]  /*4c40*/  IADD3 R56, P4, PT, R3, UR5, RZ ;  /* 0x0000000503387c10 */ /* 0x000fe2000ff9e0ff */
[----:B------:R-:W-:Y:S02]  /*4c50*/  UIMAD UR5, UR12, 0x13, URZ ;  /* 0x000000130c0578a4 */ /* 0x000fe4000f8e02ff */
[----:B------:R-:W2:Y:S01]  /*4c60*/  @!P2 LDG.E.U8 R204, desc[UR24][R54.64] ;  /* 0x0000001836cca981 */ /* 0x000ea2000c1e1100 */
[----:B------:R-:W-:Y:S01]  /*4c70*/  IADD3.X R57, PT, PT, R5, UR6, RZ, P4, !PT ;  /* 0x0000000605397c10 */ /* 0x000fe2000a7fe4ff */
[----:B------:R-:W-:-:S02]  /*4c80*/  USHF.R.S32.HI UR6, URZ, 0x1f, UR5 ;  /* 0x0000001fff067899 */ /* 0x000fc40008011405 */
[----:B------:R-:W-:Y:S02]  /*4c90*/  IADD3 R58, P4, PT, R2, UR5, RZ ;  /* 0x00000005023a7c10 */ /* 0x000fe4000ff9e0ff */
[----:B------:R-:W2:Y:S01]  /*4ca0*/  @!P2 LDG.E.U8 R203, desc[UR24][R56.64] ;  /* 0x0000001838cba981 */ /* 0x000ea2000c1e1100 */
[----:B------:R-:W-:Y:S02]  /*4cb0*/  IADD3 R59, P2, PT, R3, UR5, RZ ;  /* 0x00000005033b7c10 */ /* 0x000fe4000ff5e0ff */
[----:B------:R-:W-:Y:S02]  /*4cc0*/  SHF.R.U32.HI R62, RZ, 0x4, R94 ;  /* 0x00000004ff3e7819 */ /* 0x000fe4000001165e */
[----:B------:R-:W-:Y:S02]  /*4cd0*/  IADD3.X R60, PT, PT, R4, UR6, RZ, P4, !PT ;  /* 0x00000006043c7c10 */ /* 0x000fe4000a7fe4ff */
[----:B------:R-:W-:Y:S02]  /*4ce0*/  ISETP.GE.AND P4, PT, R61, RZ, PT ;  /* 0x000000ff3d00720c */ /* 0x000fe40003f86270 */
[----:B------:R-:W-:Y:S01]  /*4cf0*/  IADD3.X R61, PT, PT, R5, UR6, RZ, P2, !PT ;  /* 0x00000006053d7c10 */ /* 0x000fe200097fe4ff */
[----:B------:R-:W-:Y:S01]  /*4d00*/  @P3 IMAD.MOV.U32 R63, RZ, RZ, R60 ;  /* 0x000000ffff3f3224 */ /* 0x000fe200078e003c */
[----:B------:R-:W-:Y:S01]  /*4d10*/  LOP3.LUT P2, RZ, R62, 0x1, RZ, 0xc0, !PT ;  /* 0x000000013eff7812 */ /* 0x000fe2000784c0ff */
[----:B------:R-:W-:Y:S01]  /*4d20*/  @P3 IMAD.MOV.U32 R62, RZ, RZ, R58 ;  /* 0x000000ffff3e3224 */ /* 0x000fe200078e003a */
[----:B------:R-:W-:-:S04]  /*4d30*/  UIMAD UR5, UR12, 0x1b, URZ ;  /* 0x0000001b0c0578a4 */ /* 0x000fc8000f8e02ff */
[----:B------:R0:W2:Y:S01]  /*4d40*/  @P3 LDG.E.U8 R190, desc[UR24][R62.64] ;  /* 0x000000183ebe3981 */ /* 0x0000a2000c1e1100 */
[----:B------:R-:W-:Y:S01]  /*4d50*/  USHF.R.S32.HI UR6, URZ, 0x1f, UR5 ;  /* 0x0000001fff067899 */ /* 0x000fe20008011405 */
[----:B------:R-:W-:Y:S01]  /*4d60*/  SHF.R.U64 R64, R110, 0x1c, RZ ;  /* 0x0000001c6e407819 */ /* 0x000fe200000012ff */
[----:B0-----:R-:W-:Y:S02]  /*4d70*/  @P3 IMAD.MOV.U32 R62, RZ, RZ, R59 ;  /* 0x000000ffff3e3224 */ /* 0x001fe400078e003b */
[----:B------:R-:W-:-:S05]  /*4d80*/  @P3 IMAD.MOV.U32 R63, RZ, RZ, R61 ;  /* 0x000000ffff3f3224 */ /* 0x000fca00078e003d */
[----:B------:R0:W2:Y:S01]  /*4d90*/  @P3 LDG.E.U8 R207, desc[UR24][R62.64] ;  /* 0x000000183ecf3981 */ /* 0x0000a2000c1e1100 */
[----:B------:R-:W-:Y:S01]  /*4da0*/  @!P6 IMAD.MOV R118, RZ, RZ, -R118 ;  /* 0x000000ffff76e224 */ /* 0x000fe200078e0a76 */
[----:B0-----:R-:W-:-:S04]  /*4db0*/  IADD3 R62, P3, PT, R2, UR5, RZ ;  /* 0x00000005023e7c10 */ /* 0x001fc8000ff7e0ff */
[----:B------:R-:W-:Y:S02]  /*4dc0*/  IADD3.X R63, PT, PT, R4, UR6, RZ, P3, !PT ;  /* 0x00000006043f7c10 */ /* 0x000fe40009ffe4ff */
[----:B------:R-:W-:Y:S02]  /*4dd0*/  LOP3.LUT P3, RZ, R64, 0x1, RZ, 0xc0, !PT ;  /* 0x0000000140ff7812 */ /* 0x000fe4000786c0ff */
[----:B------:R-:W-:Y:S01]  /*4de0*/  IADD3 R64, P6, PT, R3, UR5, RZ ;  /* 0x0000000503407c10 */ /* 0x000fe2000ffde0ff */
[----:B------:R-:W-:Y:S01]  /*4df0*/  UIMAD UR5, UR12, 0x23, URZ ;  /* 0x000000230c0578a4 */ /* 0x000fe2000f8e02ff */
[----:B------:R0:W-:Y:S02]  /*4e00*/  STL [R1+0x1a8], R8 ;  /* 0x0001a80801007387 */ /* 0x0001e40000100800 */
[----:B------:R-:W-:Y:S01]  /*4e10*/  IADD3.X R65, PT, PT, R5, UR6, RZ, P6, !PT ;  /* 0x0000000605417c10 */ /* 0x000fe2000b7fe4ff */
[----:B------:R-:W-:Y:S01]  /*4e20*/  USHF.R.S32.HI UR6, URZ, 0x1f, UR5 ;  /* 0x0000001fff067899 */ /* 0x000fe20008011405 */
[----:B------:R-:W-:Y:S01]  /*4e30*/  STL [R1+0x1b0], R6 ;  /* 0x0001b00601007387 */ /* 0x000fe20000100800 */
[----:B------:R-:W-:-:S03]  /*4e40*/  SHF.R.U64 R66, R110, 0x14, RZ ;  /* 0x000000146e427819 */ /* 0x000fc600000012ff */
[----:B------:R-:W2:Y:S01]  /*4e50*/  @P2 LDG.E.U8 R193, desc[UR24][R62.64] ;  /* 0x000000183ec12981 */ /* 0x000ea2000c1e1100 */
[----:B0-----:R-:W-:-:S03]  /*4e60*/  IADD3 R8, P6, PT, R2, UR5, RZ ;  /* 0x0000000502087c10 */ /* 0x001fc6000ffde0ff */
[----:B------:R0:W-:Y:S04]  /*4e70*/  STL [R1+0x1a4], R9 ;  /* 0x0001a40901007387 */ /* 0x0001e80000100800 */
[----:B------:R-:W2:Y:S01]  /*4e80*/  @P2 LDG.E.U8 R224, desc[UR24][R64.64] ;  /* 0x0000001840e02981 */ /* 0x000ea2000c1e1100 */
[----:B------:R-:W-:Y:S02]  /*4e90*/  LOP3.LUT P2, RZ, R66, 0x1, RZ, 0xc0, !PT ;  /* 0x0000000142ff7812 */ /* 0x000fe4000784c0ff */
[----:B0-----:R-:W-:Y:S02]  /*4ea0*/  IADD3.X R9, PT, PT, R4, UR6, RZ, P6, !PT ;  /* 0x0000000604097c10 */ /* 0x001fe4000b7fe4ff */
[----:B------:R-:W-:Y:S01]  /*4eb0*/  IADD3 R6, P6, PT, R3, UR5, RZ ;  /* 0x0000000503067c10 */ /* 0x000fe2000ffde0ff */
[----:B------:R0:W-:Y:S01]  /*4ec0*/  STL [R1+0x1ac], R7 ;  /* 0x0001ac0701007387 */ /* 0x0001e20000100800 */
[----:B------:R-:W-:Y:S01]  /*4ed0*/  UIMAD UR5, UR12, 0x2b, URZ ;  /* 0x0000002b0c0578a4 */ /* 0x000fe2000f8e02ff */
[----:B------:R-:W-:-:S02]  /*4ee0*/  @P3 IMAD.MOV.U32 R66, RZ, RZ, R8 ;  /* 0x000000ffff423224 */ /* 0x000fc400078e0008 */
[----:B------:R-:W-:Y:S01]  /*4ef0*/  @P3 IMAD.MOV.U32 R67, RZ, RZ, R9 ;  /* 0x000000ffff433224 */ /* 0x000fe200078e0009 */
[----:B------:R1:W-:Y:S04]  /*4f00*/  STL [R1+0x38], R8 ;  /* 0x0000380801007387 */ /* 0x0003e80000100800 */
[----:B------:R3:W2:Y:S01]  /*4f10*/  @P3 LDG.E.U8 R215, desc[UR24][R66.64] ;  /* 0x0000001842d73981 */ /* 0x0006a2000c1e1100 */
[----:B0-----:R-:W-:Y:S01]  /*4f20*/  IADD3.X R7, PT, PT, R5, UR6, RZ, P6, !PT ;  /* 0x0000000605077c10 */ /* 0x001fe2000b7fe4ff */
[----:B------:R-:W-:Y:S02]  /*4f30*/  USHF.R.S32.HI UR6, URZ, 0x1f, UR5 ;  /* 0x0000001fff067899 */ /* 0x000fe40008011405 */
[----:B-1----:R-:W-:Y:S01]  /*4f40*/  IADD3 R8, P6, PT, R2, UR5, RZ ;  /* 0x0000000502087c10 */ /* 0x002fe2000ffde0ff */
[----:B------:R0:W-:Y:S01]  /*4f50*/  STL [R1+0x34], R9 ;  /* 0x0000340901007387 */ /* 0x0001e20000100800 */
[----:B---3--:R-:W-:-:S02]  /*4f60*/  @P3 IMAD.MOV.U32 R66, RZ, RZ, R6 ;  /* 0x000000ffff423224 */ /* 0x008fc400078e0006 */
[----:B------:R-:W-:Y:S01]  /*4f70*/  @P3 IMAD.MOV.U32 R67, RZ, RZ, R7 ;  /* 0x000000ffff433224 */ /* 0x000fe200078e0007 */
[----:B------:R1:W-:Y:S01]  /*4f80*/  STL [R1+0x40], R6 ;  /* 0x0000400601007387 */ /* 0x0003e20000100800 */
[----:B0-----:R-:W-:-:S03]  /*4f90*/  IADD3.X R9, PT, PT, R4, UR6, RZ, P6, !PT ;  /* 0x0000000604097c10 */ /* 0x001fc6000b7fe4ff */
[----:B------:R0:W3:Y:S01]  /*4fa0*/  @P3 LDG.E.U8 R213, desc[UR24][R66.64] ;  /* 0x0000001842d53981 */ /* 0x0000e2000c1e1100 */
[----:B-1----:R-:W-:-:S03]  /*4fb0*/  IADD3 R6, P3, PT, R3, UR5, RZ ;  /* 0x0000000503067c10 */ /* 0x002fc6000ff7e0ff */
[----:B------:R1:W-:Y:S01]  /*4fc0*/  STL [R1+0x3c], R7 ;  /* 0x00003c0701007387 */ /* 0x0003e20000100800 */
[----:B------:R-:W-:Y:S01]  /*4fd0*/  SHF.R.U64 R69, R110, 0xc, RZ ;  /* 0x0000000c6e457819 */ /* 0x000fe200000012ff */
[----:B0-----:R-:W-:Y:S02]  /*4fe0*/  @P2 IMAD.MOV.U32 R66, RZ, RZ, R8 ;  /* 0x000000ffff422224 */ /* 0x001fe400078e0008 */
[----:B------:R-:W-:Y:S01]  /*4ff0*/  @P2 IMAD.MOV.U32 R67, RZ, RZ, R9 ;  /* 0x000000ffff432224 */ /* 0x000fe200078e0009 */
[----:B-1----:R-:W-:-:S04]  /*5000*/  IADD3.X R7, PT, PT, R5, UR6, RZ, P3, !PT ;  /* 0x0000000605077c10 */ /* 0x002fc80009ffe4ff */
[----:B------:R0:W2:Y:S01]  /*5010*/  @P2 LDG.E.U8 R212, desc[UR24][R66.64] ;  /* 0x0000001842d42981 */ /* 0x0000a2000c1e1100 */
[----:B------:R-:W-:Y:S01]  /*5020*/  LOP3.LUT P3, RZ, R69, 0x1, RZ, 0xc0, !PT ;  /* 0x0000000145ff7812 */ /* 0x000fe2000786c0ff */
[----:B------:R-:W-:Y:S02]  /*5030*/  UIMAD UR5, UR12, 0x33, URZ ;  /* 0x000000330c0578a4 */ /* 0x000fe4000f8e02ff */
[----:B------:R-:W-:Y:S02]  /*5040*/  STL [R1+0xb8], R8 ;  /* 0x0000b80801007387 */ /* 0x000fe40000100800 */
        /* <DEDUP_REMOVED lines=8> */
[----:B------:R-:W-:-:S02]  /*50d0*/  ISETP.GE.AND P6, PT, R68, RZ, PT ;  /* 0x000000ff4400720c */ /* 0x000fc40003fc6270 */
[----:B0-----:R-:W-:Y:S02]  /*50e0*/  IADD3 R7, P2, PT, R2, UR5, RZ ;  /* 0x0000000502077c10 */ /* 0x001fe4000ff5e0ff */
[----:B------:R-:W-:Y:S01]  /*50f0*/  IADD3 R6, P4, PT, R3, UR5, RZ ;  /* 0x0000000503067c10 */ /* 0x000fe2000ff9e0ff */
[----:B------:R-:W-:Y:S01]  /*5100*/  UIMAD UR5, UR12, 0x3b, URZ ;  /* 0x0000003b0c0578a4 */ /* 0x000fe2000f8e02ff */
[----:B------:R-:W-:Y:S02]  /*5110*/  IADD3.X R8, PT, PT, R4, UR6, RZ, P2, !PT ;  /* 0x0000000604087c10 */ /* 0x000fe400097fe4ff */
[----:B------:R-:W-:Y:S01]  /*5120*/  SHF.R.U64 R68, R110, 0x4, RZ ;  /* 0x000000046e447819 */ /* 0x000fe200000012ff */
[----:B------:R0:W-:Y:S01]  /*5130*/  STL [R1+0x138], R7 ;  /* 0x0001380701007387 */ /* 0x0001e20000100800 */
[----:B-1----:R-:W-:Y:S02]  /*5140*/  @P3 IMAD.MOV.U32 R66, RZ, RZ, R7 ;  /* 0x000000ffff423224 */ /* 0x002fe400078e0007 */
[----:B------:R-:W-:Y:S01]  /*5150*/  LOP3.LUT P2, RZ, R68, 0x1, RZ, 0xc0, !PT ;  /* 0x0000000144ff7812 */ /* 0x000fe2000784c0ff */
        /* <DEDUP_REMOVED lines=10> */
[----:B------:R1:W-:Y:S01]  /*5200*/  STL [R1+0x13c], R7 ;  /* 0x00013c0701007387 */ /* 0x0003e20000100800 */
[----:B------:R-:W-:Y:S01]  /*5210*/  VIADD R68, R238, 0xfffffffb ;  /* 0xfffffffbee447836 */ /* 0x000fe20000000000 */
[----:B0-----:R-:W-:Y:S02]  /*5220*/  IADD3 R6, P4, PT, R3, UR5, RZ ;  /* 0x0000000503067c10 */ /* 0x001fe4000ff9e0ff */
[----:B------:R0:W4:Y:S01]  /*5230*/  @P3 LDG.E.U8 R200, desc[UR24][R66.64] ;  /* 0x0000001842c83981 */ /* 0x000122000c1e1100 */
[----:B------:R-:W-:Y:S01]  /*5240*/  USHF.L.U32 UR5, UR12, 0x2, URZ ;  /* 0x000000020c057899 */ /* 0x000fe200080006ff */
[----:B-1----:R-:W-:-:S02]  /*5250*/  IADD3.X R7, PT, PT, R5, UR6, RZ, P4, !PT ;  /* 0x0000000605077c10 */ /* 0x002fc4000a7fe4ff */
[----:B------:R-:W-:Y:S01]  /*5260*/  ISETP.GE.U32.AND P3, PT, R68, 0x7fffffbc, PT ;  /* 0x7fffffbc4400780c */ /* 0x000fe20003f66070 */
[----:B0-----:R-:W-:Y:S02]  /*5270*/  @P2 IMAD.MOV.U32 R66, RZ, RZ, R8 ;  /* 0x000000ffff422224 */ /* 0x001fe400078e0008 */
[----:B------:R-:W-:Y:S01]  /*5280*/  @P2 IMAD.MOV.U32 R67, RZ, RZ, R9 ;  /* 0x000000ffff432224 */ /* 0x000fe200078e0009 */
[----:B------:R-:W-:Y:S01]  /*5290*/  USHF.R.S32.HI UR6, URZ, 0x1f, UR5 ;  /* 0x0000001fff067899 */ /* 0x000fe20008011405 */
[----:B------:R-:W-:Y:S02]  /*52a0*/  @P2 IMAD.MOV.U32 R68, RZ, RZ, R6 ;  /* 0x000000ffff442224 */ /* 0x000fe400078e0006 */
[----:B------:R-:W-:Y:S01]  /*52b0*/  @P2 IMAD.MOV.U32 R69, RZ, RZ, R7 ;  /* 0x000000ffff452224 */ /* 0x000fe200078e0007 */
[----:B------:R0:W2:Y:S04]  /*52c0*/  @P2 LDG.E.U8 R192, desc[UR24][R66.64] ;  /* 0x0000001842c02981 */ /* 0x0000a8000c1e1100 */
[----:B------:R1:W2:Y:S01]  /*52d0*/  @P2 LDG.E.U8 R191, desc[UR24][R68.64] ;  /* 0x0000001844bf2981 */ /* 0x0002a2000c1e1100 */
[----:B0-----:R-:W-:-:S02]  /*52e0*/  IADD3 R66, P4, PT, R2, UR5, RZ ;  /* 0x0000000502427c10 */ /* 0x001fc4000ff9e0ff */
[----:B------:R-:W-:Y:S02]  /*52f0*/  IADD3 R67, P2, PT, R3, UR5, RZ ;  /* 0x0000000503437c10 */ /* 0x000fe4000ff5e0ff */
[----:B-1----:R-:W-:Y:S02]  /*5300*/  IADD3.X R68, PT, PT, R4, UR6, RZ, P4, !PT ;  /* 0x0000000604447c10 */ /* 0x002fe4000a7fe4ff */
[----:B------:R-:W-:Y:S02]  /*5310*/  IADD3.X R69, PT, PT, R5, UR6, RZ, P2, !PT ;  /* 0x0000000605457c10 */ /* 0x000fe400097fe4ff */
[----:B------:R-:W-:Y:S01]  /*5320*/  ISETP.GE.AND P4, PT, R70, RZ, PT ;  /* 0x000000ff4600720c */ /* 0x000fe20003f86270 */
[----:B------:R-:W-:Y:S01]  /*5330*/  @!P3 IMAD.MOV.U32 R70, RZ, RZ, R66 ;  /* 0x000000ffff46b224 */ /* 0x000fe200078e0042 */
[----:B------:R-:W-:Y:S01]  /*5340*/  ISETP.GE.U32.AND P2, PT, R71, 0x7fffffb4, PT ;  /* 0x7fffffb44700780c */ /* 0x000fe20003f46070 */
        /* <DEDUP_REMOVED lines=24> */
[----:B------:R-:W2:Y:S01]  /*54d0*/  @P3 LDG.E.U8 R188, desc[UR24][R74.64] ;  /* 0x000000184abc3981 */ /* 0x000ea2000c1e1100 */
[----:B------:R-:W-:Y:S01]  /*54e0*/  IADD3.X R77, PT, PT, R5, UR6, RZ, P6, !PT ;  /* 0x00000006054d7c10 */ /* 0x000fe2000b7fe4ff */
[----:B------:R-:W-:-:S02]  /*54f0*/  USHF.R.S32.HI UR6, URZ, 0x1f, UR5 ;  /* 0x0000001fff067899 */ /* 0x000fc40008011405 */
[----:B------:R-:W-:Y:S02]  /*5500*/  IADD3 R199, P6, PT, R2, UR5, RZ ;  /* 0x0000000502c77c10 */ /* 0x000fe4000ffde0ff */
[----:B------:R-:W2:Y:S01]  /*5510*/  @P3 LDG.E.U8 R187, desc[UR24][R76.64] ;  /* 0x000000184cbb3981 */ /* 0x000ea2000c1e1100 */
[----:B------:R-:W-:Y:S02]  /*5520*/  IADD3 R216, P3, PT, R3, UR5, RZ ;  /* 0x0000000503d87c10 */ /* 0x000fe4000ff7e0ff */
[----:B------:R-:W-:Y:S02]  /*5530*/  SHF.R.U64 R81, R110, 0x1b, RZ ;  /* 0x0000001b6e517819 */ /* 0x000fe400000012ff */
[----:B------:R-:W-:Y:S02]  /*5540*/  IADD3.X R195, PT, PT, R4, UR6, RZ, P6, !PT ;  /* 0x0000000604c37c10 */ /* 0x000fe4000b7fe4ff */
[----:B------:R-:W-:Y:S02]  /*5550*/  IADD3.X R214, PT, PT, R5, UR6, RZ, P3, !PT ;  /* 0x0000000605d67c10 */ /* 0x000fe40009ffe4ff */
[----:B------:R-:W-:Y:S01]  /*5560*/  ISETP.GE.AND P6, PT, R80, RZ, PT ;  /* 0x000000ff5000720c */ /* 0x000fe20003fc6270 */
        /* <DEDUP_REMOVED lines=13> */
[----:B------:R-:W-:Y:S01]  /*5640*/  @!P4 IMAD.MOV R125, RZ, RZ, -R125 ;  /* 0x000000ffff7dc224 */ /* 0x000fe200078e0a7d */
[----:B0-----:R-:W-:-:S02]  /*5650*/  IADD3 R7, P2, PT, R2, UR5, RZ ;  /* 0x0000000502077c10 */ /* 0x001fc4000ff5e0ff */
[----:B------:R-:W-:Y:S02]  /*5660*/  IADD3 R6, P4, PT, R3, UR5, RZ ;  /* 0x0000000503067c10 */ /* 0x000fe4000ff9e0ff */
[----:B-1----:R-:W-:Y:S02]  /*5670*/  SHF.R.U64 R80, R110, 0x13, RZ ;  /* 0x000000136e507819 */ /* 0x002fe400000012ff */
[----:B------:R-:W-:Y:S01]  /*5680*/  IADD3.X R8, PT, PT, R4, UR6, RZ, P2, !PT ;  /* 0x0000000604087c10 */ /* 0x000fe200097fe4ff */
[----:B------:R-:W-:Y:S01]  /*5690*/  UIMAD UR5, UR12, 0x2c, URZ ;  /* 0x0000002c0c0578a4 */ /* 0x000fe2000f8e02ff */
[----:B------:R-:W-:Y:S01]  /*56a0*/  LOP3.LUT P2, RZ, R80, 0x1, RZ, 0xc0, !PT ;  /* 0x0000000150ff7812 */ /* 0x000fe2000784c0ff */
[----:B------:R0:W-:Y:S01]  /*56b0*/  STL [R1+0x48], R7 ;  /* 0x0000480701007387 */ /* 0x0001e20000100800 */
[----:B------:R-:W-:Y:S02]  /*56c0*/  @P3 IMAD.MOV.U32 R80, RZ, RZ, R7 ;  /* 0x000000ffff503224 */ /* 0x000fe400078e0007 */
[----:B------:R-:W-:Y:S01]  /*56d0*/  @P3 IMAD.MOV.U32 R81, RZ, RZ, R8 ;  /* 0x000000ffff513224 */ /* 0x000fe200078e0008 */
[----:B------:R1:W-:Y:S04]  /*56e0*/  STL [R1+0x44], R8 ;  /* 0x0000440801007387 */ /* 0x0003e80000100800 */
[----:B------:R1:W2:Y:S01]  /*56f0*/  @P3 LDG.E.U8 R175, desc[UR24][R80.64] ;  /* 0x0000001850af3981 */ /* 0x0002a2000c1e1100 */
[----:B0-----:R-:W-:Y:S01]  /*5700*/  IADD3.X R7, PT, PT, R5, UR6, RZ, P4, !PT ;  /* 0x0000000605077c10 */ /* 0x001fe2000a7fe4ff */
[----:B------:R-:W-:-:S02]  /*5710*/  USHF.R.S32.HI UR6, URZ, 0x1f, UR5 ;  /* 0x0000001fff067899 */ /* 0x000fc40008011405 */
[----:B-1----:R-:W-:Y:S01]  /*5720*/  IADD3 R8, P4, PT, R2, UR5, RZ ;  /* 0x0000000502087c10 */ /* 0x002fe2000ff9e0ff */
[----:B------:R0:W-:Y:S01]  /*5730*/  STL [R1+0x50], R6 ;  /* 0x0000500601007387 */ /* 0x0001e20000100800 */
[----:B------:R-:W-:Y:S02]  /*5740*/  @P3 IMAD.MOV.U32 R80, RZ, RZ, R6 ;  /* 0x000000ffff503224 */ /* 0x000fe400078e0006 */
[----:B------:R-:W-:Y:S01]  /*5750*/  IADD3.X R9, PT, PT, R4, UR6, RZ, P4, !PT ;  /* 0x0000000604097c10 */ /* 0x000fe2000a7fe4ff */
[----:B------:R-:W-:Y:S01]  /*5760*/  @P3 IMAD.MOV.U32 R81, RZ, RZ, R7 ;  /* 0x000000ffff513224 */ /* 0x000fe200078e0007 */
[----:B------:R1:W-:Y:S01]  /*5770*/  STL [R1+0x4c], R7 ;  /* 0x00004c0701007387 */ /* 0x0003e20000100800 */
[----:B0-----:R-:W-:-:S03]  /*5780*/  IADD3 R6, P4, PT, R3, UR5, RZ ;  /* 0x0000000503067c10 */ /* 0x001fc6000ff9e0ff */
[----:B------:R0:W2:Y:S01]  /*5790*/  @P3 LDG.E.U8 R173, desc[UR24][R80.64] ;  /* 0x0000001850ad3981 */ /* 0x0000a2000c1e1100 */
[----:B------:R-:W-:Y:S01]  /*57a0*/  SHF.R.U64 R82, R110, 0xb, RZ ;  /* 0x0000000b6e527819 */ /* 0x000fe200000012ff */
[----:B------:R-:W-:Y:S01]  /*57b0*/  UIMAD UR5, UR12, 0x34, URZ ;  /* 0x000000340c0578a4 */ /* 0x000fe2000f8e02ff */
[----:B-1----:R-:W-:Y:S01]  /*57c0*/  IADD3.X R7, PT, PT, R5, UR6, RZ, P4, !PT ;  /* 0x0000000605077c10 */ /* 0x002fe2000a7fe4ff */
[----:B0-----:R-:W-:Y:S02]  /*57d0*/  @P2 IMAD.MOV.U32 R80, RZ, RZ, R8 ;  /* 0x000000ffff502224 */ /* 0x001fe400078e0008 */
[----:B------:R-:W-:Y:S01]  /*57e0*/  @P2 IMAD.MOV.U32 R81, RZ, RZ, R9 ;  /* 0x000000ffff512224 */ /* 0x000fe200078e0009 */
[----:B------:R-:W-:Y:S01]  /*57f0*/  LOP3.LUT P3, RZ, R82, 0x1, RZ, 0xc0, !PT ;  /* 0x0000000152ff7812 */ /* 0x000fe2000786c0ff */
[----:B------:R-:W-:-:S03]  /*5800*/  USHF.R.S32.HI UR6, URZ, 0x1f, UR5 ;  /* 0x0000001fff067899 */ /* 0x000fc60008011405 */
[----:B------:R0:W2:Y:S04]  /*5810*/  @P2 LDG.E.U8 R181, desc[UR24][R80.64] ;  /* 0x0000001850b52981 */ /* 0x0000a8000c1e1100 */
[----:B------:R1:W-:Y:S01]  /*5820*/  STL [R1+0xc8], R8 ;  /* 0x0000c80801007387 */ /* 0x0003e20000100800 */
[----:B0-----:R-:W-:Y:S02]  /*5830*/  @P2 IMAD.MOV.U32 R80, RZ, RZ, R6 ;  /* 0x000000ffff502224 */ /* 0x001fe400078e0006 */
[----:B------:R-:W-:Y:S01]  /*5840*/  @P2 IMAD.MOV.U32 R81, RZ, RZ, R7 ;  /* 0x000000ffff512224 */ /* 0x000fe200078e0007 */
[----:B------:R0:W-:Y:S01]  /*5850*/  STL [R1+0xc4], R9 ;  /* 0x0000c40901007387 */ /* 0x0001e20000100800 */
[----:B-1----:R-:W-:-:S03]  /*5860*/  IADD3 R8, P4, PT, R2, UR5, RZ ;  /* 0x0000000502087c10 */ /* 0x002fc6000ff9e0ff */
[----:B------:R1:W-:Y:S04]  /*5870*/  STL [R1+0xd0], R6 ;  /* 0x0000d00601007387 */ /* 0x0003e80000100800 */
[----:B------:R3:W2:Y:S01]  /*5880*/  @P2 LDG.E.U8 R180, desc[UR24][R80.64] ;  /* 0x0000001850b42981 */ /* 0x0006a2000c1e1100 */
[----:B0-----:R-:W-:Y:S02]  /*5890*/  IADD3.X R9, PT, PT, R4, UR6, RZ, P4, !PT ;  /* 0x0000000604097c10 */ /* 0x001fe4000a7fe4ff */
[----:B-1----:R-:W-:Y:S01]  /*58a0*/  IADD3 R6, P2, PT, R3, UR5, RZ ;  /* 0x0000000503067c10 */ /* 0x002fe2000ff5e0ff */
[----:B------:R0:W-:Y:S01]  /*58b0*/  STL [R1+0xcc], R7 ;  /* 0x0000cc0701007387 */ /* 0x0001e20000100800 */
[----:B---3--:R-:W-:Y:S01]  /*58c0*/  SHF.R.U64 R80, R110, 0x3, RZ ;  /* 0x000000036e507819 */ /* 0x008fe200000012ff */
[----:B------:R-:W-:Y:S01]  /*58d0*/  @P3 IMAD.MOV.U32 R81, RZ, RZ, R9 ;  /* 0x000000ffff513224 */ /* 0x000fe200078e0009 */
[----:B0-----:R-:W-:-:S02]  /*58e0*/  IADD3.X R7, PT, PT, R5, UR6, RZ, P2, !PT ;  /* 0x0000000605077c10 */ /* 0x001fc400097fe4ff */
[----:B------:R-:W-:Y:S01]  /*58f0*/  LOP3.LUT P2, RZ, R80, 0x1, RZ, 0xc0, !PT ;  /* 0x0000000150ff7812 */ /* 0x000fe2000784c0ff */
[----:B------:R-:W-:Y:S01]  /*5900*/  @P3 IMAD.MOV.U32 R80, RZ, RZ, R8 ;  /* 0x000000ffff503224 */ /* 0x000fe200078e0008 */
[----:B------:R-:W-:Y:S01]  /*5910*/  UIMAD UR5, UR12, 0x3c, URZ ;  /* 0x0000003c0c0578a4 */ /* 0x000fe2000f8e02ff */
[----:B------:R-:W-:Y:S04]  /*5920*/  STL [R1+0x148], R8 ;  /* 0x0001480801007387 */ /* 0x000fe80000100800 */
[----:B------:R0:W3:Y:S01]  /*5930*/  @P3 LDG.E.U8 R172, desc[UR24][R80.64] ;  /* 0x0000001850ac3981 */ /* 0x0000e2000c1e1100 */
[----:B------:R-:W-:-:S03]  /*5940*/  USHF.R.S32.HI UR6, URZ, 0x1f, UR5 ;  /* 0x0000001fff067899 */ /* 0x000fc60008011405 */
[----:B------:R-:W-:Y:S01]  /*5950*/  STL [R1+0x150], R6 ;  /* 0x0001500601007387 */ /* 0x000fe20000100800 */
[----:B0-----:R-:W-:Y:S02]  /*5960*/  @P3 IMAD.MOV.U32 R80, RZ, RZ, R6 ;  /* 0x000000ffff503224 */ /* 0x001fe400078e0006 */
[----:B------:R-:W-:Y:S01]  /*5970*/  @P3 IMAD.MOV.U32 R81, RZ, RZ, R7 ;  /* 0x000000ffff513224 */ /* 0x000fe200078e0007 */
[----:B------:R-:W-:Y:S01]  /*5980*/  STL [R1+0x144], R9 ;  /* 0x0001440901007387 */ /* 0x000fe20000100800 */
[----:B------:R-:W-:-:S03]  /*5990*/  VIADD R78, R238, 0xfffffffa ;  /* 0xfffffffaee4e7836 */ /* 0x000fc60000000000 */
[----:B------:R0:W-:Y:S04]  /*59a0*/  STL [R1+0x14c], R7 ;  /* 0x00014c0701007387 */ /* 0x0001e80000100800 */
[----:B------:R1:W2:Y:S01]  /*59b0*/  @P3 LDG.E.U8 R178, desc[UR24][R80.64] ;  /* 0x0000001850b23981 */ /* 0x0002a2000c1e1100 */
[----:B------:R-:W-:Y:S01]  /*59c0*/  @!P6 IMAD.MOV R127, RZ, RZ, -R127 ;  /* 0x000000ffff7fe224 */ /* 0x000fe200078e0a7f */
[----:B0-----:R-:W-:Y:S02]  /*59d0*/  IADD3 R7, P3, PT, R2, UR5, RZ ;  /* 0x0000000502077c10 */ /* 0x001fe4000ff7e0ff */
[----:B------:R-:W-:Y:S02]  /*59e0*/  IADD3 R6, P6, PT, R3, UR5, RZ ;  /* 0x0000000503067c10 */ /* 0x000fe4000ffde0ff */
[----:B------:R-:W-:Y:S01]  /*59f0*/  IADD3.X R8, PT, PT, R4, UR6, RZ, P3, !PT ;  /* 0x0000000604087c10 */ /* 0x000fe20009ffe4ff */
[----:B------:R0:W-:Y:S01]  /*5a00*/  STL [R1+0x1c8], R7 ;  /* 0x0001c80701007387 */ /* 0x0001e20000100800 */
[----:B------:R-:W-:Y:S01]  /*5a10*/  ISETP.GE.U32.AND P3, PT, R78, 0x7fffffbb, PT ;  /* 0x7fffffbb4e00780c */ /* 0x000fe20003f66070 */
[----:B------:R-:W-:Y:S01]  /*5a20*/  @P2 IMAD.MOV.U32 R78, RZ, RZ, R7 ;  /* 0x000000ffff4e2224 */ /* 0x000fe200078e0007 */
[----:B------:R-:W-:Y:S01]  /*5a30*/  ISETP.GE.AND P4, PT, R79, RZ, PT ;  /* 0x000000ff4f00720c */ /* 0x000fe20003f86270 */
[----:B------:R-:W-:Y:S01]  /*5a40*/  @P2 IMAD.MOV.U32 R79, RZ, RZ, R8 ;  /* 0x000000ffff4f2224 */ /* 0x000fe200078e0008 */
[----:B------:R-:W-:Y:S01]  /*5a50*/  UIMAD UR5, UR12, 0x5, URZ ;  /* 0x000000050c0578a4 */ /* 0x000fe2000f8e02ff */
[----:B-1----:R-:W-:-:S03]  /*5a60*/  @P2 IMAD.MOV.U32 R80, RZ, RZ, R6 ;  /* 0x000000ffff502224 */ /* 0x002fc600078e0006 */
[----:B------:R1:W2:Y:S01]  /*5a70*/  @P2 LDG.E.U8 R168, desc[UR24][R78.64] ;  /* 0x000000184ea82981 */ /* 0x0002a2000c1e1100 */
[----:B0-----:R-:W-:Y:S01]  /*5a80*/  IADD3.X R7, PT, PT, R5, UR6, RZ, P6, !PT ;  /* 0x0000000605077c10 */ /* 0x001fe2000b7fe4ff */
[----:B------:R-:W-:-:S04]  /*5a90*/  USHF.R.S32.HI UR6, URZ, 0x1f, UR5 ;  /* 0x0000001fff067899 */ /* 0x000fc80008011405 */
[----:B------:R-:W-:Y:S02]  /*5aa0*/  @P2 IMAD.MOV.U32 R81, RZ, RZ, R7 ;  /* 0x000000ffff512224 */ /* 0x000fe400078e0007 */
[----:B-1----:R-:W-:Y:S01]  /*5ab0*/  VIADD R79, R238, 0xfffffff2 ;  /* 0xfffffff2ee4f7836 */ /* 0x002fe20000000000 */
[----:B------:R-:W-:Y:S02]  /*5ac0*/  IADD3 R78, P6, PT, R2, UR5, RZ ;  /* 0x00000005024e7c10 */ /* 0x000fe4000ffde0ff */
[----:B------:R0:W2:Y:S02]  /*5ad0*/  @P2 LDG.E.U8 R167, desc[UR24][R80.64] ;  /* 0x0000001850a72981 */ /* 0x0000a4000c1e1100 */
[----:B------:R-:W-:Y:S02]  /*5ae0*/  ISETP.GE.U32.AND P2, PT, R79, 0x7fffffb3, PT ;  /* 0x7fffffb34f00780c */ /* 0x000fe40003f46070 */
[----:B------:R-:W-:Y:S02]  /*5af0*/  IADD3.X R79, PT, PT, R4, UR6, RZ, P6, !PT ;  /* 0x00000006044f7c10 */ /* 0x000fe4000b7fe4ff */
[----:B0-----:R-:W-:Y:S01]  /*5b00*/  IADD3 R80, P6, PT, R3, UR5, RZ ;  /* 0x0000000503507c10 */ /* 0x001fe2000ffde0ff */
[----:B------:R-:W-:-:S02]  /*5b10*/  UIMAD UR5, UR12, 0xd, URZ ;  /* 0x0000000d0c0578a4 */ /* 0x000fc4000f8e02ff */
[----:B------:R-:W2:Y:S01]  /*5b20*/  @!P3 LDG.E.U8 R166, desc[UR24][R78.64] ;  /* 0x000000184ea6b981 */ /* 0x000ea2000c1e1100 */
[----:B------:R-:W-:Y:S01]  /*5b30*/  IADD3.X R81, PT, PT, R5, UR6, RZ, P6, !PT ;  /* 0x0000000605517c10 */ /* 0x000fe2000b7fe4ff */
[----:B------:R-:W-:Y:S02]  /*5b40*/  USHF.R.S32.HI UR6, URZ, 0x1f, UR5 ;  /* 0x0000001fff067899 */ /* 0x000fe40008011405 */
[----:B------:R-:W-:Y:S02]  /*5b50*/  IADD3 R82, P6, PT, R2, UR5, RZ ;  /* 0x0000000502527c10 */ /* 0x000fe4000ffde0ff */
[----:B------:R-:W2:Y:S01]  /*5b60*/  @!P3 LDG.E.U8 R174, desc[UR24][R80.64] ;  /* 0x0000001850aeb981 */ /* 0x000ea2000c1e1100 */
[----:B------:R-:W-:Y:S02]  /*5b70*/  IADD3 R83, P3, PT, R3, UR5, RZ ;  /* 0x0000000503537c10 */ /* 0x000fe4000ff7e0ff */
[----:B------:R-:W-:Y:S02]  /*5b80*/  IADD3.X R84, PT, PT, R4, UR6, RZ, P6, !PT ;  /* 0x0000000604547c10 */ /* 0x000fe4000b7fe4ff */
[----:B------:R-:W-:-:S02]  /*5b90*/  ISETP.GE.AND P6, PT, R85, RZ, PT ;  /* 0x000000ff5500720c */ /* 0x000fc40003fc6270 */
[----:B------:R-:W-:Y:S02]  /*5ba0*/  SHF.R.U32.HI R87, RZ, 0xa, R94 ;  /* 0x0000000aff577819 */ /* 0x000fe4000001165e */
[----:B------:R-:W-:Y:S01]  /*5bb0*/  IADD3.X R85, PT, PT, R5, UR6, RZ, P3, !PT ;  /* 0x0000000605557c10 */ /* 0x000fe20009ffe4ff */
[----:B------:R-:W-:Y:S01]  /*5bc0*/  UIMAD UR5, UR12, 0x15, URZ ;  /* 0x000000150c0578a4 */ /* 0x000fe2000f8e02ff */
[----:B------:R-:W-:Y:S01]  /*5bd0*/  LOP3.LUT P3, RZ, R87, 0x1, RZ, 0xc0, !PT ;  /* 0x0000000157ff7812 */ /* 0x000fe2000786c0ff */
[----:B------:R-:W-:Y:S02]  /*5be0*/  @!P2 IMAD.MOV.U32 R86, RZ, RZ, R83 ;  /* 0x000000ffff56a224 */ /* 0x000fe400078e0053 */
[----:B------:R-:W-:Y:S02]  /*5bf0*/  @!P2 IMAD.MOV.U32 R87, RZ, RZ, R85 ;  /* 0x000000ffff57a224 */ /* 0x000fe400078e0055 */
[----:B------:R-:W-:Y:S02]  /*5c00*/  @!P2 IMAD.MOV.U32 R88, RZ, RZ, R82 ;  /* 0x000000ffff58a224 */ /* 0x000fe400078e0052 */
[----:B------:R-:W-:Y:S01]  /*5c10*/  @!P2 IMAD.MOV.U32 R89, RZ, RZ, R84 ;  /* 0x000000ffff59a224 */ /* 0x000fe200078e0054 */
[----:B------:R-:W-:Y:S01]  /*5c20*/  USHF.R.S32.HI UR6, URZ, 0x1f, UR5 ;  /* 0x0000001fff067899 */ /* 0x000fe20008011405 */
[----:B------:R0:W2:Y:S01]  /*5c30*/  @!P2 LDG.E.U8 R164, desc[UR24][R86.64] ;  /* 0x0000001856a4a981 */ /* 0x0000a2000c1e1100 */
[----:B------:R-:W-:-:S03]  /*5c40*/  @!P4 IMAD.MOV R130, RZ, RZ, -R130 ;  /* 0x000000ffff82c224 */ /* 0x000fc600078e0a82 */
[----:B------:R1:W2:Y:S01]  /*5c50*/  @!P2 LDG.E.U8 R165, desc[UR24][R88.64] ;  /* 0x0000001858a5a981 */ /* 0x0002a2000c1e1100 */
[----:B------:R-:W-:Y:S02]  /*5c60*/  SHF.R.U64 R128, R110, 0x1a, RZ ;  /* 0x0000001a6e807819 */ /* 0x000fe400000012ff */
[----:B0-----:R-:W-:Y:S02]  /*5c70*/  IADD3 R86, P4, PT, R2, UR5, RZ ;  /* 0x0000000502567c10 */ /* 0x001fe4000ff9e0ff */
[----:B------:R-:W-:Y:S02]  /*5c80*/  IADD3 R87, P2, PT, R3, UR5, RZ ;  /* 0x0000000503577c10 */ /* 0x000fe4000ff5e0ff */
[----:B-1----:R-:W-:Y:S02]  /*5c90*/  SHF.R.U32.HI R89, RZ, 0x2, R94 ;  /* 0x00000002ff597819 */ /* 0x002fe4000001165e */
[----:B------:R-:W-:Y:S02]  /*5ca0*/  IADD3.X R88, PT, PT, R4, UR6, RZ, P4, !PT ;  /* 0x0000000604587c10 */ /* 0x000fe4000a7fe4ff */
[----:B------:R-:W-:-:S02]  /*5cb0*/  LOP3.LUT P4, RZ, R89, 0x1, RZ, 0xc0, !PT ;  /* 0x0000000159ff7812 */ /* 0x000fc4000788c0ff */
[----:B------:R-:W-:Y:S01]  /*5cc0*/  IADD3.X R89, PT, PT, R5, UR6, RZ, P2, !PT ;  /* 0x0000000605597c10 */ /* 0x000fe200097fe4ff */
[----:B------:R-:W-:Y:S01]  /*5cd0*/  @P3 IMAD.MOV.U32 R129, RZ, RZ, R88 ;  /* 0x000000ffff813224 */ /* 0x000fe200078e0058 */
[----:B------:R-:W-:Y:S01]  /*5ce0*/  LOP3.LUT P2, RZ, R128, 0x1, RZ, 0xc0, !PT ;  /* 0x0000000180ff7812 */ /* 0x000fe2000784c0ff */
[----:B------:R-:W-:Y:S01]  /*5cf0*/  @P3 IMAD.MOV.U32 R128, RZ, RZ, R86 ;  /* 0x000000ffff803224 */ /* 0x000fe200078e0056 */
[----:B------:R-:W-:-:S04]  /*5d00*/  UIMAD UR5, UR12, 0x1d, URZ ;  /* 0x0000001d0c0578a4 */ /* 0x000fc8000f8e02ff */
[----:B------:R0:W2:Y:S01]  /*5d10*/  @P3 LDG.E.U8 R163, desc[UR24][R128.64] ;  /* 0x0000001880a33981 */ /* 0x0000a2000c1e1100 */
[----:B------:R-:W-:Y:S01]  /*5d20*/  USHF.R.S32.HI UR17, URZ, 0x1f, UR5 ;  /* 0x0000001fff117899 */ /* 0x000fe20008011405 */
[----:B------:R-:W-:Y:S01]  /*5d30*/  @!P6 IMAD.MOV R119, RZ, RZ, -R119 ;  /* 0x000000ffff77e224 */ /* 0x000fe200078e0a77 */
[----:B------:R-:W-:Y:S01]  /*5d40*/  UIMAD UR6, UR12, 0x25, URZ ;  /* 0x000000250c0678a4 */ /* 0x000fe2000f8e02ff */
[----:B------:R-:W-:Y:S01]  /*5d50*/  IADD3 R231, P6, PT, R2, UR5, RZ ;  /* 0x0000000502e77c10 */ /* 0x000fe2000ffde0ff */
[----:B0-----:R-:W-:Y:S02]  /*5d60*/  @P3 IMAD.MOV.U32 R128, RZ, RZ, R87 ;  /* 0x000000ffff803224 */ /* 0x001fe400078e0057 */
[----:B------:R-:W-:Y:S01]  /*5d70*/  @P3 IMAD.MOV.U32 R129, RZ, RZ, R89 ;  /* 0x000000ffff813224 */ /* 0x000fe200078e0059 */
[----:B------:R-:W-:Y:S04]  /*5d80*/  STL [R1+0x1c4], R8 ;  /* 0x0001c40801007387 */ /* 0x000fe80000100800 */
[----:B------:R0:W2:Y:S01]  /*5d90*/  @P3 LDG.E.U8 R162, desc[UR24][R128.64] ;  /* 0x0000001880a23981 */ /* 0x0000a2000c1e1100 */
[----:B------:R-:W-:Y:S01]  /*5da0*/  IADD3 R245, P3, PT, R3, UR5, RZ ;  /* 0x0000000503f57c10 */ /* 0x000fe2000ff7e0ff */
[----:B------:R-:W-:Y:S01]  /*5db0*/  USHF.R.S32.HI UR5, URZ, 0x1f, UR6 ;  /* 0x0000001fff057899 */ /* 0x000fe20008011406 */
[----:B------:R-:W-:Y:S01]  /*5dc0*/  IADD3.X R230, PT, PT, R4, UR17, RZ, P6, !PT ;  /* 0x0000001104e67c10 */ /* 0x000fe2000b7fe4ff */
[----:B------:R-:W-:Y:S01]  /*5dd0*/  STL [R1+0x1d0], R6 ;  /* 0x0001d00601007387 */ /* 0x000fe20000100800 */
[----:B------:R-:W-:Y:S01]  /*5de0*/  IADD3.X R244, PT, PT, R5, UR17, RZ, P3, !PT ;  /* 0x0000001105f47c10 */ /* 0x000fe20009ffe4ff */
[----:B------:R-:W-:-:S02]  /*5df0*/  UIMAD UR16, UR12, 0x2d, URZ ;  /* 0x0000002d0c1078a4 */ /* 0x000fc4000f8e02ff */
[----:B------:R1:W-:Y:S01]  /*5e00*/  STL [R1+0x1cc], R7 ;  /* 0x0001cc0701007387 */ /* 0x0003e20000100800 */
[----:B0-----:R-:W-:Y:S01]  /*5e10*/  SHF.R.U64 R128, R110, 0x12, RZ ;  /* 0x000000126e807819 */ /* 0x001fe200000012ff */
[----:B------:R-:W-:Y:S01]  /*5e20*/  @P4 IMAD.MOV.U32 R129, RZ, RZ, R230 ;  /* 0x000000ffff814224 */ /* 0x000fe200078e00e6 */
[----:B------:R-:W-:Y:S02]  /*5e30*/  USHF.R.S32.HI UR18, URZ, 0x1f, UR16 ;  /* 0x0000001fff127899 */ /* 0x000fe40008011410 */
[----:B------:R-:W-:Y:S01]  /*5e40*/  LOP3.LUT P6, RZ, R128, 0x1, RZ, 0xc0, !PT ;  /* 0x0000000180ff7812 */ /* 0x000fe200078cc0ff */
[----:B------:R-:W-:Y:S01]  /*5e50*/  @P4 IMAD.MOV.U32 R128, RZ, RZ, R231 ;  /* 0x000000ffff804224 */ /* 0x000fe200078e00e7 */
[----:B-1----:R-:W-:-:S04]  /*5e60*/  IADD3 R7, P3, PT, R2, UR6, RZ ;  /* 0x0000000602077c10 */ /* 0x002fc8000ff7e0ff */
[----:B------:R0:W2:Y:S01]  /*5e70*/  @P4 LDG.E.U8 R155, desc[UR24][R128.64] ;  /* 0x00000018809b4981 */ /* 0x0000a2000c1e1100 */
[----:B------:R-:W-:Y:S02]  /*5e80*/  IADD3.X R8, PT, PT, R4, UR5, RZ, P3, !PT ;  /* 0x0000000504087c10 */ /* 0x000fe40009ffe4ff */
[----:B------:R-:W-:Y:S01]  /*5e90*/  IADD3 R6, P3, PT, R2, UR16, RZ ;  /* 0x0000001002067c10 */ /* 0x000fe2000ff7e0ff */
[----:B------:R1:W-:Y:S01]  /*5ea0*/  STL [R1+0x58], R7 ;  /* 0x0000580701007387 */ /* 0x0003e20000100800 */
[----:B0-----:R-:W-:Y:S02]  /*5eb0*/  @P2 IMAD.MOV.U32 R128, RZ, RZ, R7 ;  /* 0x000000ffff802224 */ /* 0x001fe400078e0007 */
[----:B------:R-:W-:Y:S01]  /*5ec0*/  @P2 IMAD.MOV.U32 R129, RZ, RZ, R8 ;  /* 0x000000ffff812224 */ /* 0x000fe200078e0008 */
[----:B-1----:R-:W-:-:S04]  /*5ed0*/  IADD3.X R7, PT, PT, R4, UR18, RZ, P3, !PT ;  /* 0x0000001204077c10 */ /* 0x002fc80009ffe4ff */
[----:B------:R0:W2:Y:S01]  /*5ee0*/  @P2 LDG.E.U8 R159, desc[UR24][R128.64] ;  /* 0x00000018809f2981 */ /* 0x0000a2000c1e1100 */
[----:B------:R-:W-:Y:S01]  /*5ef0*/  ISETP.GE.AND P3, PT, R120, RZ, PT ;  /* 0x000000ff7800720c */ /* 0x000fe20003f66270 */
[----:B------:R-:W-:Y:S02]  /*5f00*/  IMAD.MOV.U32 R120, RZ, RZ, R117 ;  /* 0x000000ffff787224 */ /* 0x000fe400078e0075 */
[----:B0-----:R-:W-:Y:S02]  /*5f10*/  @P6 IMAD.MOV.U32 R128, RZ, RZ, R6 ;  /* 0x000000ffff806224 */ /* 0x001fe400078e0006 */
[----:B------:R-:W-:Y:S01]  /*5f20*/  @P6 IMAD.MOV.U32 R129, RZ, RZ, R7 ;  /* 0x000000ffff816224 */ /* 0x000fe200078e0007 */
[----:B------:R-:W-:-:S04]  /*5f30*/  SHF.R.U64 R117, R110, 0xa, RZ ;  /* 0x0000000a6e757819 */ /* 0x000fc800000012ff */
[----:B------:R0:W3:Y:S01]  /*5f40*/  @P6 LDG.E.U8 R156, desc[UR24][R128.64] ;  /* 0x00000018809c6981 */ /* 0x0000e2000c1e1100 */
[----:B------:R-:W-:Y:S02]  /*5f50*/  UIMAD UR17, UR12, 0x35, URZ ;  /* 0x000000350c1178a4 */ /* 0x000fe4000f8e02ff */
[----:B------:R-:W-:Y:S01]  /*5f60*/  @!P3 IMAD.MOV R120, RZ, RZ, -R120 ;  /* 0x000000ffff78b224 */ /* 0x000fe200078e0a78 */
[----:B------:R-:W-:Y:S01]  /*5f70*/  STL [R1+0x54], R8 ;  /* 0x0000540801007387 */ /* 0x000fe20000100800 */
[----:B0-----:R-:W-:Y:S02]  /*5f80*/  @P4 IMAD.MOV.U32 R128, RZ, RZ, R245 ;  /* 0x000000ffff804224 */ /* 0x001fe400078e00f5 */
[----:B------:R-:W-:Y:S01]  /*5f90*/  @P4 IMAD.MOV.U32 R129, RZ, RZ, R244 ;  /* 0x000000ffff814224 */ /* 0x000fe200078e00f4 */
[----:B------:R0:W-:Y:S01]  /*5fa0*/  STL [R1+0xd8], R6 ;  /* 0x0000d80601007387 */ /* 0x0001e20000100800 */
[----:B------:R-:W-:-:S03]  /*5fb0*/  LOP3.LUT P3, RZ, R117, 0x1, RZ, 0xc0, !PT ;  /* 0x0000000175ff7812 */ /* 0x000fc6000786c0ff */
[----:B------:R1:W3:Y:S01]  /*5fc0*/  @P4 LDG.E.U8 R151, desc[UR24][R128.64] ;  /* 0x0000001880974981 */ /* 0x0002e2000c1e1100 */
[----:B------:R-:W-:Y:S01]  /*5fd0*/  USHF.R.S32.HI UR19, URZ, 0x1f, UR17 ;  /* 0x0000001fff137899 */ /* 0x000fe20008011411 */
[----:B0-----:R-:W-:Y:S02]  /*5fe0*/  IADD3 R6, P4, PT, R3, UR6, RZ ;  /* 0x0000000603067c10 */ /* 0x001fe4000ff9e0ff */
[----:B------:R0:W-:Y:S01]  /*5ff0*/  STL [R1+0xd4], R7 ;  /* 0x0000d40701007387 */ /* 0x0001e20000100800 */
[----:B------:R-:W-:Y:S02]  /*6000*/  PRMT R149, RZ, 0x7610, R149 ;  /* 0x00007610ff957816 */ /* 0x000fe40000000095 */
[----:B0-----:R-:W-:Y:S02]  /*6010*/  IADD3.X R7, PT, PT, R5, UR5, RZ, P4, !PT ;  /* 0x0000000505077c10 */ /* 0x001fe4000a7fe4ff */
[----:B------:R-:W-:-:S04]  /*6020*/  IADD3 R8, P4, PT, R2, UR17, RZ ;  /* 0x0000001102087c10 */ /* 0x000fc8000ff9e0ff */
[----:B------:R-:W-:Y:S02]  /*6030*/  IADD3.X R9, PT, PT, R4, UR19, RZ, P4, !PT ;  /* 0x0000001304097c10 */ /* 0x000fe4000a7fe4ff */
[----:B------:R-:W-:Y:S01]  /*6040*/  ISETP.GE.AND P4, PT, R122, RZ, PT ;  /* 0x000000ff7a00720c */ /* 0x000fe20003f86270 */
[----:B-1----:R-:W-:Y:S02]  /*6050*/  @P3 IMAD.MOV.U32 R128, RZ, RZ, R8 ;  /* 0x000000ffff803224 */ /* 0x002fe400078e0008 */
[----:B------:R-:W-:Y:S01]  /*6060*/  @P3 IMAD.MOV.U32 R129, RZ, RZ, R9 ;  /* 0x000000ffff813224 */ /* 0x000fe200078e0009 */
[----:B------:R-:W-:Y:S01]  /*6070*/  PRMT R147, RZ, 0x7610, R147 ;  /* 0x00007610ff937816 */ /* 0x000fe20000000093 */
[----:B------:R-:W-:-:S03]  /*6080*/  IMAD.MOV.U32 R122, RZ, RZ, R91 ;  /* 0x000000ffff7a7224 */ /* 0x000fc600078e005b */
[----:B------:R0:W3:Y:S01]  /*6090*/  @P3 LDG.E.U8 R149, desc[UR24][R128.64] ;  /* 0x0000001880953981 */ /* 0x0000e2000c1e1100 */
[----:B------:R-:W-:Y:S01]  /*60a0*/  SHF.R.U64 R91, R110, 0x2, RZ ;  /* 0x000000026e5b7819 */ /* 0x000fe200000012ff */
[----:B------:R-:W-:Y:S02]  /*60b0*/  UIMAD UR6, UR12, 0x3d, URZ ;  /* 0x0000003d0c0678a4 */ /* 0x000fe4000f8e02ff */
[----:B------:R1:W-:Y:S01]  /*60c0*/  STL [R1+0x60], R6 ;  /* 0x0000600601007387 */ /* 0x0003e20000100800 */
[----:B------:R-:W-:Y:S02]  /*60d0*/  @!P4 IMAD.MOV R122, RZ, RZ, -R122 ;  /* 0x000000ffff7ac224 */ /* 0x000fe400078e0a7a */
[----:B0-----:R-:W-:Y:S02]  /*60e0*/  @P2 IMAD.MOV.U32 R128, RZ, RZ, R6 ;  /* 0x000000ffff802224 */ /* 0x001fe400078e0006 */
[----:B------:R-:W-:Y:S01]  /*60f0*/  @P2 IMAD.MOV.U32 R129, RZ, RZ, R7 ;  /* 0x000000ffff812224 */ /* 0x000fe200078e0007 */
[----:B-1----:R-:W-:-:S04]  /*6100*/  IADD3 R6, P4, PT, R3, UR16, RZ ;  /* 0x0000001003067c10 */ /* 0x002fc8000ff9e0ff */
[----:B------:R0:W3:Y:S01]  /*6110*/  @P2 LDG.E.U8 R147, desc[UR24][R128.64] ;  /* 0x0000001880932981 */ /* 0x0000e2000c1e1100 */
[----:B------:R-:W-:Y:S01]  /*6120*/  LOP3.LUT P2, RZ, R91, 0x1, RZ, 0xc0, !PT ;  /* 0x000000015bff7812 */ /* 0x000fe2000784c0ff */
[----:B------:R-:W-:Y:S02]  /*6130*/  USHF.R.S32.HI UR20, URZ, 0x1f, UR6 ;  /* 0x0000001fff147899 */ /* 0x000fe40008011406 */
[----:B------:R1:W-:Y:S04]  /*6140*/  STL [R1+0x5c], R7 ;  /* 0x00005c0701007387 */ /* 0x0003e80000100800 */
[----:B------:R0:W-:Y:S01]  /*6150*/  STL [R1+0x158], R8 ;  /* 0x0001580801007387 */ /* 0x0001e20000100800 */
[----:B-1----:R-:W-:-:S03]  /*6160*/  IADD3.X R7, PT, PT, R5, UR18, RZ, P4, !PT ;  /* 0x0000001205077c10 */ /* 0x002fc6000a7fe4ff */
[----:B------:R1:W-:Y:S01]  /*6170*/  STL [R1+0x154], R9 ;  /* 0x0001540901007387 */ /* 0x0003e20000100800 */
[----:B------:R-:W-:Y:S02]  /*6180*/  PRMT R148, RZ, 0x7610, R148 ;  /* 0x00007610ff947816 */ /* 0x000fe40000000094 */
[----:B------:R-:W-:Y:S01]  /*6190*/  PRMT R146, RZ, 0x7610, R146 ;  /* 0x00007610ff927816 */ /* 0x000fe20000000092 */
[----:B------:R-:W-:Y:S01]  /*61a0*/  UIMAD UR5, UR12, 0x6, URZ ;  /* 0x000000060c0578a4 */ /* 0x000fe2000f8e02ff */
[----:B0-----:R-:W-:Y:S01]  /*61b0*/  IADD3 R8, P4, PT, R2, UR6, RZ ;  /* 0x0000000602087c10 */ /* 0x001fe2000ff9e0ff */
[----:B------:R-:W0:Y:S03]  /*61c0*/  LDCU UR18, c[0x0][0x3b0] ;  /* 0x00007600ff1277ac */ /* 0x000e260008000800 */
[----:B-1----:R-:W-:Y:S01]  /*61d0*/  IADD3.X R9, PT, PT, R4, UR20, RZ, P4, !PT ;  /* 0x0000001404097c10 */ /* 0x002fe2000a7fe4ff */
[----:B------:R-:W-:Y:S01]  /*61e0*/  @P2 IMAD.MOV.U32 R128, RZ, RZ, R8 ;  /* 0x000000ffff802224 */ /* 0x000fe200078e0008 */
[----:B------:R-:W-:-:S03]  /*61f0*/  ISETP.GE.AND P4, PT, R124, RZ, PT ;  /* 0x000000ff7c00720c */ /* 0x000fc60003f86270 */
[----:B------:R-:W-:-:S05]  /*6200*/  @P2 IMAD.MOV.U32 R129, RZ, RZ, R9 ;  /* 0x000000ffff812224 */ /* 0x000fca00078e0009 */
[----:B------:R1:W3:Y:S01]  /*6210*/  @P2 LDG.E.U8 R148, desc[UR24][R128.64] ;  /* 0x0000001880942981 */ /* 0x0002e2000c1e1100 */
[----:B------:R-:W-:Y:S02]  /*6220*/  IMAD.MOV.U32 R124, RZ, RZ, R90 ;  /* 0x000000ffff7c7224 */ /* 0x000fe400078e005a */
[----:B------:R-:W-:Y:S01]  /*6230*/  VIADD R90, R238, 0xfffffff9 ;  /* 0xfffffff9ee5a7836 */ /* 0x000fe20000000000 */
[----:B------:R0:W-:Y:S01]  /*6240*/  STL [R1+0xe0], R6 ;  /* 0x0000e00601007387 */ /* 0x0001e20000100800 */
[----:B-1----:R-:W-:Y:S02]  /*6250*/  @P6 IMAD.MOV.U32 R128, RZ, RZ, R6 ;  /* 0x000000ffff806224 */ /* 0x002fe400078e0006 */
[----:B------:R-:W-:Y:S01]  /*6260*/  @P6 IMAD.MOV.U32 R129, RZ, RZ, R7 ;  /* 0x000000ffff816224 */ /* 0x000fe200078e0007 */
[----:B------:R1:W-:Y:S04]  /*6270*/  STL [R1+0xdc], R7 ;  /* 0x0000dc0701007387 */ /* 0x0003e80000100800 */
[----:B------:R4:W3:Y:S01]  /*6280*/  @P6 LDG.E.U8 R146, desc[UR24][R128.64] ;  /* 0x0000001880926981 */ /* 0x0008e2000c1e1100 */
[----:B0-----:R-:W-:Y:S01]  /*6290*/  IADD3 R6, P6, PT, R3, UR17, RZ ;  /* 0x0000001103067c10 */ /* 0x001fe2000ffde0ff */
[----:B------:R-:W-:Y:S01]  /*62a0*/  @!P4 IMAD.MOV R124, RZ, RZ, -R124 ;  /* 0x000000ffff7cc224 */ /* 0x000fe200078e0a7c */
[----:B------:R-:W-:Y:S01]  /*62b0*/  USHF.R.S32.HI UR16, URZ, 0x1f, UR5 ;  /* 0x0000001fff107899 */ /* 0x000fe20008011405 */
[----:B------:R-:W-:-:S02]  /*62c0*/  ISETP.GE.U32.AND P4, PT, R90, 0x7fffffba, PT ;  /* 0x7fffffba5a00780c */ /* 0x000fc40003f86070 */
[----:B------:R-:W-:Y:S01]  /*62d0*/  PRMT R144, RZ, 0x7610, R144 ;  /* 0x00007610ff907816 */ /* 0x000fe20000000090 */
[----:B------:R-:W-:Y:S01]  /*62e0*/  STL [R1+0x1d8], R8 ;  /* 0x0001d80801007387 */ /* 0x000fe20000100800 */
[----:B-1----:R-:W-:Y:S01]  /*62f0*/  IADD3.X R7, PT, PT, R5, UR19, RZ, P6, !PT ;  /* 0x0000001305077c10 */ /* 0x002fe2000b7fe4ff */
[----:B------:R-:W0:Y:S01]  /*6300*/  LDCU UR17, c[0x0][0x3b0] ;  /* 0x00007600ff1177ac */ /* 0x000e220008000800 */
[----:B------:R-:W-:Y:S01]  /*6310*/  IADD3 R90, P6, PT, R2, UR5, RZ ;  /* 0x00000005025a7c10 */ /* 0x000fe2000ffde0ff */
[----:B----4-:R-:W-:Y:S02]  /*6320*/  @P3 IMAD.MOV.U32 R128, RZ, RZ, R6 ;  /* 0x000000ffff803224 */ /* 0x010fe400078e0006 */
[----:B------:R-:W-:Y:S01]  /*6330*/  @P3 IMAD.MOV.U32 R129, RZ, RZ, R7 ;  /* 0x000000ffff813224 */ /* 0x000fe200078e0007 */
[----:B------:R-:W-:Y:S01]  /*6340*/  IADD3.X R91, PT, PT, R4, UR16, RZ, P6, !PT ;  /* 0x00000010045b7c10 */ /* 0x000fe2000b7fe4ff */
[----:B------:R-:W-:Y:S01]  /*6350*/  STL [R1+0x1d4], R9 ;  /* 0x0001d40901007387 */ /* 0x000fe20000100800 */
[----:B------:R-:W-:Y:S01]  /*6360*/  ISETP.GE.AND P6, PT, R126, RZ, PT ;  /* 0x000000ff7e00720c */ /* 0x000fe20003fc6270 */
[----:B------:R-:W1:Y:S02]  /*6370*/  LDCU UR19, c[0x0][0x3b0] ;  /* 0x00007600ff1377ac */ /* 0x000e640008000800 */
[----:B------:R4:W-:Y:S04]  /*6380*/  STL [R1+0x160], R6 ;  /* 0x0001600601007387 */ /* 0x0009e80000100800 */
[----:B------:R-:W3:Y:S01]  /*6390*/  @P3 LDG.E.U8 R144, desc[UR24][R128.64] ;  /* 0x0000001880903981 */ /* 0x000ee2000c1e1100 */
[----:B------:R-:W-:Y:S01]  /*63a0*/  IMAD.MOV.U32 R126, RZ, RZ, R116 ;  /* 0x000000ffff7e7224 */ /* 0x000fe200078e0074 */
[----:B----4-:R-:W-:-:S02]  /*63b0*/  IADD3 R6, P3, PT, R3, UR6, RZ ;  /* 0x0000000603067c10 */ /* 0x010fc4000ff7e0ff */
[----:B------:R4:W-:Y:S01]  /*63c0*/  STL [R1+0x15c], R7 ;  /* 0x00015c0701007387 */ /* 0x0009e20000100800 */
[----:B------:R-:W-:Y:S01]  /*63d0*/  PRMT R143, RZ, 0x7610, R143 ;  /* 0x00007610ff8f7816 */ /* 0x000fe2000000008f */
[----:B------:R-:W-:Y:S01]  /*63e0*/  @!P6 IMAD.MOV R126, RZ, RZ, -R126 ;  /* 0x000000ffff7ee224 */ /* 0x000fe200078e0a7e */
[----:B------:R-:W-:Y:S01]  /*63f0*/  ISETP.GE.AND P6, PT, R131, RZ, PT ;  /* 0x000000ff8300720c */ /* 0x000fe20003fc6270 */
[----:B------:R-:W-:Y:S01]  /*6400*/  @P2 IMAD.MOV.U32 R116, RZ, RZ, R6 ;  /* 0x000000ffff742224 */ /* 0x000fe200078e0006 */
[----:B----4-:R-:W-:Y:S01]  /*6410*/  IADD3.X R7, PT, PT, R5, UR20, RZ, P3, !PT ;  /* 0x0000001405077c10 */ /* 0x010fe20009ffe4ff */
[----:B------:R-:W-:Y:S01]  /*6420*/  STL [R1+0x1fc], R6 ;  /* 0x0001fc0601007387 */ /* 0x000fe20000100800 */
[----:B------:R-:W-:Y:S01]  /*6430*/  ISETP.GE.AND P3, PT, R132, RZ, PT ;  /* 0x000000ff8400720c */ /* 0x000fe20003f66270 */
[----:B------:R-:W-:Y:S02]  /*6440*/  UIMAD UR6, UR12, 0xe, URZ ;  /* 0x0000000e0c0678a4 */ /* 0x000fe4000f8e02ff */
[----:B------:R-:W-:Y:S01]  /*6450*/  @P2 IMAD.MOV.U32 R117, RZ, RZ, R7 ;  /* 0x000000ffff752224 */ /* 0x000fe200078e0007 */
[----:B------:R-:W-:-:S05]  /*6460*/  PRMT R145, RZ, 0x7610, R145 ;  /* 0x00007610ff917816 */ /* 0x000fca0000000091 */
[----:B------:R-:W-:Y:S01]  /*6470*/  @!P6 IMAD.MOV R96, RZ, RZ, -R96 ;  /* 0x000000ffff60e224 */ /* 0x000fe200078e0a60 */
[----:B------:R-:W-:Y:S01]  /*6480*/  PRMT R131, RZ, 0x7610, R131 ;  /* 0x00007610ff837816 */ /* 0x000fe20000000083 */
[----:B------:R-:W4:Y:S01]  /*6490*/  LDCU UR20, c[0x0][0x3b0] ;  /* 0x00007600ff1477ac */ /* 0x000f220008000800 */
[----:B------:R-:W3:Y:S01]  /*64a0*/  @P2 LDG.E.U8 R143, desc[UR24][R116.64] ;  /* 0x00000018748f2981 */ /* 0x000ee2000c1e1100 */
[----:B------:R-:W-:Y:S02]  /*64b0*/  ISETP.NE.AND P2, PT, R93, RZ, PT ;  /* 0x000000ff5d00720c */ /* 0x000fe40003f45270 */
[----:B------:R-:W-:Y:S01]  /*64c0*/  LOP3.LUT R93, RZ, R93, RZ, 0x33, !PT ;  /* 0x0000005dff5d7212 */ /* 0x000fe200078e33ff */
[----:B------:R0:W-:Y:S03]  /*64d0*/  STL [R1+0x1dc], R7 ;  /* 0x0001dc0701007387 */ /* 0x0001e60000100800 */
[C---:B------:R-:W-:Y:S01]  /*64e0*/  SEL R250, R93.reuse, R97, !P2 ;  /* 0x000000615dfa7207 */ /* 0x040fe20005000000 */
[----:B------:R-:W-:Y:S01]  /*64f0*/  @!P3 IMAD.MOV R103, RZ, RZ, -R103 ;  /* 0x000000ffff67b224 */ /* 0x000fe200078e0a67 */
[----:B------:R-:W1:Y:S01]  /*6500*/  LDC R97, c[0x0][0x3a0] ;  /* 0x0000e800ff617b82 */ /* 0x000e620000000800 */
[C---:B------:R-:W-:Y:S01]  /*6510*/  SEL R246, R93.reuse, R95, !P2 ;  /* 0x0000005f5df67207 */ /* 0x040fe20005000000 */
[----:B------:R-:W3:Y:S01]  /*6520*/  @!P4 LDG.E.U8 R145, desc[UR24][R90.64] ;  /* 0x000000185a91c981 */ /* 0x000ee2000c1e1100 */
[----:B------:R-:W-:-:S02]  /*6530*/  SEL R95, R93, R92, !P2 ;  /* 0x0000005c5d5f7207 */ /* 0x000fc40005000000 */
[----:B------:R-:W-:Y:S02]  /*6540*/  SHF.R.U32.HI R92, RZ, 0x1, R94 ;  /* 0x00000001ff5c7819 */ /* 0x000fe4000001165e */
[C---:B------:R-:W-:Y:S02]  /*6550*/  SEL R8, R93.reuse, R101, !P2 ;  /* 0x000000655d087207 */ /* 0x040fe40005000000 */
[C---:B0-----:R-:W-:Y:S02]  /*6560*/  SEL R7, R93.reuse, R100, !P2 ;  /* 0x000000645d077207 */ /* 0x041fe40005000000 */
[C---:B------:R-:W-:Y:S02]  /*6570*/  SEL R6, R93.reuse, R102, !P2 ;  /* 0x000000665d067207 */ /* 0x040fe40005000000 */
[C---:B------:R-:W-:Y:S02]  /*6580*/  SEL R101, R93.reuse, R105, !P2 ;  /* 0x000000695d657207 */ /* 0x040fe40005000000 */
[----:B------:R-:W-:-:S02]  /*6590*/  SEL R169, R93, R99, !P2 ;  /* 0x000000635da97207 */ /* 0x000fc40005000000 */
[C---:B------:R-:W-:Y:S02]  /*65a0*/  SEL R179, R93.reuse, R98, !P2 ;  /* 0x000000625db37207 */ /* 0x040fe40005000000 */
[C---:B------:R-:W-:Y:S02]  /*65b0*/  SEL R113, R93.reuse, R113, !P2 ;  /* 0x000000715d717207 */ /* 0x040fe40005000000 */
[C---:B------:R-:W-:Y:S02]  /*65c0*/  SEL R104, R93.reuse, R104, !P2 ;  /* 0x000000685d687207 */ /* 0x040fe40005000000 */
        /* <DEDUP_REMOVED lines=21> */
[----:B------:R-:W-:Y:S02]  /*6720*/  LOP3.LUT P2, RZ, R92, 0x1, RZ, 0xc0, !PT ;  /* 0x000000015cff7812 */ /* 0x000fe4000784c0ff */
[----:B------:R-:W-:-:S04]  /*6730*/  SHF.R.U32.HI R92, RZ, 0x8, R94 ;  /* 0x00000008ff5c7819 */ /* 0x000fc8000001165e */
[----:B------:R-:W-:Y:S02]  /*6740*/  LOP3.LUT P6, RZ, R92, 0x1, RZ, 0xc0, !PT ;  /* 0x000000015cff7812 */ /* 0x000fe400078cc0ff */
[----:B------:R-:W-:Y:S02]  /*6750*/  IADD3 R92, P3, PT, R3, UR5, RZ ;  /* 0x00000005035c7c10 */ /* 0x000fe4000ff7e0ff */
[----:B------:R-:W-:Y:S02]  /*6760*/  SHF.R.U32.HI R94, RZ, 0x9, R94 ;  /* 0x00000009ff5e7819 */ /* 0x000fe4000001165e */
[----:B------:R-:W-:Y:S01]  /*6770*/  IADD3.X R93, PT, PT, R5, UR16, RZ, P3, !PT ;  /* 0x00000010055d7c10 */ /* 0x000fe20009ffe4ff */
[----:B------:R-:W-:Y:S01]  /*6780*/  USHF.R.S32.HI UR16, URZ, 0x1f, UR6 ;  /* 0x0000001fff107899 */ /* 0x000fe20008011406 */
[----:B------:R-:W-:Y:S01]  /*6790*/  LOP3.LUT P3, RZ, R94, 0x1, RZ, 0xc0, !PT ;  /* 0x000000015eff7812 */ /* 0x000fe2000786c0ff */
[----:B-1----:R-:W-:Y:S01]  /*67a0*/  VIADD R96, R97, 0xfffffff1 ;  /* 0xfffffff161607836 */ /* 0x002fe20000000000 */
[----:B------:R-:W-:-:S04]  /*67b0*/  @!UP1 UIADD3 UR4, UPT, UPT, -UR4, 0x100000, URZ ;  /* 0x0010000004049890 */ /* 0x000fc8000fffe1ff */
[----:B------:R-:W-:Y:S02]  /*67c0*/  @!UP1 USHF.L.U32 UR5, UR4, 0xb, URZ ;  /* 0x0000000b04059899 */ /* 0x000fe400080006ff */
[----:B------:R-:W-:Y:S01]  /*67d0*/  @!UP1 USHF.L.U32 UR4, UR4, 0x1, URZ ;  /* 0x0000000104049899 */ /* 0x000fe200080006ff */
[----:B------:R-:W3:Y:S01]  /*67e0*/  @!P4 LDG.E.U8 R131, desc[UR24][R92.64] ;  /* 0x000000185c83c981 */ /* 0x000ee2000c1e1100 */
[----:B------:R-:W-:Y:S01]  /*67f0*/  IADD3 R94, P4, PT, R2, UR6, RZ ;  /* 0x00000006025e7c10 */ /* 0x000fe2000ff9e0ff */
[----:B------:R-:W-:-:S03]  /*6800*/  IMAD.MOV.U32 R103, RZ, RZ, R95 ;  /* 0x000000ffff677224 */ /* 0x000fc600078e005f */
[----:B------:R-:W-:Y:S02]  /*6810*/  IADD3.X R95, PT, PT, R4, UR16, RZ, P4, !PT ;  /* 0x00000010045f7c10 */ /* 0x000fe4000a7fe4ff */
[----:B------:R-:W-:Y:S01]  /*6820*/  ISETP.GE.U32.AND P4, PT, R96, 0x7fffffb2, PT ;  /* 0x7fffffb26000780c */ /* 0x000fe20003f86070 */
[----:B------:R-:W-:Y:S01]  /*6830*/  VOTEU.ALL UP1, P0 ;  /* 0x0000000000ff7886 */ /* 0x000fe20000020000 */
[----:B------:R-:W-:Y:S01]  /*6840*/  IADD3 R96, P1, PT, R3, UR6, RZ ;  /* 0x0000000603607c10 */ /* 0x000fe2000ff3e0ff */
[----:B------:R-:W0:Y:S01]  /*6850*/  LDCU UR6, c[0x0][0x3b0] ;  /* 0x00007600ff0677ac */ /* 0x000e220008000800 */
[----:B------:R-:W-:Y:S02]  /*6860*/  PRMT R127, RZ, 0x7610, R127 ;  /* 0x00007610ff7f7816 */ /* 0x000fe4000000007f */
[----:B------:R1:W0:Y:S01]  /*6870*/  @!UP1 SYNCS.EXCH.64 URZ, [UR9+0xa008], UR4 ;  /* 0x00a0080409ff95b2 */ /* 0x0002220008000100 */
[----:B------:R-:W-:Y:S02]  /*6880*/  PRMT R126, RZ, 0x7610, R126 ;  /* 0x00007610ff7e7816 */ /* 0x000fe4000000007e */
[----:B------:R-:W-:Y:S01]  /*6890*/  IADD3.X R97, PT, PT, R5, UR16, RZ, P1, !PT ;  /* 0x0000001005617c10 */ /* 0x000fe20008ffe4ff */
[----:B--2---:R2:W-:Y:S01]  /*68a0*/  STS.U8 [R0+UR9], R134 ;  /* 0x0000008600007988 */ /* 0x0045e20008000009 */
[----:B------:R-:W-:Y:S01]  /*68b0*/  PRMT R125, RZ, 0x7610, R125 ;  /* 0x00007610ff7d7816 */ /* 0x000fe2000000007d */
[----:B------:R-:W0:Y:S02]  /*68c0*/  LDCU UR16, c[0x0][0x3b0] ;  /* 0x00007600ff1077ac */ /* 0x000e240008000800 */
[----:B------:R-:W3:Y:S01]  /*68d0*/  @!P4 LDG.E.U8 R127, desc[UR24][R94.64] ;  /* 0x000000185e7fc981 */ /* 0x000ee2000c1e1100 */
[----:B-1----:R-:W-:-:S03]  /*68e0*/  UIMAD UR4, UR12, 0x16, URZ ;  /* 0x000000160c0478a4 */ /* 0x002fc6000f8e02ff */
[----:B------:R-:W3:Y:S01]  /*68f0*/  @!P4 LDG.E.U8 R126, desc[UR24][R96.64] ;  /* 0x00000018607ec981 */ /* 0x000ee2000c1e1100 */
[----:B------:R-:W-:-:S03]  /*6900*/  USHF.R.S32.HI UR5, URZ, 0x1f, UR4 ;  /* 0x0000001fff057899 */ /* 0x000fc60008011404 */
[----:B------:R-:W-:Y:S01]  /*6910*/  STS.U8 [R0+UR9+0x2000], R133 ;  /* 0x0020008500007988 */ /* 0x000fe20008000009 */
[----:B------:R-:W-:-:S03]  /*6920*/  IADD3 R98, P4, PT, R2, UR4, RZ ;  /* 0x0000000402627c10 */ /* 0x000fc6000ff9e0ff */
[----:B------:R-:W-:Y:S01]  /*6930*/  STS.U8 [R0+UR9+0x400], R137 ;  /* 0x0004008900007988 */ /* 0x000fe20008000009 */
[----:B--2---:R-:W-:Y:S01]  /*6940*/  IMAD.MOV.U32 R134, RZ, RZ, R100 ;  /* 0x000000ffff867224 */ /* 0x004fe200078e0064 */
[----:B------:R-:W-:Y:S02]  /*6950*/  IADD3.X R99, PT, PT, R4, UR5, RZ, P4, !PT ;  /* 0x0000000504637c10 */ /* 0x000fe4000a7fe4ff */
[----:B------:R-:W-:Y:S01]  /*6960*/  STS.U8 [R0+UR9+0x2400], R136 ;  /* 0x0024008800007988 */ /* 0x000fe20008000009 */
[----:B------:R-:W-:-:S03]  /*6970*/  IADD3 R100, P4, PT, R3, UR4, RZ ;  /* 0x0000000403647c10 */ /* 0x000fc6000ff9e0ff */
[----:B------:R-:W-:Y:S04]  /*6980*/  STS.U8 [R0+UR9+0x800], R135 ;  /* 0x0008008700007988 */ /* 0x000fe80008000009 */
[----:B------:R-:W-:Y:S01]  /*6990*/  STS.U8 [R0+UR9+0x2800], R140 ;  /* 0x0028008c00007988 */ /* 0x000fe20008000009 */
[----:B------:R-:W-:-:S03]  /*69a0*/  PRMT R124, RZ, 0x7610, R124 ;  /* 0x00007610ff7c7816 */ /* 0x000fc6000000007c */
[----:B------:R-:W-:Y:S01]  /*69b0*/  STS.U8 [R0+UR9+0xc00], R139 ;  /* 0x000c008b00007988 */ /* 0x000fe20008000009 */
[----:B------:R-:W-:-:S03]  /*69c0*/  UIMAD UR4, UR12, 0x1e, URZ ;  /* 0x0000001e0c0478a4 */ /* 0x000fc6000f8e02ff */
[----:B------:R-:W-:Y:S04]  /*69d0*/  STS.U8 [R0+UR9+0x2c00], R138 ;  /* 0x002c008a00007988 */ /* 0x000fe80008000009 */
[----:B------:R1:W-:Y:S04]  /*69e0*/  STS.U8 [R0+UR9+0x1000], R150 ;  /* 0x0010009600007988 */ /* 0x0003e80008000009 */
[----:B------:R-:W-:Y:S04]  /*69f0*/  STS.U8 [R0+UR9+0x3000], R142 ;  /* 0x0030008e00007988 */ /* 0x000fe80008000009 */
[----:B------:R-:W-:Y:S01]  /*6a00*/  STS.U8 [R0+UR9+0x1400], R141 ;  /* 0x0014008d00007988 */ /* 0x000fe20008000009 */
[----:B-1----:R-:W-:Y:S01]  /*6a10*/  IMAD.MOV.U32 R150, RZ, RZ, R101 ;  /* 0x000000ffff967224 */ /* 0x002fe200078e0065 */
[----:B------:R-:W-:-:S02]  /*6a20*/  IADD3.X R101, PT, PT, R5, UR5, RZ, P4, !PT ;  /* 0x0000000505657c10 */ /* 0x000fc4000a7fe4ff */
[----:B------:R-:W-:Y:S01]  /*6a30*/  STS.U8 [R0+UR9+0x3400], R154 ;  /* 0x0034009a00007988 */ /* 0x000fe20008000009 */
[----:B------:R-:W-:-:S03]  /*6a40*/  USHF.R.S32.HI UR5, URZ, 0x1f, UR4 ;  /* 0x0000001fff057899 */ /* 0x000fc60008011404 */
[----:B------:R-:W-:Y:S04]  /*6a50*/  STS.U8 [R0+UR9+0x1800], R153 ;  /* 0x0018009900007988 */ /* 0x000fe80008000009 */
[----:B------:R1:W-:Y:S04]  /*6a60*/  STS.U8 [R0+UR9+0x3800], R152 ;  /* 0x0038009800007988 */ /* 0x0003e80008000009 */
[----:B------:R-:W2:Y:S04]  /*6a70*/  @P3 LDG.E.U8 R125, desc[UR24][R98.64] ;  /* 0x00000018627d3981 */ /* 0x000ea8000c1e1100 */
[----:B------:R-:W2:Y:S01]  /*6a80*/  @P3 LDG.E.U8 R124, desc[UR24][R100.64] ;  /* 0x00000018647c3981 */ /* 0x000ea2000c1e1100 */
[----:B-1----:R-:W-:-:S02]  /*6a90*/  IMAD.MOV.U32 R152, RZ, RZ, R134 ;  /* 0x000000ffff987224 */ /* 0x002fc400078e0086 */
[----:B------:R-:W-:Y:S01]  /*6aa0*/  IMAD.MOV.U32 R134, RZ, RZ, R247 ;  /* 0x000000ffff867224 */ /* 0x000fe200078e00f7 */
[----:B------:R-:W-:Y:S01]  /*6ab0*/  IADD3 R247, P3, PT, R2, UR4, RZ ;  /* 0x0000000402f77c10 */ /* 0x000fe2000ff7e0ff */
[----:B------:R-:W-:-:S03]  /*6ac0*/  IMAD.MOV.U32 R153, RZ, RZ, R246 ;  /* 0x000000ffff997224 */ /* 0x000fc600078e00f6 */
[----:B------:R-:W-:Y:S01]  /*6ad0*/  IADD3.X R246, PT, PT, R4, UR5, RZ, P3, !PT ;  /* 0x0000000504f67c10 */ /* 0x000fe20009ffe4ff */
[----:B------:R-:W-:Y:S01]  /*6ae0*/  IMAD.MOV.U32 R154, RZ, RZ, R103 ;  /* 0x000000ffff9a7224 */ /* 0x000fe200078e0067 */
[----:B------:R-:W-:Y:S01]  /*6af0*/  PRMT R123, RZ, 0x7610, R123 ;  /* 0x00007610ff7b7816 */ /* 0x000fe2000000007b */
[----:B------:R-:W-:Y:S01]  /*6b00*/  IMAD.MOV.U32 R135, RZ, RZ, R102 ;  /* 0x000000ffff877224 */ /* 0x000fe200078e0066 */
[----:B------:R1:W-:Y:S01]  /*6b10*/  STS.U8 [R0+UR9+0x1c00], R158 ;  /* 0x001c009e00007988 */ /* 0x0003e20008000009 */
[----:B------:R-:W-:Y:S02]  /*6b20*/  @P2 IMAD.MOV.U32 R102, RZ, RZ, R247 ;  /* 0x000000ffff662224 */ /* 0x000fe400078e00f7 */
[----:B------:R-:W-:Y:S01]  /*6b30*/  @P2 IMAD.MOV.U32 R103, RZ, RZ, R246 ;  /* 0x000000ffff672224 */ /* 0x000fe200078e00f6 */
[----:B------:R0:W-:Y:S04]  /*6b40*/  STS.U8 [R0+UR9+0x3c00], R157 ;  /* 0x003c009d00007988 */ /* 0x0001e80008000009 */
[----:B------:R4:W2:Y:S01]  /*6b50*/  @P2 LDG.E.U8 R123, desc[UR24][R102.64] ;  /* 0x00000018667b2981 */ /* 0x0008a2000c1e1100 */
[----:B-1----:R-:W-:-:S02]  /*6b60*/  IMAD.MOV.U32 R158, RZ, RZ, R248 ;  /* 0x000000ffff9e7224 */ /* 0x002fc400078e00f8 */
[----:B0-----:R-:W-:Y:S01]  /*6b70*/  IMAD.MOV.U32 R157, RZ, RZ, R249 ;  /* 0x000000ffff9d7224 */ /* 0x001fe200078e00f9 */
[----:B------:R-:W-:Y:S02]  /*6b80*/  IADD3 R249, P3, PT, R3, UR4, RZ ;  /* 0x0000000403f97c10 */ /* 0x000fe4000ff7e0ff */
[----:B------:R-:W-:Y:S01]  /*6b90*/  LOP3.LUT R0, R0, 0x10, RZ, 0x3c, !PT ;  /* 0x0000001000007812 */ /* 0x000fe200078e3cff */
[----:B----4-:R-:W-:Y:S01]  /*6ba0*/  IMAD.MOV.U32 R102, RZ, RZ, R8 ;  /* 0x000000ffff667224 */ /* 0x010fe200078e0008 */
[----:B------:R-:W-:Y:S01]  /*6bb0*/  IADD3.X R248, PT, PT, R5, UR5, RZ, P3, !PT ;  /* 0x0000000505f87c10 */ /* 0x000fe20009ffe4ff */
[----:B------:R-:W-:Y:S01]  /*6bc0*/  IMAD.MOV.U32 R103, RZ, RZ, R9 ;  /* 0x000000ffff677224 */ /* 0x000fe200078e0009 */
[----:B------:R-:W-:Y:S01]  /*6bd0*/  PRMT R122, RZ, 0x7610, R122 ;  /* 0x00007610ff7a7816 */ /* 0x000fe2000000007a */
[----:B------:R0:W-:Y:S04]  /*6be0*/  STS.U8 [R0+UR9+0x80], R161 ;  /* 0x000080a100007988 */ /* 0x0001e80008000009 */
[----:B------:R1:W-:Y:S04]  /*6bf0*/  STS.U8 [R0+UR9+0x2080], R160 ;  /* 0x002080a000007988 */ /* 0x0003e80008000009 */
[----:B------:R-:W5:Y:S01]  /*6c00*/  LDL.LU R8, [R1+0x334] ;  /* 0x0003340001087983 */ /* 0x000f620000300800 */
[----:B0-----:R-:W-:-:S02]  /*6c10*/  IMAD.MOV.U32 R161, RZ, RZ, R103 ;  /* 0x000000ffffa17224 */ /* 0x001fc400078e0067 */
[----:B------:R-:W-:Y:S01]  /*6c20*/  @P2 IMAD.MOV.U32 R103, RZ, RZ, R248 ;  /* 0x000000ffff672224 */ /* 0x000fe200078e00f8 */
[----:B------:R-:W5:Y:S01]  /*6c30*/  LDL.LU R9, [R1+0x330] ;  /* 0x0003300001097983 */ /* 0x000f620000300800 */
[----:B-1----:R-:W-:Y:S02]  /*6c40*/  IMAD.MOV.U32 R160, RZ, RZ, R102 ;  /* 0x000000ffffa07224 */ /* 0x002fe400078e0066 */
[----:B------:R-:W-:Y:S01]  /*6c50*/  @P2 IMAD.MOV.U32 R102, RZ, RZ, R249 ;  /* 0x000000ffff662224 */ /* 0x000fe200078e00f9 */
[----:B------:R0:W-:Y:S04]  /*6c60*/  STS.U8 [R0+UR9+0x480], R177 ;  /* 0x000480b100007988 */ /* 0x0001e80008000009 */
[----:B------:R1:W4:Y:S01]  /*6c70*/  @P2 LDG.E.U8 R122, desc[UR24][R102.64] ;  /* 0x00000018667a2981 */ /* 0x000322000c1e1100 */
[----:B0-----:R-:W-:-:S02]  /*6c80*/  IMAD.MOV.U32 R177, RZ, RZ, R250 ;  /* 0x000000ffffb17224 */ /* 0x001fc400078e00fa */
[----:B-1----:R-:W-:Y:S02]  /*6c90*/  IMAD.MOV.U32 R102, RZ, RZ, R6 ;  /* 0x000000ffff667224 */ /* 0x002fe400078e0006 */
[----:B------:R-:W5:Y:S01]  /*6ca0*/  LDL.LU R6, [R1+0x32c] ;  /* 0x00032c0001067983 */ /* 0x000f620000300800 */
[----:B------:R-:W-:-:S03]  /*6cb0*/  IMAD.MOV.U32 R103, RZ, RZ, R7 ;  /* 0x000000ffff677224 */ /* 0x000fc600078e0007 */
[----:B------:R-:W5:Y:S04]  /*6cc0*/  LDL.LU R7, [R1+0x328] ;  /* 0x0003280001077983 */ /* 0x000f680000300800 */
[----:B------:R-:W2:Y:S04]  /*6cd0*/  LDL.LU R250, [R1+0x324] ;  /* 0x0003240001fa7983 */ /* 0x000ea80000300800 */
[----:B------:R-:W-:Y:S04]  /*6ce0*/  STS.U8 [R0+UR9+0x2480], R171 ;  /* 0x002480ab00007988 */ /* 0x000fe80008000009 */
[----:B------:R-:W-:Y:S04]  /*6cf0*/  STS.U8 [R0+UR9+0x880], R170 ;  /* 0x000880aa00007988 */ /* 0x000fe80008000009 */
[----:B------:R0:W-:Y:S02]  /*6d00*/  STS.U8 [R0+UR9+0x2880], R197 ;  /* 0x002880c500007988 */ /* 0x0001e40008000009 */
[----:B0-----:R-:W0:Y:S01]  /*6d10*/  S2R R197, SR_TID.X ;  /* 0x0000000000c57919 */ /* 0x001e220000002100 */
[----:B------:R-:W-:Y:S01]  /*6d20*/  IMAD.MOV.U32 R171, RZ, RZ, R102 ;  /* 0x000000ffffab7224 */ /* 0x000fe200078e0066 */
[----:B------:R-:W-:Y:S01]  /*6d30*/  SHF.R.U64 R102, R110, 0x19, RZ ;  /* 0x000000196e667819 */ /* 0x000fe200000012ff */
[----:B------:R-:W-:-:S03]  /*6d40*/  UIMAD UR4, UR12, 0x26, URZ ;  /* 0x000000260c0478a4 */ /* 0x000fc6000f8e02ff */
[----:B------:R-:W-:Y:S01]  /*6d50*/  LOP3.LUT P2, RZ, R102, 0x1, RZ, 0xc0, !PT ;  /* 0x0000000166ff7812 */ /* 0x000fe2000784c0ff */
[----:B------:R-:W-:Y:S02]  /*6d60*/  USHF.R.S32.HI UR5, URZ, 0x1f, UR4 ;  /* 0x0000001fff057899 */ /* 0x000fe40008011404 */
[----:B------:R-:W-:Y:S01]  /*6d70*/  IADD3 R102, P3, PT, R2, UR4, RZ ;  /* 0x0000000402667c10 */ /* 0x000fe2000ff7e0ff */
[----:B------:R-:W-:Y:S01]  /*6d80*/  IMAD.MOV.U32 R170, RZ, RZ, R103 ;  /* 0x000000ffffaa7224 */ /* 0x000fe200078e0067 */
[----:B------:R-:W-:Y:S02]  /*6d90*/  PRMT R121, RZ, 0x7610, R121 ;  /* 0x00007610ff797816 */ /* 0x000fe40000000079 */
[----:B------:R-:W-:Y:S01]  /*6da0*/  IADD3.X R103, PT, PT, R4, UR5, RZ, P3, !PT ;  /* 0x0000000504677c10 */ /* 0x000fe20009ffe4ff */
[----:B------:R1:W-:Y:S05]  /*6db0*/  STL [R1+0x68], R102 ;  /* 0x0000686601007387 */ /* 0x0003ea0000100800 */
[----:B------:R1:W2:Y:S04]  /*6dc0*/  @P2 LDG.E.U8 R121, desc[UR24][R102.64] ;  /* 0x0000001866792981 */ /* 0x0002a8000c1e1100 */
[----:B------:R1:W-:Y:S01]  /*6dd0*/  STL [R1+0x64], R103 ;  /* 0x0000646701007387 */ /* 0x0003e20000100800 */
[----:B0-----:R-:W-:Y:S01]  /*6de0*/  LOP3.LUT R197, R197, 0x7f, RZ, 0xc0, !PT ;  /* 0x0000007fc5c57812 */ /* 0x001fe200078ec0ff */
[----:B-1----:R-:W-:-:S02]  /*6df0*/  IMAD.MOV.U32 R102, RZ, RZ, R179 ;  /* 0x000000ffff667224 */ /* 0x002fc400078e00b3 */
[----:B------:R-:W-:Y:S01]  /*6e00*/  IMAD.MOV.U32 R103, RZ, RZ, R169 ;  /* 0x000000ffff677224 */ /* 0x000fe200078e00a9 */
[----:B------:R-:W-:Y:S01]  /*6e10*/  LOP3.LUT R197, R197, 0x10, RZ, 0x3c, !PT ;  /* 0x00000010c5c57812 */ /* 0x000fe200078e3cff */
[----:B------:R-:W5:Y:S04]  /*6e20*/  LDL.LU R179, [R1+0x320] ;  /* 0x0003200001b37983 */ /* 0x000f680000300800 */
[----:B------:R0:W-:Y:S01]  /*6e30*/  STS.U8 [R197+UR9+0xc80], R189 ;  /* 0x000c80bdc5007988 */ /* 0x0001e20008000009 */
[----:B------:R-:W-:-:S03]  /*6e40*/  PRMT R120, RZ, 0x7610, R120 ;  /* 0x00007610ff787816 */ /* 0x000fc60000000078 */
[----:B------:R1:W-:Y:S04]  /*6e50*/  STS.U8 [R197+UR9+0x2c80], R183 ;  /* 0x002c80b7c5007988 */ /* 0x0003e80008000009 */
[----:B------:R-:W5:Y:S01]  /*6e60*/  LDL.LU R169, [R1+0x31c] ;  /* 0x00031c0001a97983 */ /* 0x000f620000300800 */
[----:B0-----:R-:W-:Y:S01]  /*6e70*/  IMAD.MOV.U32 R189, RZ, RZ, R102 ;  /* 0x000000ffffbd7224 */ /* 0x001fe200078e0066 */
[----:B------:R-:W-:Y:S02]  /*6e80*/  IADD3 R102, P3, PT, R3, UR4, RZ ;  /* 0x0000000403667c10 */ /* 0x000fe4000ff7e0ff */
[----:B------:R-:W5:Y:S01]  /*6e90*/  LDL.LU R0, [R1+0x318] ;  /* 0x0003180001007983 */ /* 0x000f620000300800 */
[----:B-1----:R-:W-:Y:S01]  /*6ea0*/  IMAD.MOV.U32 R183, RZ, RZ, R103 ;  /* 0x000000ffffb77224 */ /* 0x002fe200078e0067 */
[----:B------:R-:W-:-:S02]  /*6eb0*/  IADD3.X R103, PT, PT, R5, UR5, RZ, P3, !PT ;  /* 0x0000000505677c10 */ /* 0x000fc40009ffe4ff */
[----:B------:R0:W-:Y:S04]  /*6ec0*/  STL [R1+0x70], R102 ;  /* 0x0000706601007387 */ /* 0x0001e80000100800 */
[----:B------:R0:W2:Y:S01]  /*6ed0*/  @P2 LDG.E.U8 R120, desc[UR24][R102.64] ;  /* 0x0000001866782981 */ /* 0x0000a2000c1e1100 */
[----:B------:R-:W-:Y:S01]  /*6ee0*/  UIMAD UR4, UR12, 0x2e, URZ ;  /* 0x0000002e0c0478a4 */ /* 0x000fe2000f8e02ff */
[----:B0-----:R-:W-:-:S03]  /*6ef0*/  SHF.R.U64 R102, R110, 0x11, RZ ;  /* 0x000000116e667819 */ /* 0x001fc600000012ff */
[----:B------:R-:W-:Y:S01]  /*6f00*/  USHF.R.S32.HI UR5, URZ, 0x1f, UR4 ;  /* 0x0000001fff057899 */ /* 0x000fe20008011404 */
[----:B------:R-:W-:Y:S01]  /*6f10*/  LOP3.LUT P2, RZ, R102, 0x1, RZ, 0xc0, !PT ;  /* 0x0000000166ff7812 */ /* 0x000fe2000784c0ff */
[----:B------:R0:W-:Y:S04]  /*6f20*/  STL [R1+0x6c], R103 ;  /* 0x00006c6701007387 */ /* 0x0001e80000100800 */
[----:B------:R1:W-:Y:S01]  /*6f30*/  STS.U8 [R197+UR9+0x1080], R233 ;  /* 0x001080e9c5007988 */ /* 0x0003e20008000009 */
[----:B0-----:R-:W-:-:S03]  /*6f40*/  IADD3 R103, P3, PT, R2, UR4, RZ ;  /* 0x0000000402677c10 */ /* 0x001fc6000ff7e0ff */
[----:B------:R-:W-:Y:S01]  /*6f50*/  STS.U8 [R197+UR9+0x3080], R232 ;  /* 0x003080e8c5007988 */ /* 0x000fe20008000009 */
[----:B-1----:R-:W-:-:S03]  /*6f60*/  IADD3.X R233, PT, PT, R4, UR5, RZ, P3, !PT ;  /* 0x0000000504e97c10 */ /* 0x002fc60009ffe4ff */
[----:B------:R0:W-:Y:S01]  /*6f70*/  STS.U8 [R197+UR9+0x1480], R221 ;  /* 0x001480ddc5007988 */ /* 0x0001e20008000009 */
[----:B------:R-:W-:Y:S01]  /*6f80*/  PRMT R119, RZ, 0x7610, R119 ;  /* 0x00007610ff777816 */ /* 0x000fe20000000077 */
[----:B------:R-:W-:Y:S02]  /*6f90*/  @P2 IMAD.MOV.U32 R102, RZ, RZ, R103 ;  /* 0x000000ffff662224 */ /* 0x000fe400078e0067 */
[----:B------:R1:W-:Y:S01]  /*6fa0*/  STL [R1+0xe8], R103 ;  /* 0x0000e86701007387 */ /* 0x0003e20000100800 */
[----:B0-----:R-:W-:-:S03]  /*6fb0*/  IADD3 R221, P3, PT, R3, UR4, RZ ;  /* 0x0000000403dd7c10 */ /* 0x001fc6000ff7e0ff */
[----:B------:R0:W-:Y:S01]  /*6fc0*/  STL [R1+0xe4], R233 ;  /* 0x0000e4e901007387 */ /* 0x0001e20000100800 */
[----:B-1----:R-:W-:Y:S01]  /*6fd0*/  @P2 IMAD.MOV.U32 R103, RZ, RZ, R233 ;  /* 0x000000ffff672224 */ /* 0x002fe200078e00e9 */
[----:B------:R-:W-:Y:S02]  /*6fe0*/  IADD3.X R232, PT, PT, R5, UR5, RZ, P3, !PT ;  /* 0x0000000505e87c10 */ /* 0x000fe40009ffe4ff */
[----:B------:R-:W-:Y:S02]  /*6ff0*/  PRMT R118, RZ, 0x7610, R118 ;  /* 0x00007610ff767816 */ /* 0x000fe40000000076 */
[----:B------:R1:W3:Y:S01]  /*7000*/  @P2 LDG.E.U8 R119, desc[UR24][R102.64] ;  /* 0x0000001866772981 */ /* 0x0002e2000c1e1100 */
[----:B0-----:R-:W0:Y:S01]  /*7010*/  S2R R233, SR_TID.X ;  /* 0x0000000000e97919 */ /* 0x001e220000002100 */
[----:B-1----:R-:W-:Y:S02]  /*7020*/  @P2 IMAD.MOV.U32 R102, RZ, RZ, R221 ;  /* 0x000000ffff662224 */ /* 0x002fe400078e00dd */
[----:B------:R-:W-:Y:S01]  /*7030*/  @P2 IMAD.MOV.U32 R103, RZ, RZ, R232 ;  /* 0x000000ffff672224 */ /* 0x000fe200078e00e8 */
[----:B------:R-:W-:-:S04]  /*7040*/  UIMAD UR4, UR12, 0x36, URZ ;  /* 0x000000360c0478a4 */ /* 0x000fc8000f8e02ff */
[----:B------:R1:W3:Y:S01]  /*7050*/  @P2 LDG.E.U8 R118, desc[UR24][R102.64] ;  /* 0x0000001866762981 */ /* 0x0002e2000c1e1100 */
[----:B------:R-:W-:Y:S01]  /*7060*/  USHF.R.S32.HI UR5, URZ, 0x1f, UR4 ;  /* 0x0000001fff057899 */ /* 0x000fe20008011404 */
[----:B-1----:R-:W-:-:S04]  /*7070*/  SHF.R.U64 R102, R110, 0x9, RZ ;  /* 0x000000096e667819 */ /* 0x002fc800000012ff */
[----:B------:R-:W-:Y:S01]  /*7080*/  LOP3.LUT P2, RZ, R102, 0x1, RZ, 0xc0, !PT ;  /* 0x0000000166ff7812 */ /* 0x000fe2000784c0ff */
[----:B------:R-:W-:Y:S01]  /*7090*/  STS.U8 [R197+UR9+0x3480], R237 ;  /* 0x003480edc5007988 */ /* 0x000fe20008000009 */
[----:B------:R-:W-:-:S03]  /*70a0*/  IADD3 R103, P3, PT, R2, UR4, RZ ;  /* 0x0000000402677c10 */ /* 0x000fc6000ff7e0ff */
[----:B------:R-:W-:Y:S04]  /*70b0*/  STS.U8 [R197+UR9+0x1880], R229 ;  /* 0x001880e5c5007988 */ /* 0x000fe80008000009 */
[----:B------:R-:W-:Y:S04]  /*70c0*/  STS.U8 [R197+UR9+0x3880], R228 ;  /* 0x003880e4c5007988 */ /* 0x000fe80008000009 */
[----:B------:R1:W-:Y:S04]  /*70d0*/  STL [R1+0xf0], R221 ;  /* 0x0000f0dd01007387 */ /* 0x0003e80000100800 */
[----:B------:R-:W-:Y:S01]  /*70e0*/  STS.U8 [R197+UR9+0x1c80], R236 ;  /* 0x001c80ecc5007988 */ /* 0x000fe20008000009 */
[----:B------:R-:W-:-:S03]  /*70f0*/  PRMT R117, RZ, 0x7610, R117 ;  /* 0x00007610ff757816 */ /* 0x000fc60000000075 */
[----:B------:R0:W-:Y:S01]  /*7100*/  STS.U8 [R197+UR9+0x3c80], R220 ;  /* 0x003c80dcc5007988 */ /* 0x0001e20008000009 */
[----:B-1----:R-:W-:Y:S01]  /*7110*/  IADD3.X R221, PT, PT, R4, UR5, RZ, P3, !PT ;  /* 0x0000000504dd7c10 */ /* 0x002fe20009ffe4ff */
[----:B------:R-:W-:Y:S02]  /*7120*/  @P2 IMAD.MOV.U32 R102, RZ, RZ, R103 ;  /* 0x000000ffff662224 */ /* 0x000fe400078e0067 */
[----:B------:R-:W-:Y:S04]  /*7130*/  STL [R1+0xec], R232 ;  /* 0x0000ece801007387 */ /* 0x000fe80000100800 */
[----:B------:R1:W-:Y:S01]  /*7140*/  STL [R1+0x168], R103 ;  /* 0x0001686701007387 */ /* 0x0003e20000100800 */
[----:B0-----:R-:W-:-:S03]  /*7150*/  IADD3 R220, P3, PT, R3, UR4, RZ ;  /* 0x0000000403dc7c10 */ /* 0x001fc6000ff7e0ff */
[----:B------:R0:W-:Y:S01]  /*7160*/  STL [R1+0x164], R221 ;  /* 0x000164dd01007387 */ /* 0x0001e20000100800 */
[----:B------:R-:W-:Y:S01]  /*7170*/  LOP3.LUT R233, R233, 0x7f, RZ, 0xc0, !PT ;  /* 0x0000007fe9e97812 */ /* 0x000fe200078ec0ff */
[----:B-1----:R-:W-:Y:S01]  /*7180*/  @P2 IMAD.MOV.U32 R103, RZ, RZ, R221 ;  /* 0x000000ffff672224 */ /* 0x002fe200078e00dd */
[----:B0-----:R-:W-:-:S04]  /*7190*/  IADD3.X R221, PT, PT, R5, UR5, RZ, P3, !PT ;  /* 0x0000000505dd7c10 */ /* 0x001fc80009ffe4ff */
[----:B------:R0:W3:Y:S01]  /*71a0*/  @P2 LDG.E.U8 R117, desc[UR24][R102.64] ;  /* 0x0000001866752981 */ /* 0x0000e2000c1e1100 */
[----:B------:R-:W-:Y:S01]  /*71b0*/  PRMT R116, RZ, 0x7610, R116 ;  /* 0x00007610ff747816 */ /* 0x000fe20000000074 */
[----:B------:R-:W-:Y:S02]  /*71c0*/  IMAD.MOV.U32 R232, RZ, RZ, R183 ;  /* 0x000000ffffe87224 */ /* 0x000fe400078e00b7 */
[----:B------:R-:W-:Y:S02]  /*71d0*/  IMAD.MOV.U32 R183, RZ, RZ, R189 ;  /* 0x000000ffffb77224 */ /* 0x000fe400078e00bd */
[----:B------:R-:W-:Y:S01]  /*71e0*/  IMAD.MOV.U32 R189, RZ, RZ, R170 ;  /* 0x000000ffffbd7224 */ /* 0x000fe200078e00aa */
[----:B------:R-:W-:Y:S01]  /*71f0*/  LOP3.LUT R170, R233, 0x20, RZ, 0x3c, !PT ;  /* 0x00000020e9aa7812 */ /* 0x000fe200078e3cff */
[----:B0-----:R-:W-:Y:S02]  /*7200*/  @P2 IMAD.MOV.U32 R102, RZ, RZ, R220 ;  /* 0x000000ffff662224 */ /* 0x001fe400078e00dc */
[----:B------:R-:W-:-:S02]  /*7210*/  @P2 IMAD.MOV.U32 R103, RZ, RZ, R221 ;  /* 0x000000ffff672224 */ /* 0x000fc400078e00dd */
[----:B------:R-:W-:Y:S04]  /*7220*/  STS.U8 [R170+UR9+0x100], R227 ;  /* 0x000100e3aa007988 */ /* 0x000fe80008000009 */
[----:B------:R0:W3:Y:S01]  /*7230*/  @P2 LDG.E.U8 R116, desc[UR24][R102.64] ;  /* 0x0000001866742981 */ /* 0x0000e2000c1e1100 */
[----:B------:R-:W-:-:S03]  /*7240*/  UIMAD UR4, UR12, 0x3e, URZ ;  /* 0x0000003e0c0478a4 */ /* 0x000fc6000f8e02ff */
[----:B------:R-:W-:Y:S01]  /*7250*/  STS.U8 [R170+UR9+0x2100], R226 ;  /* 0x002100e2aa007988 */ /* 0x000fe20008000009 */
[----:B0-----:R-:W-:-:S03]  /*7260*/  SHF.R.U64 R102, R110, 0x1, RZ ;  /* 0x000000016e667819 */ /* 0x001fc600000012ff */
[----:B------:R-:W-:Y:S01]  /*7270*/  STS.U8 [R170+UR9+0x500], R235 ;  /* 0x000500ebaa007988 */ /* 0x000fe20008000009 */
[----:B------:R-:W-:-:S03]  /*7280*/  LOP3.LUT P2, RZ, R102, 0x1, RZ, 0xc0, !PT ;  /* 0x0000000166ff7812 */ /* 0x000fc6000784c0ff */
[----:B------:R-:W-:Y:S04]  /*7290*/  STS.U8 [R170+UR9+0x2500], R234 ;  /* 0x002500eaaa007988 */ /* 0x000fe80008000009 */
[----:B------:R0:W-:Y:S01]  /*72a0*/  STS.U8 [R170+UR9+0x900], R208 ;  /* 0x000900d0aa007988 */ /* 0x0001e20008000009 */
[----:B------:R-:W-:-:S03]  /*72b0*/  USHF.R.S32.HI UR5, URZ, 0x1f, UR4 ;  /* 0x0000001fff057899 */ /* 0x000fc60008011404 */
[----:B------:R1:W-:Y:S01]  /*72c0*/  STS.U8 [R170+UR9+0x2900], R225 ;  /* 0x002900e1aa007988 */ /* 0x0003e20008000009 */
[----:B0-----:R-:W-:Y:S01]  /*72d0*/  IADD3 R208, P3, PT, R2, UR4, RZ ;  /* 0x0000000402d07c10 */ /* 0x001fe2000ff7e0ff */
[----:B-1----:R-:W-:Y:S02]  /*72e0*/  IMAD.MOV.U32 R225, RZ, RZ, R232 ;  /* 0x000000ffffe17224 */ /* 0x002fe400078e00e8 */
[----:B------:R-:W0:Y:S01]  /*72f0*/  LDC R232, c[0x0][0x3a0] ;  /* 0x0000e800ffe87b82 */ /* 0x000e220000000800 */
[----:B------:R1:W-:Y:S01]  /*7300*/  STL [R1+0x170], R220 ;  /* 0x000170dc01007387 */ /* 0x0003e20000100800 */
[----:B------:R-:W-:-:S03]  /*7310*/  @P2 IMAD.MOV.U32 R102, RZ, RZ, R208 ;  /* 0x000000ffff662224 */ /* 0x000fc600078e00d0 */
[----:B------:R-:W-:Y:S01]  /*7320*/  STL [R1+0x16c], R221 ;  /* 0x00016cdd01007387 */ /* 0x000fe20000100800 */
[----:B------:R-:W-:-:S03]  /*7330*/  PRMT R115, RZ, 0x7610, R115 ;  /* 0x00007610ff737816 */ /* 0x000fc60000000073 */
[----:B------:R4:W-:Y:S01]  /*7340*/  STL [R1+0x204], R208 ;  /* 0x000204d001007387 */ /* 0x0009e20000100800 */
[----:B-1----:R-:W-:-:S03]  /*7350*/  IADD3.X R220, PT, PT, R4, UR5, RZ, P3, !PT ;  /* 0x0000000504dc7c10 */ /* 0x002fc60009ffe4ff */
[----:B------:R1:W-:Y:S02]  /*7360*/  STS.U8 [R170+UR9+0xd00], R217 ;  /* 0x000d00d9aa007988 */ /* 0x0003e40008000009 */
[----:B------:R-:W-:Y:S01]  /*7370*/  @P2 IMAD.MOV.U32 R103, RZ, RZ, R220 ;  /* 0x000000ffff672224 */ /* 0x000fe200078e00dc */
[----:B----4-:R-:W-:-:S04]  /*7380*/  IADD3 R208, P3, PT, R3, UR4, RZ ;  /* 0x0000000403d07c10 */ /* 0x010fc8000ff7e0ff */
[----:B------:R4:W3:Y:S01]  /*7390*/  @P2 LDG.E.U8 R115, desc[UR24][R102.64] ;  /* 0x0000001866732981 */ /* 0x0008e2000c1e1100 */
[----:B-1----:R-:W-:Y:S02]  /*73a0*/  IADD3.X R217, PT, PT, R5, UR5, RZ, P3, !PT ;  /* 0x0000000505d97c10 */ /* 0x002fe40009ffe4ff */
[----:B------:R-:W-:Y:S01]  /*73b0*/  PRMT R114, RZ, 0x7610, R114 ;  /* 0x00007610ff727816 */ /* 0x000fe20000000072 */
[----:B----4-:R-:W-:Y:S02]  /*73c0*/  @P2 IMAD.MOV.U32 R102, RZ, RZ, R208 ;  /* 0x000000ffff662224 */ /* 0x010fe400078e00d0 */
[----:B------:R-:W-:Y:S01]  /*73d0*/  @P2 IMAD.MOV.U32 R103, RZ, RZ, R217 ;  /* 0x000000ffff672224 */ /* 0x000fe200078e00d9 */
[----:B------:R-:W-:-:S04]  /*73e0*/  UIMAD UR4, UR12, 0x7, URZ ;  /* 0x000000070c0478a4 */ /* 0x000fc8000f8e02ff */
[----:B------:R0:W4:Y:S01]  /*73f0*/  @P2 LDG.E.U8 R114, desc[UR24][R102.64] ;  /* 0x0000001866722981 */ /* 0x000122000c1e1100 */
[----:B------:R-:W-:Y:S01]  /*7400*/  USHF.R.S32.HI UR5, URZ, 0x1f, UR4 ;  /* 0x0000001fff057899 */ /* 0x000fe20008011404 */
[----:B0-----:R-:W-:-:S05]  /*7410*/  VIADD R102, R232, 0xfffffff8 ;  /* 0xfffffff8e8667836 */ /* 0x001fca0000000000 */
[----:B------:R-:W-:Y:S02]  /*7420*/  ISETP.GE.U32.AND P2, PT, R102, 0x7fffffb9, PT ;  /* 0x7fffffb96600780c */ /* 0x000fe40003f46070 */
[----:B------:R-:W-:Y:S01]  /*7430*/  IADD3 R102, P3, PT, R2, UR4, RZ ;  /* 0x0000000402667c10 */ /* 0x000fe2000ff7e0ff */
[----:B------:R-:W-:Y:S01]  /*7440*/  IMAD.MOV.U32 R235, RZ, RZ, R104 ;  /* 0x000000ffffeb7224 */ /* 0x000fe200078e0068 */
[----:B------:R0:W-:Y:S02]  /*7450*/  STS.U8 [R170+UR9+0x2d00], R219 ;  /* 0x002d00dbaa007988 */ /* 0x0001e40008000009 */
[----:B------:R-:W-:Y:S02]  /*7460*/  IADD3.X R103, PT, PT, R4, UR5, RZ, P3, !PT ;  /* 0x0000000504677c10 */ /* 0x000fe40009ffe4ff */
[----:B------:R-:W-:Y:S01]  /*7470*/  IADD3 R104, P3, PT, R3, UR4, RZ ;  /* 0x0000000403687c10 */ /* 0x000fe2000ff7e0ff */
[----:B------:R1:W-:Y:S01]  /*7480*/  STL [R1+0x200], R220 ;  /* 0x000200dc01007387 */ /* 0x0003e20000100800 */
[----:B------:R-:W-:-:S02]  /*7490*/  PRMT R130, RZ, 0x7610, R130 ;  /* 0x00007610ff827816 */ /* 0x000fc40000000082 */
[----:B------:R-:W-:Y:S01]  /*74a0*/  PRMT R129, RZ, 0x7610, R129 ;  /* 0x00007610ff817816 */ /* 0x000fe20000000081 */
[----:B0-----:R-:W-:Y:S02]  /*74b0*/  IMAD.MOV.U32 R219, RZ, RZ, R171 ;  /* 0x000000ffffdb7224 */ /* 0x001fe400078e00ab */
[----:B------:R-:W-:Y:S01]  /*74c0*/  IMAD.MOV.U32 R171, RZ, RZ, R105 ;  /* 0x000000ffffab7224 */ /* 0x000fe200078e0069 */
[----:B------:R-:W-:Y:S01]  /*74d0*/  IADD3.X R105, PT, PT, R5, UR5, RZ, P3, !PT ;  /* 0x0000000505697c10 */ /* 0x000fe20009ffe4ff */
[----:B------:R-:W-:Y:S01]  /*74e0*/  UIMAD UR4, UR12, 0xf, URZ ;  /* 0x0000000f0c0478a4 */ /* 0x000fe2000f8e02ff */
[----:B-1----:R-:W-:Y:S01]  /*74f0*/  IMAD.MOV.U32 R220, RZ, RZ, R106 ;  /* 0x000000ffffdc7224 */ /* 0x002fe200078e006a */
[----:B------:R-:W4:Y:S01]  /*7500*/  @!P2 LDG.E.U8 R130, desc[UR24][R102.64] ;  /* 0x000000186682a981 */ /* 0x000f22000c1e1100 */
[----:B------:R-:W-:Y:S01]  /*7510*/  VIADD R106, R232, 0xfffffff0 ;  /* 0xfffffff0e86a7836 */ /* 0x000fe20000000000 */
[----:B------:R-:W-:Y:S01]  /*7520*/  USHF.R.S32.HI UR5, URZ, 0x1f, UR4 ;  /* 0x0000001fff057899 */ /* 0x000fe20008011404 */
[----:B------:R-:W-:Y:S01]  /*7530*/  IMAD.MOV.U32 R226, RZ, RZ, R108 ;  /* 0x000000ffffe27224 */ /* 0x000fe200078e006c */
[----:B------:R-:W4:Y:S01]  /*7540*/  @!P2 LDG.E.U8 R129, desc[UR24][R104.64] ;  /* 0x000000186881a981 */ /* 0x000f22000c1e1100 */
[----:B------:R-:W-:-:S02]  /*7550*/  SHF.R.U64 R108, R110, 0x18, RZ ;  /* 0x000000186e6c7819 */ /* 0x000fc400000012ff */
[----:B------:R-:W-:Y:S02]  /*7560*/  ISETP.GE.U32.AND P2, PT, R106, 0x7fffffb1, PT ;  /* 0x7fffffb16a00780c */ /* 0x000fe40003f46070 */
[----:B------:R-:W-:Y:S01]  /*7570*/  IADD3 R106, P3, PT, R2, UR4, RZ ;  /* 0x00000004026a7c10 */ /* 0x000fe2000ff7e0ff */
[----:B------:R-:W-:Y:S01]  /*7580*/  IMAD.MOV.U32 R237, RZ, RZ, R107 ;  /* 0x000000ffffed7224 */ /* 0x000fe200078e006b */
[----:B------:R-:W-:Y:S02]  /*7590*/  LOP3.LUT P4, RZ, R108, 0x1, RZ, 0xc0, !PT ;  /* 0x000000016cff7812 */ /* 0x000fe4000788c0ff */
[----:B------:R-:W-:Y:S02]  /*75a0*/  IADD3.X R107, PT, PT, R4, UR5, RZ, P3, !PT ;  /* 0x00000005046b7c10 */ /* 0x000fe40009ffe4ff */
[----:B------:R-:W-:Y:S01]  /*75b0*/  IADD3 R108, P3, PT, R3, UR4, RZ ;  /* 0x00000004036c7c10 */ /* 0x000fe2000ff7e0ff */
[----:B------:R-:W-:Y:S01]  /*75c0*/  IMAD.MOV.U32 R227, RZ, RZ, R109 ;  /* 0x000000ffffe37224 */ /* 0x000fe200078e006d */
[----:B------:R-:W-:Y:S01]  /*75d0*/  PRMT R128, RZ, 0x7610, R128 ;  /* 0x00007610ff807816 */ /* 0x000fe20000000080 */
[----:B------:R-:W-:Y:S01]  /*75e0*/  IMAD.MOV.U32 R221, RZ, RZ, R111 ;  /* 0x000000ffffdd7224 */ /* 0x000fe200078e006f */
[----:B------:R-:W-:Y:S01]  /*75f0*/  PRMT R133, RZ, 0x7610, R133 ;  /* 0x00007610ff857816 */ /* 0x000fe20000000085 */
[----:B------:R-:W-:Y:S01]  /*7600*/  UIMAD UR4, UR12, 0x17, URZ ;  /* 0x000000170c0478a4 */ /* 0x000fe2000f8e02ff */
[----:B------:R-:W-:-:S02]  /*7610*/  IADD3.X R109, PT, PT, R5, UR5, RZ, P3, !PT ;  /* 0x00000005056d7c10 */ /* 0x000fc40009ffe4ff */
[C---:B------:R-:W-:Y:S01]  /*7620*/  SHF.R.U64 R111, R110.reuse, 0x10, RZ ;  /* 0x000000106e6f7819 */ /* 0x040fe200000012ff */
[----:B------:R-:W4:Y:S01]  /*7630*/  @!P2 LDG.E.U8 R128, desc[UR24][R106.64] ;  /* 0x000000186a80a981 */ /* 0x000f22000c1e1100 */
[----:B------:R-:W-:Y:S01]  /*7640*/  SHF.R.U64 R110, R110, 0x8, RZ ;  /* 0x000000086e6e7819 */ /* 0x000fe200000012ff */
[----:B------:R-:W-:Y:S02]  /*7650*/  USHF.R.S32.HI UR5, URZ, 0x1f, UR4 ;  /* 0x0000001fff057899 */ /* 0x000fe40008011404 */
[----:B------:R-:W4:Y:S01]  /*7660*/  @!P2 LDG.E.U8 R133, desc[UR24][R108.64] ;  /* 0x000000186c85a981 */ /* 0x000f22000c1e1100 */
[----:B------:R-:W-:Y:S02]  /*7670*/  LOP3.LUT P2, RZ, R110, 0x1, RZ, 0xc0, !PT ;  /* 0x000000016eff7812 */ /* 0x000fe4000784c0ff */
[----:B------:R-:W-:Y:S01]  /*7680*/  IADD3 R110, P1, PT, R2, UR4, RZ ;  /* 0x00000004026e7c10 */ /* 0x000fe2000ff3e0ff */
[----:B------:R-:W-:Y:S01]  /*7690*/  IMAD.MOV.U32 R229, RZ, RZ, R112 ;  /* 0x000000ffffe57224 */ /* 0x000fe200078e0070 */
[----:B------:R-:W-:-:S02]  /*76a0*/  LOP3.LUT P3, RZ, R111, 0x1, RZ, 0xc0, !PT ;  /* 0x000000016fff7812 */ /* 0x000fc4000786c0ff */
[----:B------:R-:W-:Y:S02]  /*76b0*/  IADD3.X R111, PT, PT, R4, UR5, RZ, P1, !PT ;  /* 0x00000005046f7c10 */ /* 0x000fe40008ffe4ff */
[----:B------:R-:W-:Y:S01]  /*76c0*/  IADD3 R112, P1, PT, R3, UR4, RZ ;  /* 0x0000000403707c10 */ /* 0x000fe2000ff3e0ff */
[----:B------:R-:W-:Y:S01]  /*76d0*/  STS.U8 [R170+UR9+0x1100], R223 ;  /* 0x001100dfaa007988 */ /* 0x000fe20008000009 */
[----:B------:R-:W-:Y:S01]  /*76e0*/  IMAD.MOV.U32 R234, RZ, RZ, R113 ;  /* 0x000000ffffea7224 */ /* 0x000fe200078e0071 */
[----:B------:R-:W-:Y:S01]  /*76f0*/  PRMT R132, RZ, 0x7610, R132 ;  /* 0x00007610ff847816 */ /* 0x000fe20000000084 */
[----:B------:R-:W-:Y:S01]  /*7700*/  UIMAD UR4, UR12, 0x1f, URZ ;  /* 0x0000001f0c0478a4 */ /* 0x000fe2000f8e02ff */
[----:B------:R0:W-:Y:S01]  /*7710*/  STL [R1+0x20c], R208 ;  /* 0x00020cd001007387 */ /* 0x0001e20000100800 */
[----:B------:R-:W-:Y:S02]  /*7720*/  PRMT R142, RZ, 0x7610, R142 ;  /* 0x00007610ff8e7816 */ /* 0x000fe4000000008e */
[----:B------:R-:W-:Y:S01]  /*7730*/  IADD3.X R113, PT, PT, R5, UR5, RZ, P1, !PT ;  /* 0x0000000505717c10 */ /* 0x000fe20008ffe4ff */
[----:B------:R1:W-:Y:S01]  /*7740*/  STS.U8 [R170+UR9+0x3100], R222 ;  /* 0x003100deaa007988 */ /* 0x0003e20008000009 */
[----:B------:R-:W-:-:S03]  /*7750*/  IMAD.MOV.U32 R228, RZ, RZ, R152 ;  /* 0x000000ffffe47224 */ /* 0x000fc600078e0098 */
[----:B------:R-:W-:Y:S01]  /*7760*/  STS.U8 [R170+UR9+0x1500], R202 ;  /* 0x001500caaa007988 */ /* 0x000fe20008000009 */
[----:B0-----:R-:W-:Y:S02]  /*7770*/  IMAD.MOV.U32 R208, RZ, RZ, R183 ;  /* 0x000000ffffd07224 */ /* 0x001fe400078e00b7 */
[----:B------:R-:W-:Y:S01]  /*7780*/  IMAD.MOV.U32 R183, RZ, RZ, R154 ;  /* 0x000000ffffb77224 */ /* 0x000fe200078e009a */
[----:B------:R-:W-:Y:S01]  /*7790*/  STS.U8 [R170+UR9+0x3500], R218 ;  /* 0x003500daaa007988 */ /* 0x000fe20008000009 */
[----:B------:R-:W-:Y:S01]  /*77a0*/  LOP3.LUT R154, R233, 0x30, RZ, 0x3c, !PT ;  /* 0x00000030e99a7812 */ /* 0x000fe200078e3cff */
[----:B------:R-:W-:Y:S02]  /*77b0*/  USHF.R.S32.HI UR5, URZ, 0x1f, UR4 ;  /* 0x0000001fff057899 */ /* 0x000fe40008011404 */
[----:B------:R-:W-:Y:S01]  /*77c0*/  STS.U8 [R170+UR9+0x1900], R206 ;  /* 0x001900ceaa007988 */ /* 0x000fe20008000009 */
[----:B------:R-:W-:-:S03]  /*77d0*/  IMAD.MOV.U32 R152, RZ, RZ, R251 ;  /* 0x000000ffff987224 */ /* 0x000fc600078e00fb */
[----:B------:R-:W-:Y:S04]  /*77e0*/  STS.U8 [R170+UR9+0x3900], R205 ;  /* 0x003900cdaa007988 */ /* 0x000fe80008000009 */
[----:B------:R-:W-:Y:S04]  /*77f0*/  STS.U8 [R170+UR9+0x1d00], R210 ;  /* 0x001d00d2aa007988 */ /* 0x000fe80008000009 */
[----:B------:R-:W4:Y:S04]  /*7800*/  @P6 LDG.E.U8 R132, desc[UR24][R110.64] ;  /* 0x000000186e846981 */ /* 0x000f28000c1e1100 */
[----:B------:R-:W4:Y:S01]  /*7810*/  @P6 LDG.E.U8 R142, desc[UR24][R112.64] ;  /* 0x00000018708e6981 */ /* 0x000f22000c1e1100 */
[----:B------:R-:W-:-:S03]  /*7820*/  IADD3 R251, P6, PT, R2, UR4, RZ ;  /* 0x0000000402fb7c10 */ /* 0x000fc6000ffde0ff */
[----:B------:R-:W-:Y:S01]  /*7830*/  STS.U8 [R170+UR9+0x3d00], R209 ;  /* 0x003d00d1aa007988 */ /* 0x000fe20008000009 */
[----:B--2---:R-:W-:-:S03]  /*7840*/  ISETP.NE.AND P1, PT, R250, RZ, PT ;  /* 0x000000fffa00720c */ /* 0x004fc60003f25270 */
[----:B------:R-:W-:Y:S01]  /*7850*/  STS.U8 [R154+UR9+0x180], R201 ;  /* 0x000180c99a007988 */ /* 0x000fe20008000009 */
[----:B------:R-:W-:-:S03]  /*7860*/  IADD3.X R250, PT, PT, R4, UR5, RZ, P6, !PT ;  /* 0x0000000504fa7c10 */ /* 0x000fc6000b7fe4ff */
[----:B------:R-:W-:Y:S01]  /*7870*/  STS.U8 [R154+UR9+0x2180], R194 ;  /* 0x002180c29a007988 */ /* 0x000fe20008000009 */
[----:B-1----:R-:W-:-:S03]  /*7880*/  IADD3 R222, P6, PT, R3, UR4, RZ ;  /* 0x0000000403de7c10 */ /* 0x002fc6000ffde0ff */
[----:B------:R-:W-:Y:S01]  /*7890*/  STS.U8 [R154+UR9+0x580], R204 ;  /* 0x000580cc9a007988 */ /* 0x000fe20008000009 */
[----:B------:R-:W-:-:S03]  /*78a0*/  IMAD.MOV.U32 R236, RZ, RZ, R160 ;  /* 0x000000ffffec7224 */ /* 0x000fc600078e00a0 */
[----:B------:R-:W-:Y:S01]  /*78b0*/  STS.U8 [R154+UR9+0x2580], R203 ;  /* 0x002580cb9a007988 */ /* 0x000fe20008000009 */
[----:B------:R-:W-:-:S03]  /*78c0*/  IMAD.MOV.U32 R223, RZ, RZ, R189 ;  /* 0x000000ffffdf7224 */ /* 0x000fc600078e00bd */
[----:B------:R-:W-:Y:S01]  /*78d0*/  STS.U8 [R154+UR9+0x980], R190 ;  /* 0x000980be9a007988 */ /* 0x000fe20008000009 */
[----:B------:R-:W-:Y:S01]  /*78e0*/  IMAD.MOV.U32 R160, RZ, RZ, R135 ;  /* 0x000000ffffa07224 */ /* 0x000fe200078e0087 */
[----:B------:R-:W-:Y:S02]  /*78f0*/  PRMT R141, RZ, 0x7610, R141 ;  /* 0x00007610ff8d7816 */ /* 0x000fe4000000008d */
[----:B------:R0:W-:Y:S01]  /*7900*/  STL [R1+0x208], R217 ;  /* 0x000208d901007387 */ /* 0x0001e20000100800 */
[----:B------:R-:W-:-:S03]  /*7910*/  IMAD.MOV.U32 R189, RZ, RZ, R252 ;  /* 0x000000ffffbd7224 */ /* 0x000fc600078e00fc */
[----:B------:R-:W-:Y:S01]  /*7920*/  STS.U8 [R154+UR9+0x2980], R207 ;  /* 0x002980cf9a007988 */ /* 0x000fe20008000009 */
[----:B------:R-:W-:-:S03]  /*7930*/  @!P5 IMAD.MOV.U32 R135, RZ, RZ, R250 ;  /* 0x000000ffff87d224 */ /* 0x000fc600078e00fa */
[----:B------:R-:W-:Y:S01]  /*7940*/  STS.U8 [R154+UR9+0xd80], R193 ;  /* 0x000d80c19a007988 */ /* 0x000fe20008000009 */
[----:B0-----:R-:W-:Y:S02]  /*7950*/  IMAD.MOV.U32 R217, RZ, RZ, R177 ;  /* 0x000000ffffd97224 */ /* 0x001fe400078e00b1 */
[----:B------:R-:W-:Y:S01]  /*7960*/  IMAD.MOV.U32 R177, RZ, RZ, R134 ;  /* 0x000000ffffb17224 */ /* 0x000fe200078e0086 */
[----:B------:R-:W-:Y:S01]  /*7970*/  STS.U8 [R154+UR9+0x2d80], R224 ;  /* 0x002d80e09a007988 */ /* 0x000fe20008000009 */
[----:B------:R-:W-:Y:S01]  /*7980*/  @!P5 IMAD.MOV.U32 R134, RZ, RZ, R251 ;  /* 0x000000ffff86d224 */ /* 0x000fe200078e00fb */
[----:B------:R-:W-:Y:S02]  /*7990*/  IADD3.X R252, PT, PT, R5, UR5, RZ, P6, !PT ;  /* 0x0000000505fc7c10 */ /* 0x000fe4000b7fe4ff */
[----:B------:R-:W-:Y:S01]  /*79a0*/  STS.U8 [R154+UR9+0x1180], R215 ;  /* 0x001180d79a007988 */ /* 0x000fe20008000009 */
[----:B------:R-:W-:-:S03]  /*79b0*/  LOP3.LUT R202, R233, 0x40, RZ, 0x3c, !PT ;  /* 0x00000040e9ca7812 */ /* 0x000fc600078e3cff */
[----:B------:R-:W-:Y:S01]  /*79c0*/  STS.U8 [R154+UR9+0x3180], R213 ;  /* 0x003180d59a007988 */ /* 0x000fe20008000009 */
[----:B------:R-:W-:-:S03]  /*79d0*/  PRMT R140, RZ, 0x7610, R140 ;  /* 0x00007610ff8c7816 */ /* 0x000fc6000000008c */
[----:B------:R-:W-:Y:S01]  /*79e0*/  STS.U8 [R154+UR9+0x1580], R212 ;  /* 0x001580d49a007988 */ /* 0x000fe20008000009 */
[----:B------:R-:W-:-:S03]  /*79f0*/  UIMAD UR4, UR12, 0x27, URZ ;  /* 0x000000270c0478a4 */ /* 0x000fc6000f8e02ff */
[----:B------:R-:W-:Y:S04]  /*7a00*/  STS.U8 [R154+UR9+0x3580], R211 ;  /* 0x003580d39a007988 */ /* 0x000fe80008000009 */
[----:B------:R-:W-:Y:S04]  /*7a10*/  STS.U8 [R154+UR9+0x1980], R196 ;  /* 0x001980c49a007988 */ /* 0x000fe80008000009 */
[----:B------:R-:W-:Y:S04]  /*7a20*/  STS.U8 [R154+UR9+0x3980], R200 ;  /* 0x003980c89a007988 */ /* 0x000fe80008000009 */
[----:B------:R0:W2:Y:S04]  /*7a30*/  @!P5 LDG.E.U8 R141, desc[UR24][R134.64] ;  /* 0x00000018868dd981 */ /* 0x0000a8000c1e1100 */
[----:B------:R-:W-:Y:S01]  /*7a40*/  STS.U8 [R154+UR9+0x1d80], R192 ;  /* 0x001d80c09a007988 */ /* 0x000fe20008000009 */
[----:B------:R-:W-:-:S03]  /*7a50*/  USHF.R.S32.HI UR5, URZ, 0x1f, UR4 ;  /* 0x0000001fff057899 */ /* 0x000fc60008011404 */
[----:B------:R-:W-:Y:S01]  /*7a60*/  STS.U8 [R154+UR9+0x3d80], R191 ;  /* 0x003d80bf9a007988 */ /* 0x000fe20008000009 */
[----:B0-----:R-:W-:Y:S02]  /*7a70*/  @!P5 IMAD.MOV.U32 R134, RZ, RZ, R222 ;  /* 0x000000ffff86d224 */ /* 0x001fe400078e00de */
[----:B------:R-:W-:Y:S01]  /*7a80*/  @!P5 IMAD.MOV.U32 R135, RZ, RZ, R252 ;  /* 0x000000ffff87d224 */ /* 0x000fe200078e00fc */
[----:B------:R-:W-:Y:S04]  /*7a90*/  STS.U8 [R202+UR9+0x200], R185 ;  /* 0x000200b9ca007988 */ /* 0x000fe80008000009 */
[----:B------:R-:W-:Y:S04]  /*7aa0*/  STS.U8 [R202+UR9+0x2200], R198 ;  /* 0x002200c6ca007988 */ /* 0x000fe80008000009 */
[----:B------:R-:W-:Y:S04]  /*7ab0*/  STS.U8 [R202+UR9+0x600], R184 ;  /* 0x000600b8ca007988 */ /* 0x000fe80008000009 */
[----:B------:R0:W-:Y:S04]  /*7ac0*/  STS.U8 [R202+UR9+0x2600], R182 ;  /* 0x002600b6ca007988 */ /* 0x0001e80008000009 */
[----:B------:R1:W2:Y:S01]  /*7ad0*/  @!P5 LDG.E.U8 R140, desc[UR24][R134.64] ;  /* 0x00000018868cd981 */ /* 0x0002a2000c1e1100 */
[----:B0-----:R-:W-:-:S03]  /*7ae0*/  IADD3 R182, P5, PT, R2, UR4, RZ ;  /* 0x0000000402b67c10 */ /* 0x001fc6000ffbe0ff */
[----:B------:R-:W-:Y:S01]  /*7af0*/  STS.U8 [R202+UR9+0xa00], R188 ;  /* 0x000a00bcca007988 */ /* 0x000fe20008000009 */
[----:B------:R-:W-:-:S03]  /*7b00*/  IADD3.X R184, PT, PT, R4, UR5, RZ, P5, !PT ;  /* 0x0000000504b87c10 */ /* 0x000fc6000affe4ff */
[----:B------:R-:W-:Y:S01]  /*7b10*/  STS.U8 [R202+UR9+0x2a00], R187 ;  /* 0x002a00bbca007988 */ /* 0x000fe20008000009 */
[----:B------:R-:W-:-:S03]  /*7b20*/  PRMT R139, RZ, 0x7610, R139 ;  /* 0x00007610ff8b7816 */ /* 0x000fc6000000008b */
[----:B------:R0:W-:Y:S01]  /*7b30*/  STS.U8 [R202+UR9+0xe00], R176 ;  /* 0x000e00b0ca007988 */ /* 0x0001e20008000009 */
[----:B-1----:R-:W-:Y:S02]  /*7b40*/  @P4 IMAD.MOV.U32 R134, RZ, RZ, R182 ;  /* 0x000000ffff864224 */ /* 0x002fe400078e00b6 */
[----:B------:R-:W-:Y:S01]  /*7b50*/  @P4 IMAD.MOV.U32 R135, RZ, RZ, R184 ;  /* 0x000000ffff874224 */ /* 0x000fe200078e00b8 */
[----:B------:R-:W-:Y:S01]  /*7b60*/  STL [R1], R222 ;  /* 0x000000de01007387 */ /* 0x000fe20000100800 */
[----:B0-----:R-:W-:-:S03]  /*7b70*/  IADD3 R176, P5, PT, R3, UR4, RZ ;  /* 0x0000000403b07c10 */ /* 0x001fc6000ffbe0ff */
[----:B------:R0:W-:Y:S01]  /*7b80*/  STL [R1+0x78], R182 ;  /* 0x000078b601007387 */ /* 0x0001e20000100800 */
[----:B------:R-:W-:Y:S01]  /*7b90*/  PRMT R138, RZ, 0x7610, R138 ;  /* 0x00007610ff8a7816 */ /* 0x000fe2000000008a */
[----:B------:R-:W-:Y:S02]  /*7ba0*/  UIMAD UR4, UR12, 0x2f, URZ ;  /* 0x0000002f0c0478a4 */ /* 0x000fe4000f8e02ff */
[----:B------:R1:W2:Y:S01]  /*7bb0*/  @P4 LDG.E.U8 R139, desc[UR24][R134.64] ;  /* 0x00000018868b4981 */ /* 0x0002a2000c1e1100 */
[----:B0-----:R-:W-:-:S03]  /*7bc0*/  IADD3.X R182, PT, PT, R5, UR5, RZ, P5, !PT ;  /* 0x0000000505b67c10 */ /* 0x001fc6000affe4ff */
[----:B------:R-:W-:Y:S01]  /*7bd0*/  STS.U8 [R202+UR9+0x2e00], R186 ;  /* 0x002e00baca007988 */ /* 0x000fe20008000009 */
[----:B-1----:R-:W-:Y:S02]  /*7be0*/  @P4 IMAD.MOV.U32 R134, RZ, RZ, R176 ;  /* 0x000000ffff864224 */ /* 0x002fe400078e00b0 */
[----:B------:R-:W-:Y:S01]  /*7bf0*/  @P4 IMAD.MOV.U32 R135, RZ, RZ, R182 ;  /* 0x000000ffff874224 */ /* 0x000fe200078e00b6 */
[----:B------:R-:W-:Y:S01]  /*7c00*/  STS.U8 [R202+UR9+0x1200], R175 ;  /* 0x001200afca007988 */ /* 0x000fe20008000009 */
[----:B------:R-:W-:-:S03]  /*7c10*/  USHF.R.S32.HI UR5, URZ, 0x1f, UR4 ;  /* 0x0000001fff057899 */ /* 0x000fc60008011404 */
[----:B------:R0:W-:Y:S04]  /*7c20*/  STS.U8 [R202+UR9+0x3200], R173 ;  /* 0x003200adca007988 */ /* 0x0001e80008000009 */
[----:B------:R1:W2:Y:S01]  /*7c30*/  @P4 LDG.E.U8 R138, desc[UR24][R134.64] ;  /* 0x00000018868a4981 */ /* 0x0002a2000c1e1100 */
[----:B0-----:R-:W-:-:S04]  /*7c40*/  IADD3 R173, P4, PT, R2, UR4, RZ ;  /* 0x0000000402ad7c10 */ /* 0x001fc8000ff9e0ff */
[----:B------:R-:W-:Y:S01]  /*7c50*/  IADD3.X R175, PT, PT, R4, UR5, RZ, P4, !PT ;  /* 0x0000000504af7c10 */ /* 0x000fe2000a7fe4ff */
[----:B-1----:R-:W-:Y:S01]  /*7c60*/  @P3 IMAD.MOV.U32 R134, RZ, RZ, R173 ;  /* 0x000000ffff863224 */ /* 0x002fe200078e00ad */
[----:B------:R-:W-:-:S03]  /*7c70*/  PRMT R137, RZ, 0x7610, R137 ;  /* 0x00007610ff897816 */ /* 0x000fc60000000089 */
[----:B------:R-:W-:Y:S01]  /*7c80*/  @P3 IMAD.MOV.U32 R135, RZ, RZ, R175 ;  /* 0x000000ffff873224 */ /* 0x000fe200078e00af */
[----:B------:R-:W-:Y:S04]  /*7c90*/  STS.U8 [R202+UR9+0x1600], R181 ;  /* 0x001600b5ca007988 */ /* 0x000fe80008000009 */
[----:B------:R0:W2:Y:S01]  /*7ca0*/  @P3 LDG.E.U8 R137, desc[UR24][R134.64] ;  /* 0x0000001886893981 */ /* 0x0000a2000c1e1100 */
[----:B------:R-:W-:-:S03]  /*7cb0*/  PRMT R136, RZ, 0x7610, R136 ;  /* 0x00007610ff887816 */ /* 0x000fc60000000088 */
[----:B------:R-:W-:Y:S01]  /*7cc0*/  STS.U8 [R202+UR9+0x3600], R180 ;  /* 0x003600b4ca007988 */ /* 0x000fe20008000009 */
[----:B0-----:R-:W-:-:S03]  /*7cd0*/  IADD3 R134, P4, PT, R3, UR4, RZ ;  /* 0x0000000403867c10 */ /* 0x001fc6000ff9e0ff */
[----:B---3--:R-:W-:Y:S01]  /*7ce0*/  STS.U8 [R202+UR9+0x1a00], R172 ;  /* 0x001a00acca007988 */ /* 0x008fe20008000009 */
[----:B------:R-:W-:Y:S01]  /*7cf0*/  UIMAD UR4, UR12, 0x37, URZ ;  /* 0x000000370c0478a4 */ /* 0x000fe2000f8e02ff */
[----:B------:R-:W-:Y:S02]  /*7d00*/  IADD3.X R135, PT, PT, R5, UR5, RZ, P4, !PT ;  /* 0x0000000505877c10 */ /* 0x000fe4000a7fe4ff */
[----:B------:R-:W-:Y:S01]  /*7d10*/  STS.U8 [R202+UR9+0x3a00], R178 ;  /* 0x003a00b2ca007988 */ /* 0x000fe20008000009 */
[----:B------:R-:W-:-:S03]  /*7d20*/  USHF.R.S32.HI UR5, URZ, 0x1f, UR4 ;  /* 0x0000001fff057899 */ /* 0x000fc60008011404 */
[----:B------:R0:W-:Y:S04]  /*7d30*/  STS.U8 [R202+UR9+0x1e00], R168 ;  /* 0x001e00a8ca007988 */ /* 0x0001e80008000009 */
[----:B------:R1:W-:Y:S01]  /*7d40*/  STS.U8 [R202+UR9+0x3e00], R167 ;  /* 0x003e00a7ca007988 */ /* 0x0003e20008000009 */
[----:B------:R-:W-:-:S03]  /*7d50*/  IMAD.MOV.U32 R222, RZ, RZ, R223 ;  /* 0x000000ffffde7224 */ /* 0x000fc600078e00df */
[----:B------:R3:W2:Y:S01]  /*7d60*/  @P3 LDG.E.U8 R136, desc[UR24][R134.64] ;  /* 0x0000001886883981 */ /* 0x0006a2000c1e1100 */
[----:B0-----:R-:W-:Y:S01]  /*7d70*/  LOP3.LUT R168, R233, 0x50, RZ, 0x3c, !PT ;  /* 0x00000050e9a87812 */ /* 0x001fe200078e3cff */
[----:B-1----:R-:W-:Y:S02]  /*7d80*/  IMAD.MOV.U32 R202, RZ, RZ, R236 ;  /* 0x000000ffffca7224 */ /* 0x002fe400078e00ec */
[----:B------:R-:W-:Y:S01]  /*7d90*/  IMAD.MOV.U32 R236, RZ, RZ, R183 ;  /* 0x000000ffffec7224 */ /* 0x000fe200078e00b7 */
[----:B------:R-:W-:Y:S01]  /*7da0*/  STL [R1+0x74], R184 ;  /* 0x000074b801007387 */ /* 0x000fe20000100800 */
[----:B------:R-:W-:Y:S01]  /*7db0*/  IMAD.MOV.U32 R183, RZ, RZ, R152 ;  /* 0x000000ffffb77224 */ /* 0x000fe200078e0098 */
[----:B------:R-:W-:Y:S02]  /*7dc0*/  IADD3 R152, P3, PT, R2, UR4, RZ ;  /* 0x0000000402987c10 */ /* 0x000fe4000ff7e0ff */
[----:B------:R-:W-:Y:S01]  /*7dd0*/  STL [R1+0x80], R176 ;  /* 0x000080b001007387 */ /* 0x000fe20000100800 */
[----:B------:R-:W-:-:S03]  /*7de0*/  IMAD.MOV.U32 R223, RZ, RZ, R153 ;  /* 0x000000ffffdf7224 */ /* 0x000fc600078e0099 */
[----:B------:R-:W-:Y:S01]  /*7df0*/  STS.U8 [R168+UR9+0x280], R166 ;  /* 0x000280a6a8007988 */ /* 0x000fe20008000009 */
[----:B------:R-:W-:-:S03]  /*7e00*/  IADD3.X R153, PT, PT, R4, UR5, RZ, P3, !PT ;  /* 0x0000000504997c10 */ /* 0x000fc60009ffe4ff */
[----:B------:R-:W-:Y:S04]  /*7e10*/  STL [R1+0x7c], R182 ;  /* 0x00007cb601007387 */ /* 0x000fe80000100800 */
[----:B------:R-:W-:Y:S04]  /*7e20*/  STS.U8 [R168+UR9+0x2280], R174 ;  /* 0x002280aea8007988 */ /* 0x000fe80008000009 */
[----:B------:R-:W-:Y:S04]  /*7e30*/  STL [R1+0xf8], R173 ;  /* 0x0000f8ad01007387 */ /* 0x000fe80000100800 */
[----:B------:R-:W-:Y:S04]  /*7e40*/  STS.U8 [R168+UR9+0x680], R165 ;  /* 0x000680a5a8007988 */ /* 0x000fe80008000009 */
[----:B------:R-:W-:Y:S04]  /*7e50*/  STL [R1+0xf4], R175 ;  /* 0x0000f4af01007387 */ /* 0x000fe80000100800 */
[----:B------:R0:W-:Y:S04]  /*7e60*/  STS.U8 [R168+UR9+0x2680], R164 ;  /* 0x002680a4a8007988 */ /* 0x0001e80008000009 */
[----:B------:R-:W-:Y:S04]  /*7e70*/  STL [R1+0x100], R134 ;  /* 0x0001008601007387 */ /* 0x000fe80000100800 */
[----:B------:R3:W-:Y:S01]  /*7e80*/  STL [R1+0xfc], R135 ;  /* 0x0000fc8701007387 */ /* 0x0007e20000100800 */
[----:B0-----:R-:W-:-:S04]  /*7e90*/  IADD3 R164, P3, PT, R3, UR4, RZ ;  /* 0x0000000403a47c10 */ /* 0x001fc8000ff7e0ff */
[----:B------:R-:W-:Y:S02]  /*7ea0*/  IADD3.X R165, PT, PT, R5, UR5, RZ, P3, !PT ;  /* 0x0000000505a57c10 */ /* 0x000fe40009ffe4ff */
[----:B---3--:R-:W-:Y:S01]  /*7eb0*/  PRMT R135, RZ, 0x7610, R135 ;  /* 0x00007610ff877816 */ /* 0x008fe20000000087 */
[----:B------:R0:W-:Y:S01]  /*7ec0*/  STL [R1+0x178], R152 ;  /* 0x0001789801007387 */ /* 0x0001e20000100800 */
[----:B------:R-:W-:-:S03]  /*7ed0*/  PRMT R134, RZ, 0x7610, R134 ;  /* 0x00007610ff867816 */ /* 0x000fc60000000086 */
[----:B------:R1:W-:Y:S04]  /*7ee0*/  STL [R1+0x174], R153 ;  /* 0x0001749901007387 */ /* 0x0003e80000100800 */
[----:B------:R0:W3:Y:S02]  /*7ef0*/  @P2 LDG.E.U8 R135, desc[UR24][R152.64] ;  /* 0x0000001898872981 */ /* 0x0000e4000c1e1100 */
[----:B0-----:R-:W-:Y:S02]  /*7f00*/  @P2 IMAD.MOV.U32 R152, RZ, RZ, R164 ;  /* 0x000000ffff982224 */ /* 0x001fe400078e00a4 */
[----:B-1----:R-:W-:-:S05]  /*7f10*/  @P2 IMAD.MOV.U32 R153, RZ, RZ, R165 ;  /* 0x000000ffff992224 */ /* 0x002fca00078e00a5 */
[----:B------:R0:W3:Y:S01]  /*7f20*/  @P2 LDG.E.U8 R134, desc[UR24][R152.64] ;  /* 0x0000001898862981 */ /* 0x0000e2000c1e1100 */
[----:B------:R-:W1:Y:S03]  /*7f30*/  S2R R205, SR_TID.X ;  /* 0x0000000000cd7919 */ /* 0x000e660000002100 */
[----:B------:R-:W-:Y:S04]  /*7f40*/  STS.U8 [R168+UR9+0xa80], R163 ;  /* 0x000a80a3a8007988 */ /* 0x000fe80008000009 */
[----:B------:R-:W-:Y:S04]  /*7f50*/  STS.U8 [R168+UR9+0x2a80], R162 ;  /* 0x002a80a2a8007988 */ /* 0x000fe80008000009 */
[----:B------:R-:W-:Y:S04]  /*7f60*/  STS.U8 [R168+UR9+0xe80], R155 ;  /* 0x000e809ba8007988 */ /* 0x000fe80008000009 */
[----:B------:R-:W-:Y:S01]  /*7f70*/  STS.U8 [R168+UR9+0x2e80], R151 ;  /* 0x002e8097a8007988 */ /* 0x000fe20008000009 */
[----:B------:R-:W-:-:S03]  /*7f80*/  IMAD.MOV.U32 R218, RZ, RZ, R202 ;  /* 0x000000ffffda7224 */ /* 0x000fc600078e00ca */
[----:B------:R-:W-:Y:S01]  /*7f90*/  STS.U8 [R168+UR9+0x1280], R159 ;  /* 0x0012809fa8007988 */ /* 0x000fe20008000009 */
[----:B------:R-:W-:-:S03]  /*7fa0*/  IMAD.MOV.U32 R202, RZ, RZ, R222 ;  /* 0x000000ffffca7224 */ /* 0x000fc600078e00de */
[----:B------:R-:W-:Y:S01]  /*7fb0*/  STS.U8 [R168+UR9+0x3280], R147 ;  /* 0x00328093a8007988 */ /* 0x000fe20008000009 */
[----:B------:R-:W-:-:S03]  /*7fc0*/  UIMAD UR4, UR12, 0x3f, URZ ;  /* 0x0000003f0c0478a4 */ /* 0x000fc6000f8e02ff */
[----:B------:R-:W-:Y:S01]  /*7fd0*/  STS.U8 [R168+UR9+0x1680], R156 ;  /* 0x0016809ca8007988 */ /* 0x000fe20008000009 */
[----:B------:R-:W-:-:S03]  /*7fe0*/  IMAD.MOV.U32 R222, RZ, RZ, R219 ;  /* 0x000000ffffde7224 */ /* 0x000fc600078e00db */
[----:B------:R-:W-:Y:S01]  /*7ff0*/  STS.U8 [R168+UR9+0x3680], R146 ;  /* 0x00368092a8007988 */ /* 0x000fe20008000009 */
[----:B------:R-:W-:-:S03]  /*8000*/  IMAD.MOV.U32 R219, RZ, RZ, R217 ;  /* 0x000000ffffdb7224 */ /* 0x000fc600078e00d9 */
[----:B------:R-:W-:Y:S01]  /*8010*/  STS.U8 [R168+UR9+0x1a80], R149 ;  /* 0x001a8095a8007988 */ /* 0x000fe20008000009 */
[----:B------:R-:W-:-:S03]  /*8020*/  IMAD.MOV.U32 R217, RZ, RZ, R225 ;  /* 0x000000ffffd97224 */ /* 0x000fc600078e00e1 */
[----:B------:R-:W-:Y:S01]  /*8030*/  STS.U8 [R168+UR9+0x3a80], R144 ;  /* 0x003a8090a8007988 */ /* 0x000fe20008000009 */
[----:B------:R-:W-:Y:S01]  /*8040*/  IMAD.MOV.U32 R225, RZ, RZ, R208 ;  /* 0x000000ffffe17224 */ /* 0x000fe200078e00d0 */
[----:B------:R-:W-:Y:S02]  /*8050*/  USHF.R.S32.HI UR5, URZ, 0x1f, UR4 ;  /* 0x0000001fff057899 */ /* 0x000fe40008011404 */
[----:B------:R-:W-:Y:S01]  /*8060*/  STS.U8 [R168+UR9+0x1e80], R148 ;  /* 0x001e8094a8007988 */ /* 0x000fe20008000009 */
[----:B------:R-:W-:-:S03]  /*8070*/  IMAD.MOV.U32 R208, RZ, RZ, R150 ;  /* 0x000000ffffd07224 */ /* 0x000fc600078e0096 */
[----:B------:R0:W-:Y:S01]  /*8080*/  STS.U8 [R168+UR9+0x3e80], R143 ;  /* 0x003e808fa8007988 */ /* 0x0001e20008000009 */
[----:B------:R-:W-:Y:S02]  /*8090*/  IADD3 R150, P2, PT, R2, UR4, RZ ;  /* 0x0000000402967c10 */ /* 0x000fe4000ff5e0ff */
[----:B0-----:R-:W-:Y:S02]  /*80a0*/  LOP3.LUT R143, R233, 0x60, RZ, 0x3c, !PT ;  /* 0x00000060e98f7812 */ /* 0x001fe400078e3cff */
[----:B------:R-:W-:-:S03]  /*80b0*/  IADD3.X R155, PT, PT, R4, UR5, RZ, P2, !PT ;  /* 0x00000005049b7c10 */ /* 0x000fc600097fe4ff */
[----:B------:R-:W-:Y:S01]  /*80c0*/  STS.U8 [R143+UR9+0x300], R145 ;  /* 0x000300918f007988 */ /* 0x000fe20008000009 */
[----:B------:R-:W-:Y:S01]  /*80d0*/  IADD3 R152, P2, PT, R3, UR4, RZ ;  /* 0x0000000403987c10 */ /* 0x000fe2000ff5e0ff */
[----:B------:R-:W0:Y:S02]  /*80e0*/  LDCU UR4, c[0x0][0x3b0] ;  /* 0x00007600ff0477ac */ /* 0x000e240008000800 */
[----:B------:R-:W-:Y:S04]  /*80f0*/  STS.U8 [R143+UR9+0x2300], R131 ;  /* 0x002300838f007988 */ /* 0x000fe80008000009 */
[----:B------:R-:W-:Y:S04]  /*8100*/  STS.U8 [R143+UR9+0x700], R127 ;  /* 0x0007007f8f007988 */ /* 0x000fe80008000009 */
[----:B------:R-:W-:Y:S04]  /*8110*/  STS.U8 [R143+UR9+0x2700], R126 ;  /* 0x0027007e8f007988 */ /* 0x000fe80008000009 */
[----:B------:R-:W-:Y:S01]  /*8120*/  STS.U8 [R143+UR9+0xb00], R125 ;  /* 0x000b007d8f007988 */ /* 0x000fe20008000009 */
[----:B------:R-:W-:-:S03]  /*8130*/  PRMT R147, RZ, 0x7610, R147 ;  /* 0x00007610ff937816 */ /* 0x000fc60000000093 */
[----:B------:R-:W-:Y:S01]  /*8140*/  STS.U8 [R143+UR9+0x2b00], R124 ;  /* 0x002b007c8f007988 */ /* 0x000fe20008000009 */
[----:B------:R-:W-:-:S03]  /*8150*/  @!P1 IMAD.MOV.U32 R151, RZ, RZ, R155 ;  /* 0x000000ffff979224 */ /* 0x000fc600078e009b */
[----:B------:R-:W-:Y:S01]  /*8160*/  STS.U8 [R143+UR9+0xf00], R123 ;  /* 0x000f007b8f007988 */ /* 0x000fe20008000009 */
[----:B------:R-:W-:Y:S02]  /*8170*/  IADD3.X R153, PT, PT, R5, UR5, RZ, P2, !PT ;  /* 0x0000000505997c10 */ /* 0x000fe400097fe4ff */
[----:B-1----:R-:W-:Y:S01]  /*8180*/  LOP3.LUT R224, R205, 0x3f, RZ, 0xc0, !PT ;  /* 0x0000003fcde07812 */ /* 0x002fe200078ec0ff */
[----:B------:R-:W-:Y:S01]  /*8190*/  STS.U8 [R143+UR9+0x2f00], R122 ;  /* 0x002f007a8f007988 */ /* 0x000fe20008000009 */
[----:B------:R-:W-:-:S03]  /*81a0*/  PRMT R146, RZ, 0x7610, R146 ;  /* 0x00007610ff927816 */ /* 0x000fc60000000092 */
[----:B------:R-:W-:Y:S01]  /*81b0*/  STL [R1+0x180], R164 ;  /* 0x000180a401007387 */ /* 0x000fe20000100800 */
[----:B------:R-:W-:Y:S01]  /*81c0*/  IMAD.MOV.U32 R206, RZ, RZ, R223 ;  /* 0x000000ffffce7224 */ /* 0x000fe200078e00df */
[----:B------:R-:W1:Y:S02]  /*81d0*/  LDCU UR5, c[0x0][0x3b0] ;  /* 0x00007600ff0577ac */ /* 0x000e640008000800 */
[----:B------:R-:W-:Y:S04]  /*81e0*/  STS.U8 [R143+UR9+0x1300], R121 ;  /* 0x001300798f007988 */ /* 0x000fe80008000009 */
[----:B------:R-:W-:Y:S04]  /*81f0*/  STS.U8 [R143+UR9+0x3300], R120 ;  /* 0x003300788f007988 */ /* 0x000fe80008000009 */
[----:B------:R-:W-:Y:S04]  /*8200*/  STS.U8 [R143+UR9+0x1700], R119 ;  /* 0x001700778f007988 */ /* 0x000fe80008000009 */
[----:B------:R-:W-:Y:S04]  /*8210*/  STS.U8 [R143+UR9+0x3700], R118 ;  /* 0x003700768f007988 */ /* 0x000fe80008000009 */
[----:B------:R-:W-:Y:S04]  /*8220*/  STS.U8 [R143+UR9+0x1b00], R117 ;  /* 0x001b00758f007988 */ /* 0x000fe80008000009 */
[----:B------:R-:W-:Y:S04]  /*8230*/  STL [R1+0x17c], R165 ;  /* 0x00017ca501007387 */ /* 0x000fe80000100800 */
[----:B------:R-:W-:Y:S04]  /*8240*/  STS.U8 [R143+UR9+0x3b00], R116 ;  /* 0x003b00748f007988 */ /* 0x000fe80008000009 */
[----:B------:R0:W-:Y:S04]  /*8250*/  STL [R1+0x214], R150 ;  /* 0x0002149601007387 */ /* 0x0001e80000100800 */
[----:B------:R0:W3:Y:S04]  /*8260*/  @!P1 LDG.E.U8 R147, desc[UR24][R150.64] ;  /* 0x0000001896939981 */ /* 0x0000e8000c1e1100 */
[----:B------:R-:W-:Y:S04]  /*8270*/  STS.U8 [R143+UR9+0x1f00], R115 ;  /* 0x001f00738f007988 */ /* 0x000fe80008000009 */
[----:B----4-:R4:W-:Y:S01]  /*8280*/  STS.U8 [R143+UR9+0x3f00], R114 ;  /* 0x003f00728f007988 */ /* 0x0109e20008000009 */
[----:B0-----:R-:W-:-:S02]  /*8290*/  @!P1 IMAD.MOV.U32 R150, RZ, RZ, R152 ;  /* 0x000000ffff969224 */ /* 0x001fc400078e0098 */
[----:B------:R-:W-:Y:S02]  /*82a0*/  @!P1 IMAD.MOV.U32 R151, RZ, RZ, R153 ;  /* 0x000000ffff979224 */ /* 0x000fe400078e0099 */
[----:B------:R-:W-:-:S03]  /*82b0*/  IMAD R116, R206, UR4, RZ ;  /* 0x00000004ce747c24 */ /* 0x000fc6000f8e02ff */
[----:B------:R0:W3:Y:S01]  /*82c0*/  @!P1 LDG.E.U8 R146, desc[UR24][R150.64] ;  /* 0x0000001896929981 */ /* 0x0000e2000c1e1100 */
[----:B----4-:R-:W-:-:S05]  /*82d0*/  IMAD R114, R224, UR13, RZ ;  /* 0x0000000de0727c24 */ /* 0x010fca000f8e02ff */
[----:B------:R-:W-:Y:S01]  /*82e0*/  IADD3 R115, P1, PT, R114, UR14, RZ ;  /* 0x0000000e72737c10 */ /* 0x000fe2000ff3e0ff */
[----:B------:R-:W-:Y:S02]  /*82f0*/  IMAD R119, R222, UR4, RZ ;  /* 0x00000004de777c24 */ /* 0x000fe4000f8e02ff */
[----:B------:R-:W-:Y:S01]  /*8300*/  IMAD R123, R208, UR4, RZ ;  /* 0x00000004d07b7c24 */ /* 0x000fe2000f8e02ff */
[----:B------:R-:W-:Y:S01]  /*8310*/  LEA.HI.X.SX32 R114, R114, UR15, 0x1, P1 ;  /* 0x0000000f72727c11 */ /* 0x000fe200088f0eff */
[----:B------:R-:W-:Y:S01]  /*8320*/  IMAD R117, R218, UR4, RZ ;  /* 0x00000004da757c24 */ /* 0x000fe2000f8e02ff */
[CC--:B------:R-:W-:Y:S01]  /*8330*/  IADD3 R222, P1, PT, R116.reuse, R115.reuse, RZ ;  /* 0x0000007374de7210 */ /* 0x0c0fe20007f3e0ff */
[----:B------:R-:W-:Y:S01]  /*8340*/  IMAD R125, R235, UR4, RZ ;  /* 0x00000004eb7d7c24 */ /* 0x000fe2000f8e02ff */
[----:B------:R-:W-:Y:S01]  /*8350*/  LOP3.LUT R223, R233, 0x70, RZ, 0x3c, !PT ;  /* 0x00000070e9df7812 */ /* 0x000fe200078e3cff */
[----:B------:R-:W-:Y:S01]  /*8360*/  IMAD R127, R227, UR4, RZ ;  /* 0x00000004e37f7c24 */ /* 0x000fe2000f8e02ff */
[-C--:B------:R-:W-:Y:S01]  /*8370*/  LEA.HI.X.SX32 R116, R116, R114.reuse, 0x1, P1 ;  /* 0x0000007274747211 */ /* 0x080fe200008f0eff */
[----:B------:R-:W-:Y:S01]  /*8380*/  IMAD R122, R225, UR4, RZ ;  /* 0x00000004e17a7c24 */ /* 0x000fe2000f8e02ff */
[CC--:B------:R-:W-:Y:S01]  /*8390*/  IADD3 R204, P1, PT, R117.reuse, R115.reuse, RZ ;  /* 0x0000007375cc7210 */ /* 0x0c0fe20007f3e0ff */
[----:B------:R-:W4:Y:S03]  /*83a0*/  LDCU UR15, c[0x0][0x3b0] ;  /* 0x00007600ff0f77ac */ /* 0x000f260008000800 */
[-C--:B------:R-:W-:Y:S01]  /*83b0*/  LEA.HI.X.SX32 R205, R117, R114.reuse, 0x1, P1 ;  /* 0x0000007275cd7211 */ /* 0x080fe200008f0eff */
[----:B------:R-:W-:Y:S01]  /*83c0*/  IMAD R121, R217, UR4, RZ ;  /* 0x00000004d9797c24 */ /* 0x000fe2000f8e02ff */
[C---:B------:R-:W-:Y:S01]  /*83d0*/  IADD3 R164, P1, PT, R123.reuse, R115, RZ ;  /* 0x000000737ba47210 */ /* 0x040fe20007f3e0ff */
[----:B------:R-:W-:Y:S01]  /*83e0*/  IMAD R126, R226, UR4, RZ ;  /* 0x00000004e27e7c24 */ /* 0x000fe2000f8e02ff */
[----:B------:R-:W0:Y:S02]  /*83f0*/  LDCU UR14, c[0x0][0x3b0] ;  /* 0x00007600ff0e77ac */ /* 0x000e240008000800 */
[----:B------:R-:W-:-:S02]  /*8400*/  LEA.HI.X.SX32 R165, R123, R114, 0x1, P1 ;  /* 0x000000727ba57211 */ /* 0x000fc400008f0eff */
[CC--:B------:R-:W-:Y:S01]  /*8410*/  IADD3 R200, P1, PT, R125.reuse, R115.reuse, RZ ;  /* 0x000000737dc87210 */ /* 0x0c0fe20007f3e0ff */
[----:B------:R1:W-:Y:S03]  /*8420*/  STS.U8 [R223+UR9+0x380], R130 ;  /* 0x00038082df007988 */ /* 0x0003e60008000009 */
[----:B------:R-:W-:Y:S01]  /*8430*/  LEA.HI.X.SX32 R201, R125, R114, 0x1, P1 ;  /* 0x000000727dc97211 */ /* 0x000fe200008f0eff */
[----:B------:R-:W-:Y:S01]  /*8440*/  STS.U8 [R223+UR9+0x2380], R129 ;  /* 0x00238081df007988 */ /* 0x000fe20008000009 */
[----:B------:R-:W-:-:S03]  /*8450*/  IADD3 R162, P1, PT, R127, R115, RZ ;  /* 0x000000737fa27210 */ /* 0x000fc60007f3e0ff */
[----:B------:R-:W-:Y:S01]  /*8460*/  STS.U8 [R223+UR9+0x780], R128 ;  /* 0x00078080df007988 */ /* 0x000fe20008000009 */
[----:B-1----:R-:W-:-:S03]  /*8470*/  IMAD R130, R228, UR6, RZ ;  /* 0x00000006e4827c24 */ /* 0x002fc6000f8e02ff */
[----:B------:R1:W-:Y:S01]  /*8480*/  STS.U8 [R223+UR9+0x2780], R133 ;  /* 0x00278085df007988 */ /* 0x0003e20008000009 */
[----:B------:R-:W-:-:S03]  /*8490*/  LEA.HI.X.SX32 R163, R127, R114, 0x1, P1 ;  /* 0x000000727fa37211 */ /* 0x000fc600008f0eff */
[----:B------:R-:W-:Y:S01]  /*84a0*/  STS.U8 [R223+UR9+0xb80], R132 ;  /* 0x000b8084df007988 */ /* 0x000fe20008000009 */
[----:B------:R-:W-:-:S03]  /*84b0*/  IADD3 R178, P1, PT, R130, R115, RZ ;  /* 0x0000007382b27210 */ /* 0x000fc60007f3e0ff */
[----:B------:R-:W-:Y:S01]  /*84c0*/  STS.U8 [R223+UR9+0x2b80], R142 ;  /* 0x002b808edf007988 */ /* 0x000fe20008000009 */
[----:B-1----:R-:W-:-:S03]  /*84d0*/  IMAD R133, R221, UR18, RZ ;  /* 0x00000012dd857c24 */ /* 0x002fc6000f8e02ff */
[----:B--2---:R-:W-:Y:S04]  /*84e0*/  STS.U8 [R223+UR9+0xf80], R141 ;  /* 0x000f808ddf007988 */ /* 0x004fe80008000009 */
[----:B------:R1:W-:Y:S01]  /*84f0*/  STS.U8 [R223+UR9+0x2f80], R140 ;  /* 0x002f808cdf007988 */ /* 0x0003e20008000009 */
[----:B------:R-:W-:-:S03]  /*8500*/  LEA.HI.X.SX32 R180, R130, R114, 0x1, P1 ;  /* 0x0000007282b47211 */ /* 0x000fc600008f0eff */
[----:B------:R-:W-:Y:S01]  /*8510*/  STS.U8 [R223+UR9+0x1380], R139 ;  /* 0x0013808bdf007988 */ /* 0x000fe20008000009 */
[----:B------:R-:W-:-:S03]  /*8520*/  IADD3 R193, P1, PT, R133, R115, RZ ;  /* 0x0000007385c17210 */ /* 0x000fc60007f3e0ff */
[----:B------:R-:W-:Y:S01]  /*8530*/  STS.U8 [R223+UR9+0x3380], R138 ;  /* 0x0033808adf007988 */ /* 0x000fe20008000009 */
[----:B-1----:R-:W-:Y:S01]  /*8540*/  IMAD R140, R183, UR27, RZ ;  /* 0x0000001bb78c7c24 */ /* 0x002fe2000f8e02ff */
[----:B------:R-:W-:Y:S02]  /*8550*/  IADD3 R183, P2, PT, R122, R115, RZ ;  /* 0x000000737ab77210 */ /* 0x000fe40007f5e0ff */
[----:B------:R-:W-:Y:S01]  /*8560*/  STS.U8 [R223+UR9+0x1780], R137 ;  /* 0x00178089df007988 */ /* 0x000fe20008000009 */
[----:B------:R-:W-:-:S03]  /*8570*/  IMAD R118, R202, UR4, RZ ;  /* 0x00000004ca767c24 */ /* 0x000fc6000f8e02ff */
[----:B------:R1:W-:Y:S01]  /*8580*/  STS.U8 [R223+UR9+0x3780], R136 ;  /* 0x00378088df007988 */ /* 0x0003e20008000009 */
[-C--:B------:R-:W-:Y:S01]  /*8590*/  LEA.HI.X.SX32 R184, R122, R114.reuse, 0x1, P2 ;  /* 0x000000727ab87211 */ /* 0x080fe200010f0eff */
[----:B------:R-:W-:Y:S01]  /*85a0*/  IMAD R128, R220, UR4, RZ ;  /* 0x00000004dc807c24 */ /* 0x000fe2000f8e02ff */
[-C--:B------:R-:W-:Y:S01]  /*85b0*/  IADD3 R202, P3, PT, R121, R115.reuse, RZ ;  /* 0x0000007379ca7210 */ /* 0x080fe20007f7e0ff */
[----:B------:R-:W-:Y:S01]  /*85c0*/  IMAD R129, R236, UR5, RZ ;  /* 0x00000005ec817c24 */ /* 0x000fe2000f8e02ff */
[-C--:B------:R-:W-:Y:S01]  /*85d0*/  IADD3 R181, P2, PT, R126, R115.reuse, RZ ;  /* 0x000000737eb57210 */ /* 0x080fe20007f5e0ff */
[----:B-1----:R-:W-:Y:S01]  /*85e0*/  IMAD R136, R241, UR21, RZ ;  /* 0x00000015f1887c24 */ /* 0x002fe2000f8e02ff */
[-C--:B------:R-:W-:Y:S01]  /*85f0*/  LEA.HI.X.SX32 R194, R133, R114.reuse, 0x1, P1 ;  /* 0x0000007285c27211 */ /* 0x080fe200008f0eff */
[----:B------:R-:W-:Y:S01]  /*8600*/  IMAD R139, R238, UR26, RZ ;  /* 0x0000001aee8b7c24 */ /* 0x000fe2000f8e02ff */
[-C--:B------:R-:W-:Y:S02]  /*8610*/  LEA.HI.X.SX32 R203, R121, R114.reuse, 0x1, P3 ;  /* 0x0000007279cb7211 */ /* 0x080fe400018f0eff */
[-C--:B------:R-:W-:Y:S01]  /*8620*/  IADD3 R210, P1, PT, R136, R115.reuse, RZ ;  /* 0x0000007388d27210 */ /* 0x080fe20007f3e0ff */
[----:B------:R-:W-:Y:S01]  /*8630*/  IMAD R131, R229, UR16, RZ ;  /* 0x00000010e5837c24 */ /* 0x000fe2000f8e02ff */
[----:B------:R-:W-:Y:S01]  /*8640*/  LEA.HI.X.SX32 R182, R126, R114, 0x1, P2 ;  /* 0x000000727eb67211 */ /* 0x000fe200010f0eff */
[----:B------:R-:W-:Y:S01]  /*8650*/  IMAD R132, R237, UR17, RZ ;  /* 0x00000011ed847c24 */ /* 0x000fe2000f8e02ff */
[----:B------:R-:W-:-:S02]  /*8660*/  IADD3 R215, P2, PT, R128, R115, RZ ;  /* 0x0000007380d77210 */ /* 0x000fc40007f5e0ff */
[-C--:B------:R-:W-:Y:S01]  /*8670*/  IADD3 R196, P3, PT, R129, R115.reuse, RZ ;  /* 0x0000007381c47210 */ /* 0x080fe20007f7e0ff */
[----:B------:R-:W-:Y:S01]  /*8680*/  IMAD R142, R171, UR29, RZ ;  /* 0x0000001dab8e7c24 */ /* 0x000fe2000f8e02ff */
[-C--:B------:R-:W-:Y:S01]  /*8690*/  LEA.HI.X.SX32 R211, R136, R114.reuse, 0x1, P1 ;  /* 0x0000007288d37211 */ /* 0x080fe200008f0eff */
[----:B----4-:R-:W-:Y:S01]  /*86a0*/  IMAD R144, R160, UR15, RZ ;  /* 0x0000000fa0907c24 */ /* 0x010fe2000f8e02ff */
[-C--:B------:R-:W-:Y:S02]  /*86b0*/  IADD3 R156, P1, PT, R139, R115.reuse, RZ ;  /* 0x000000738b9c7210 */ /* 0x080fe40007f3e0ff */
[-C--:B------:R-:W-:Y:S02]  /*86c0*/  LEA.HI.X.SX32 R217, R128, R114.reuse, 0x1, P2 ;  /* 0x0000007280d97211 */ /* 0x080fe400010f0eff */
[----:B------:R-:W-:Y:S01]  /*86d0*/  LEA.HI.X.SX32 R198, R129, R114, 0x1, P3 ;  /* 0x0000007281c67211 */ /* 0x000fe200018f0eff */
[----:B------:R-:W-:Y:S01]  /*86e0*/  IMAD R148, R157, UR31, RZ ;  /* 0x0000001f9d947c24 */ /* 0x000fe2000f8e02ff */
[----:B------:R-:W-:-:S02]  /*86f0*/  IADD3 R160, P2, PT, R131, R115, RZ ;  /* 0x0000007383a07210 */ /* 0x000fc40007f5e0ff */
[-C--:B------:R-:W-:Y:S01]  /*8700*/  IADD3 R212, P3, PT, R132, R115.reuse, RZ ;  /* 0x0000007384d47210 */ /* 0x080fe20007f7e0ff */
[----:B------:R-:W-:Y:S01]  /*8710*/  IMAD R145, R161, UR30, RZ ;  /* 0x0000001ea1917c24 */ /* 0x000fe2000f8e02ff */
[-C--:B------:R-:W-:Y:S01]  /*8720*/  LEA.HI.X.SX32 R157, R139, R114.reuse, 0x1, P1 ;  /* 0x000000728b9d7211 */ /* 0x080fe200008f0eff */
[----:B0-----:R-:W-:Y:S01]  /*8730*/  VIADD R150, R232, 0x3f ;  /* 0x0000003fe8967836 */ /* 0x001fe20000000000 */
[----:B------:R-:W-:Y:S01]  /*8740*/  IADD3 R172, P1, PT, R142, R115, RZ ;  /* 0x000000738eac7210 */ /* 0x000fe20007f3e0ff */
[----:B------:R-:W-:Y:S01]  /*8750*/  IMAD R149, R158, UR32, RZ ;  /* 0x000000209e957c24 */ /* 0x000fe2000f8e02ff */
[-C--:B------:R-:W-:Y:S01]  /*8760*/  LEA.HI.X.SX32 R161, R131, R114.reuse, 0x1, P2 ;  /* 0x0000007283a17211 */ /* 0x080fe200010f0eff */
[----:B------:R-:W-:Y:S01]  /*8770*/  IMAD R137, R240, UR22, RZ ;  /* 0x00000016f0897c24 */ /* 0x000fe2000f8e02ff */
[-C--:B------:R-:W-:Y:S01]  /*8780*/  LEA.HI.X.SX32 R213, R132, R114.reuse, 0x1, P3 ;  /* 0x0000007284d57211 */ /* 0x080fe200018f0eff */
[----:B------:R-:W-:Y:S01]  /*8790*/  IMAD R138, R239, UR23, RZ ;  /* 0x00000017ef8a7c24 */ /* 0x000fe2000f8e02ff */
[----:B------:R-:W-:Y:S01]  /*87a0*/  LEA.HI.X.SX32 R173, R142, R114, 0x1, P1 ;  /* 0x000000728ead7211 */ /* 0x000fe200008f0eff */
[----:B------:R-:W-:Y:S01]  /*87b0*/  IMAD R143, R177, UR14, RZ ;  /* 0x0000000eb18f7c24 */ /* 0x000fe2000f8e02ff */
[----:B------:R-:W-:Y:S01]  /*87c0*/  ISETP.GT.AND P1, PT, R150, 0x3f, PT ;  /* 0x0000003f9600780c */ /* 0x000fe20003f24270 */
[----:B---3--:R0:W-:Y:S02]  /*87d0*/  STS.U8 [R223+UR9+0x1b80], R135 ;  /* 0x001b8087df007988 */ /* 0x0081e40008000009 */
[----:B0-----:R-:W-:-:S02]  /*87e0*/  IMAD R135, R242, UR20, RZ ;  /* 0x00000014f2877c24 */ /* 0x001fc4000f8e02ff */
[----:B------:R0:W-:Y:S03]  /*87f0*/  STS.U8 [R223+UR9+0x3b80], R134 ;  /* 0x003b8086df007988 */ /* 0x0001e60008000009 */
[----:B------:R-:W-:Y:S01]  /*8800*/  IADD3 R158, P3, PT, R135, R115, RZ ;  /* 0x00000073879e7210 */ /* 0x000fe20007f7e0ff */
[----:B0-----:R-:W-:-:S03]  /*8810*/  IMAD R134, R243, UR19, RZ ;  /* 0x00000013f3867c24 */ /* 0x001fc6000f8e02ff */
[-C--:B------:R-:W-:Y:S02]  /*8820*/  LEA.HI.X.SX32 R159, R135, R114.reuse, 0x1, P3 ;  /* 0x00000072879f7211 */ /* 0x080fe400018f0eff */
[-C--:B------:R-:W-:Y:S01]  /*8830*/  IADD3 R176, P2, PT, R134, R115.reuse, RZ ;  /* 0x0000007386b07210 */ /* 0x080fe20007f5e0ff */
[----:B------:R-:W-:Y:S01]  /*8840*/  IMAD R120, R219, UR4, RZ ;  /* 0x00000004db787c24 */ /* 0x000fe2000f8e02ff */
[-C--:B------:R-:W-:Y:S01]  /*8850*/  IADD3 R185, P6, PT, R118, R115.reuse, RZ ;  /* 0x0000007376b97210 */ /* 0x080fe20007fde0ff */
[----:B------:R-:W-:Y:S01]  /*8860*/  IMAD R124, R234, UR4, RZ ;  /* 0x00000004ea7c7c24 */ /* 0x000fe2000f8e02ff */
[----:B------:R-:W-:Y:S01]  /*8870*/  LEA.HI.X.SX32 R177, R134, R114, 0x1, P2 ;  /* 0x0000007286b17211 */ /* 0x000fe200010f0eff */
[----:B------:R-:W-:Y:S01]  /*8880*/  IMAD R141, R189, UR28, RZ ;  /* 0x0000001cbd8d7c24 */ /* 0x000fe2000f8e02ff */
[-C--:B------:R-:W-:Y:S02]  /*8890*/  IADD3 R191, P2, PT, R137, R115.reuse, RZ ;  /* 0x0000007389bf7210 */ /* 0x080fe40007f5e0ff */
[----:B------:R-:W-:-:S02]  /*88a0*/  IADD3 R174, P3, PT, R138, R115, RZ ;  /* 0x000000738aae7210 */ /* 0x000fc40007f7e0ff */
[----:B------:R-:W-:Y:S02]  /*88b0*/  ISETP.LT.AND P1, PT, R224, R232, P1 ;  /* 0x000000e8e000720c */ /* 0x000fe40000f21270 */
[-C--:B------:R-:W-:Y:S02]  /*88c0*/  LEA.HI.X.SX32 R186, R118, R114.reuse, 0x1, P6 ;  /* 0x0000007276ba7211 */ /* 0x080fe400030f0eff */
[-C--:B------:R-:W-:Y:S02]  /*88d0*/  LEA.HI.X.SX32 R192, R137, R114.reuse, 0x1, P2 ;  /* 0x0000007289c07211 */ /* 0x080fe400010f0eff */
[----:B------:R-:W-:Y:S02]  /*88e0*/  LEA.HI.X.SX32 R175, R138, R114, 0x1, P3 ;  /* 0x000000728aaf7211 */ /* 0x000fe400018f0eff */
[-C--:B------:R-:W-:Y:S02]  /*88f0*/  IADD3 R166, P5, PT, R119, R115.reuse, RZ ;  /* 0x0000007377a67210 */ /* 0x080fe40007fbe0ff */
[----:B------:R-:W-:-:S02]  /*8900*/  IADD3 R220, P4, PT, R120, R115, RZ ;  /* 0x0000007378dc7210 */ /* 0x000fc40007f9e0ff */
[-C--:B------:R-:W-:Y:S02]  /*8910*/  IADD3 R218, P6, PT, R124, R115.reuse, RZ ;  /* 0x000000737cda7210 */ /* 0x080fe40007fde0ff */
[-C--:B------:R-:W-:Y:S02]  /*8920*/  IADD3 R208, P2, PT, R140, R115.reuse, RZ ;  /* 0x000000738cd07210 */ /* 0x080fe40007f5e0ff */
[----:B------:R-:W-:Y:S01]  /*8930*/  IADD3 R189, P3, PT, R141, R115, RZ ;  /* 0x000000738dbd7210 */ /* 0x000fe20007f7e0ff */
[----:B------:R-:W-:Y:S01]  /*8940*/  STL [R1+0x210], R155 ;  /* 0x0002109b01007387 */ /* 0x000fe20000100800 */
[-C--:B------:R-:W-:Y:S02]  /*8950*/  LEA.HI.X.SX32 R167, R119, R114.reuse, 0x1, P5 ;  /* 0x0000007277a77211 */ /* 0x080fe400028f0eff */
[-C--:B------:R-:W-:Y:S01]  /*8960*/  LEA.HI.X.SX32 R221, R120, R114.reuse, 0x1, P4 ;  /* 0x0000007278dd7211 */ /* 0x080fe200020f0eff */
[----:B------:R-:W-:Y:S01]  /*8970*/  STL [R1+0x21c], R152 ;  /* 0x00021c9801007387 */ /* 0x000fe20000100800 */
[----:B------:R-:W-:-:S02]  /*8980*/  LEA.HI.X.SX32 R219, R124, R114, 0x1, P6 ;  /* 0x000000727cdb7211 */ /* 0x000fc400030f0eff */
[-C--:B------:R-:W-:Y:S01]  /*8990*/  LEA.HI.X.SX32 R209, R140, R114.reuse, 0x1, P2 ;  /* 0x000000728cd17211 */ /* 0x080fe200010f0eff */
[----:B------:R0:W-:Y:S01]  /*89a0*/  STL [R1+0x218], R153 ;  /* 0x0002189901007387 */ /* 0x0001e20000100800 */
[----:B------:R-:W-:Y:S02]  /*89b0*/  LEA.HI.X.SX32 R190, R141, R114, 0x1, P3 ;  /* 0x000000728dbe7211 */ /* 0x000fe400018f0eff */
[-C--:B------:R-:W-:Y:S02]  /*89c0*/  IADD3 R206, P3, PT, R144, R115.reuse, RZ ;  /* 0x0000007390ce7210 */ /* 0x080fe40007f7e0ff */
[-C--:B------:R-:W-:Y:S02]  /*89d0*/  IADD3 R187, P4, PT, R145, R115.reuse, RZ ;  /* 0x0000007391bb7210 */ /* 0x080fe40007f9e0ff */
[-C--:B------:R-:W-:Y:S02]  /*89e0*/  IADD3 R168, P5, PT, R148, R115.reuse, RZ ;  /* 0x0000007394a87210 */ /* 0x080fe40007fbe0ff */
[----:B------:R-:W-:-:S02]  /*89f0*/  IADD3 R151, P6, PT, R149, R115, RZ ;  /* 0x0000007395977210 */ /* 0x000fc40007fde0ff */
[C---:B0-----:R-:W-:Y:S01]  /*8a00*/  IADD3 R153, P2, PT, R143.reuse, R115, RZ ;  /* 0x000000738f997210 */ /* 0x041fe20007f5e0ff */
[----:B------:R-:W-:Y:S01]  /*8a10*/  STL [R1+0x224], R222 ;  /* 0x000224de01007387 */ /* 0x000fe20000100800 */
[-C--:B------:R-:W-:Y:S01]  /*8a20*/  LEA.HI.X.SX32 R207, R144, R114.reuse, 0x1, P3 ;  /* 0x0000007290cf7211 */ /* 0x080fe200018f0eff */
[----:B------:R-:W-:Y:S01]  /*8a30*/  @P1 IMAD.MOV.U32 R117, RZ, RZ, R116 ;  /* 0x000000ffff751224 */ /* 0x000fe200078e0074 */
[-C--:B------:R-:W-:Y:S01]  /*8a40*/  LEA.HI.X.SX32 R155, R143, R114.reuse, 0x1, P2 ;  /* 0x000000728f9b7211 */ /* 0x080fe200010f0eff */
[----:B------:R0:W-:Y:S01]  /*8a50*/  STL [R1+0x220], R116 ;  /* 0x0002207401007387 */ /* 0x0001e20000100800 */
[-C--:B------:R-:W-:Y:S02]  /*8a60*/  LEA.HI.X.SX32 R188, R145, R114.reuse, 0x1, P4 ;  /* 0x0000007291bc7211 */ /* 0x080fe400020f0eff */
[-C--:B------:R-:W-:Y:S02]  /*8a70*/  LEA.HI.X.SX32 R171, R148, R114.reuse, 0x1, P5 ;  /* 0x0000007294ab7211 */ /* 0x080fe400028f0eff */
[----:B------:R-:W-:-:S02]  /*8a80*/  LEA.HI.X.SX32 R152, R149, R114, 0x1, P6 ;  /* 0x0000007295987211 */ /* 0x000fc400030f0eff */
[----:B------:R-:W-:Y:S01]  /*8a90*/  PRMT R114, RZ, 0x7610, R114 ;  /* 0x00007610ff727816 */ /* 0x000fe20000000072 */
[----:B0-----:R-:W-:-:S05]  /*8aa0*/  @P1 IMAD.MOV.U32 R116, RZ, RZ, R222 ;  /* 0x000000ffff741224 */ /* 0x001fca00078e00de */
[----:B------:R0:W2:Y:S02]  /*8ab0*/  @P1 LDG.E.U8 R114, desc[UR24][R116.64] ;  /* 0x0000001874721981 */ /* 0x0000a4000c1e1100 */
[----:B0-----:R-:W-:Y:S02]  /*8ac0*/  @P1 IMAD.MOV.U32 R116, RZ, RZ, R220 ;  /* 0x000000ffff741224 */ /* 0x001fe400078e00dc */
[----:B------:R-:W-:Y:S01]  /*8ad0*/  @P1 IMAD.MOV.U32 R117, RZ, RZ, R221 ;  /* 0x000000ffff751224 */ /* 0x000fe200078e00dd */
[----:B------:R-:W-:Y:S04]  /*8ae0*/  STS.U8 [R223+UR9+0x1f80], R147 ;  /* 0x001f8093df007988 */ /* 0x000fe80008000009 */
[----:B------:R-:W-:Y:S04]  /*8af0*/  STS.U8 [R223+UR9+0x3f80], R146 ;  /* 0x003f8092df007988 */ /* 0x000fe80008000009 */
[----:B--2---:R0:W-:Y:S02]  /*8b00*/  STS.U8 [R233+UR9+0x8000], R114 ;  /* 0x00800072e9007988 */ /* 0x0041e40008000009 */
[----:B0-----:R-:W-:-:S06]  /*8b10*/  PRMT R114, RZ, 0x7610, R114 ;  /* 0x00007610ff727816 */ /* 0x001fcc0000000072 */
[----:B------:R0:W2:Y:S02]  /*8b20*/  @P1 LDG.E.U8 R114, desc[UR24][R116.64] ;  /* 0x0000001874721981 */ /* 0x0000a4000c1e1100 */
[----:B0-----:R-:W-:Y:S02]  /*8b30*/  @P1 IMAD.MOV.U32 R116, RZ, RZ, R218 ;  /* 0x000000ffff741224 */ /* 0x001fe400078e00da */
[----:B------:R-:W-:Y:S01]  /*8b40*/  @P1 IMAD.MOV.U32 R117, RZ, RZ, R219 ;  /* 0x000000ffff751224 */ /* 0x000fe200078e00db */
        /* <DEDUP_REMOVED lines=27> */
[----:B------:R0:W2:Y:S01]  /*8d00*/  @P1 LDG.E.U8 R114, desc[UR24][R116.64] ;  /* 0x0000001874721981 */ /* 0x0000a2000c1e1100 */
[----:B------:R-:W-:Y:S01]  /*8d10*/  PRMT R115, RZ, 0x7610, R115 ;  /* 0x00007610ff737816 */ /* 0x000fe20000000073 */
[----:B0-----:R-:W-:Y:S02]  /*8d20*/  @P1 IMAD.MOV.U32 R116, RZ, RZ, R204 ;  /* 0x000000ffff741224 */ /* 0x001fe400078e00cc */
[----:B------:R-:W-:-:S05]  /*8d30*/  @P1 IMAD.MOV.U32 R117, RZ, RZ, R205 ;  /* 0x000000ffff751224 */ /* 0x000fca00078e00cd */
[----:B------:R0:W3:Y:S02]  /*8d40*/  @P1 LDG.E.U8 R115, desc[UR24][R116.64] ;  /* 0x0000001874731981 */ /* 0x0000e4000c1e1100 */
[----:B0-----:R-:W-:Y:S02]  /*8d50*/  @P1 IMAD.MOV.U32 R116, RZ, RZ, R202 ;  /* 0x000000ffff741224 */ /* 0x001fe400078e00ca */
[----:B------:R-:W-:Y:S01]  /*8d60*/  @P1 IMAD.MOV.U32 R117, RZ, RZ, R203 ;  /* 0x000000ffff751224 */ /* 0x000fe200078e00cb */
[----:B--2---:R0:W-:Y:S02]  /*8d70*/  STS.U8 [R233+UR9+0x8e00], R114 ;  /* 0x008e0072e9007988 */ /* 0x0041e40008000009 */
[----:B0-----:R-:W-:-:S06]  /*8d80*/  PRMT R114, RZ, 0x7610, R114 ;  /* 0x00007610ff727816 */ /* 0x001fcc0000000072 */
[----:B------:R0:W2:Y:S04]  /*8d90*/  @P1 LDG.E.U8 R114, desc[UR24][R116.64] ;  /* 0x0000001874721981 */ /* 0x0000a8000c1e1100 */
[----:B---3--:R-:W-:Y:S01]  /*8da0*/  STS.U8 [R197+UR9+0x8080], R115 ;  /* 0x00808073c5007988 */ /* 0x008fe20008000009 */
        /* <DEDUP_REMOVED lines=95> */
[----:B------:R-:W-:Y:S01]  /*93a0*/  @P1 IMAD.MOV.U32 R115, RZ, RZ, R157 ;  /* 0x000000ffff731224 */ /* 0x000fe200078e009d */
[----:B0-----:R-:W-:Y:S01]  /*93b0*/  PRMT R116, RZ, 0x7610, R116 ;  /* 0x00007610ff747816 */ /* 0x001fe20000000074 */
[----:B------:R-:W-:Y:S02]  /*93c0*/  @P1 IMAD.MOV.U32 R118, RZ, RZ, R153 ;  /* 0x000000ffff761224 */ /* 0x000fe400078e0099 */
[----:B------:R-:W-:Y:S01]  /*93d0*/  @P1 IMAD.MOV.U32 R119, RZ, RZ, R155 ;  /* 0x000000ffff771224 */ /* 0x000fe200078e009b */
[----:B------:R-:W-:Y:S04]  /*93e0*/  STL [R1+0x22c], R204 ;  /* 0x00022ccc01007387 */ /* 0x000fe80000100800 */
[----:B------:R-:W-:Y:S04]  /*93f0*/  STL [R1+0x234], R185 ;  /* 0x000234b901007387 */ /* 0x000fe80000100800 */
[----:B------:R-:W-:Y:S04]  /*9400*/  STL [R1+0x244], R220 ;  /* 0x000244dc01007387 */ /* 0x000fe80000100800 */
[----:B------:R-:W-:Y:S04]  /*9410*/  STL [R1+0x23c], R166 ;  /* 0x00023ca601007387 */ /* 0x000fe80000100800 */
[----:B------:R-:W-:Y:S04]  /*9420*/  STL [R1+0x24c], R202 ;  /* 0x00024cca01007387 */ /* 0x000fe80000100800 */
[----:B--2---:R0:W-:Y:S02]  /*9430*/  STS.U8 [R154+UR9+0x8980], R114 ;  /* 0x008980729a007988 */ /* 0x0041e40008000009 */
[----:B0-----:R-:W-:-:S05]  /*9440*/  @P1 IMAD.MOV.U32 R114, RZ, RZ, R156 ;  /* 0x000000ffff721224 */ /* 0x001fca00078e009c */
[----:B------:R0:W2:Y:S02]  /*9450*/  @P1 LDG.E.U8 R116, desc[UR24][R114.64] ;  /* 0x0000001872741981 */ /* 0x0000a4000c1e1100 */
[----:B0-----:R-:W-:Y:S02]  /*9460*/  PRMT R115, RZ, 0x7610, R115 ;  /* 0x00007610ff737816 */ /* 0x001fe40000000073 */
[----:B------:R-:W-:-:S04]  /*9470*/  PRMT R114, RZ, 0x7610, R114 ;  /* 0x00007610ff727816 */ /* 0x000fc80000000072 */
[----:B------:R0:W3:Y:S02]  /*9480*/  @P1 LDG.E.U8 R115, desc[UR24][R118.64] ;  /* 0x0000001876731981 */ /* 0x0000e4000c1e1100 */
[----:B0-----:R-:W-:Y:S02]  /*9490*/  @P1 IMAD.MOV.U32 R118, RZ, RZ, R151 ;  /* 0x000000ffff761224 */ /* 0x001fe400078e0097 */
[----:B------:R-:W-:-:S05]  /*94a0*/  @P1 IMAD.MOV.U32 R119, RZ, RZ, R152 ;  /* 0x000000ffff771224 */ /* 0x000fca00078e0098 */
[----:B------:R-:W4:Y:S04]  /*94b0*/  @P1 LDG.E.U8 R114, desc[UR24][R118.64] ;  /* 0x0000001876721981 */ /* 0x000f28000c1e1100 */
[----:B------:R0:W-:Y:S04]  /*94c0*/  STL [R1+0x254], R183 ;  /* 0x000254b701007387 */ /* 0x0001e80000100800 */
        /* <DEDUP_REMOVED lines=52> */
[----:B------:R0:W-:Y:S01]  /*9810*/  STL [R1+0x1e8], R155 ;  /* 0x0001e89b01007387 */ /* 0x0001e20000100800 */
[----:B------:R-:W-:-:S03]  /*9820*/  ISETP.NE.U32.AND P1, PT, RZ, UR7, PT ;  /* 0x00000007ff007c0c */ /* 0x000fc6000bf25070 */
[----:B------:R0:W-:Y:S04]  /*9830*/  STL [R1+0x1f0], R188 ;  /* 0x0001f0bc01007387 */ /* 0x0001e80000100800 */
[----:B------:R0:W-:Y:S04]  /*9840*/  STL [R1+0x1f4], R171 ;  /* 0x0001f4ab01007387 */ /* 0x0001e80000100800 */
[----:B------:R0:W-:Y:S01]  /*9850*/  STL [R1+0x1e4], R152 ;  /* 0x0001e49801007387 */ /* 0x0001e20000100800 */
[C---:B------:R-:W-:Y:S02]  /*9860*/  ISETP.LT.OR P2, PT, R150.reuse, 0x40, P1 ;  /* 0x000000409600780c */ /* 0x040fe40000f41670 */
[----:B------:R-:W-:Y:S01]  /*9870*/  ISETP.GE.AND P3, PT, R150, 0x80, PT ;  /* 0x000000809600780c */ /* 0x000fe20003f66270 */
[----:B--2---:R0:W-:Y:S04]  /*9880*/  STS.U8 [R154+UR9+0x8b80], R116 ;  /* 0x008b80749a007988 */ /* 0x0041e80008000009 */
[----:B---3--:R0:W-:Y:S04]  /*9890*/  STS.U8 [R154+UR9+0x8d80], R115 ;  /* 0x008d80739a007988 */ /* 0x0081e80008000009 */
[----:B----4-:R0:W-:Y:S01]  /*98a0*/  STS.U8 [R154+UR9+0x8f80], R114 ;  /* 0x008f80729a007988 */ /* 0x0101e20008000009 */
[----:B------:R1:W-:Y:S06]  /*98b0*/  MEMBAR.ALL.CTA ;  /* 0x0000000000007992 */ /* 0x0003ec0000008000 */
[----:B-1----:R-:W1:Y:S02]  /*98c0*/  FENCE.VIEW.ASYNC.S ;  /* 0x00000000000073c6 */ /* 0x002e640000000000 */
[----:B-1----:R-:W-:Y:S06]  /*98d0*/  BAR.SYNC.DEFER_BLOCKING 0x0 ;  /* 0x0000000000007b1d */ /* 0x002fec0000010000 */
[----:B------:R-:W-:Y:S05]  /*98e0*/  @P2 BRA `(.L_x_6) ;  /* 0x00000000008c2947 */ /* 0x000fea0003800000 */
[----:B------:R-:W-:Y:S02]  /*98f0*/  USHF.R.U32.HI UR16, URZ, 0x4, UR9 ;  /* 0x00000004ff107899 */ /* 0x000fe40008011609 */
[----:B------:R-:W-:Y:S02]  /*9900*/  UIADD3 UR5, UPT, UPT, UR9, 0x8000, URZ ;  /* 0x0000800009057890 */ /* 0x000fe4000fffe0ff */
[----:B------:R-:W-:Y:S02]  /*9910*/  USGXT.U32 UR16, UR16, 0xe ;  /* 0x0000000e1010789a */ /* 0x000fe40008000000 */
[----:B------:R-:W-:Y:S02]  /*9920*/  USHF.R.U32.HI UR5, URZ, 0x4, UR5 ;  /* 0x00000004ff057899 */ /* 0x000fe40008011605 */
[----:B------:R-:W-:Y:S01]  /*9930*/  UIADD3 UR26, UP1, UPT, UR16, 0x100, URZ ;  /* 0x00000100101a7890 */ /* 0x000fe2000ff3e0ff */
[----:B------:R-:W-:Y:S01]  /*9940*/  UMOV UR4, URZ ;  /* 0x000000ff00047c82 */ /* 0x000fe20008000000 */
[----:B------:R-:W-:-:S02]  /*9950*/  USGXT.U32 UR6, UR5, 0xe ;  /* 0x0000000e0506789a */ /* 0x000fc40008000000 */
[----:B------:R-:W-:Y:S01]  /*9960*/  UIADD3.X UR27, UPT, UPT, UR4, 0x40004040, URZ, UP1, !UPT ;  /* 0x40004040041b7890 */ /* 0x000fe20008ffe4ff */
[----:B------:R-:W-:Y:S01]  /*9970*/  UMOV UR14, 0xfffffffe ;  /* 0xfffffffe000e7882 */ /* 0x000fe20000000000 */
[----:B------:R-:W-:Y:S01]  /*9980*/  UMOV UR15, 0x7fffbfdf ;  /* 0x7fffbfdf000f7882 */ /* 0x000fe20000000000 */
[----:B------:R-:W-:Y:S01]  /*9990*/  UMOV UR7, URZ ;  /* 0x000000ff00077c82 */ /* 0x000fe20008000000 */
[----:B------:R-:W-:Y:S02]  /*99a0*/  UIADD3 UR20, UPT, UPT, UR8, 0x40, URZ ;  /* 0x0000004008147890 */ /* 0x000fe4000fffe0ff */
[----:B------:R-:W-:Y:S02]  /*99b0*/  UIADD3.64 UR14, UPT, UPT, UR6, -UR14, URZ ;  /* 0x8000000e060e7297 */ /* 0x000fe4000fffe0ff */
[----:B------:R-:W-:Y:S02]  /*99c0*/  UIADD3.64 UR18, UPT, UPT, UR26, 0x100, URZ ;  /* 0x000001001a127897 */ /* 0x000fe4000fffe0ff */
[----:B------:R-:W-:-:S02]  /*99d0*/  UIADD3 UR21, UPT, UPT, UR8, 0x40, URZ ;  /* 0x0000004008157890 */ /* 0x000fc4000fffe0ff */
[----:B------:R-:W-:Y:S01]  /*99e0*/  UIADD3.64 UR22, UPT, UPT, UR26, 0x200, URZ ;  /* 0x000002001a167897 */ /* 0x000fe2000fffe0ff */
[----:B------:R-:W-:Y:S01]  /*99f0*/  UMOV UR28, 0x0 ;  /* 0x00000000001c7882 */ /* 0x000fe20000000000 */
[----:B------:R-:W-:Y:S01]  /*9a00*/  UMOV UR29, 0x8108490 ;  /* 0x08108490001d7882 */ /* 0x000fe20000000000 */
[----:B------:R-:W-:Y:S01]  /*9a10*/  UMOV UR17, 0x40004040 ;  /* 0x4000404000117882 */ /* 0x000fe20000000000 */
[----:B------:R-:W-:Y:S01]  /*9a20*/  UMOV UR7, 0x80004020 ;  /* 0x8000402000077882 */ /* 0x000fe20000000000 */
[----:B------:R-:W-:Y:S01]  /*9a30*/  UMOV UR30, 0x0 ;  /* 0x00000000001e7882 */ /* 0x000fe20000000000 */
[----:B------:R-:W-:Y:S01]  /*9a40*/  UMOV UR31, 0x8108490 ;  /* 0x08108490001f7882 */ /* 0x000fe20000000000 */
[----:B------:R-:W-:Y:S01]  /*9a50*/  UMOV UR32, 0x0 ;  /* 0x0000000000207882 */ /* 0x000fe20000000000 */
[----:B------:R-:W-:Y:S01]  /*9a60*/  UMOV UR33, 0x8108490 ;  /* 0x0810849000217882 */ /* 0x000fe20000000000 */
[----:B------:R-:W-:Y:S01]  /*9a70*/  UMOV UR4, UR11 ;  /* 0x0000000b00047c82 */ /* 0x000fe20008000000 */
[----:B------:R-:W-:Y:S01]  /*9a80*/  UMOV UR5, URZ ;  /* 0x000000ff00057c82 */ /* 0x000fe20008000000 */
[----:B------:R1:W-:Y:S01]  /*9a90*/  UTCQMMA gdesc[UR16], gdesc[UR6], tmem[UR8], tmem[UR28], idesc[UR29], !UPT ;  /* 0x00ff1c06100075ea */ /* 0x0003e2000f800308 */
[----:B------:R-:W-:Y:S01]  /*9aa0*/  UMOV UR34, 0x0 ;  /* 0x0000000000227882 */ /* 0x000fe20000000000 */
[----:B------:R-:W-:Y:S01]  /*9ab0*/  UMOV UR35, 0x8108490 ;  /* 0x0810849000237882 */ /* 0x000fe20000000000 */
[----:B------:R1:W-:Y:S01]  /*9ac0*/  UTCQMMA gdesc[UR26], gdesc[UR14], tmem[UR8], tmem[UR30], idesc[UR31], UPT ;  /* 0x00ff1e0e1a0075ea */ /* 0x0003e2000b800308 */
[----:B------:R-:W-:Y:S01]  /*9ad0*/  UMOV UR4, UR4 ;  /* 0x0000000400047c82 */ /* 0x000fe20008000000 */
[----:B------:R1:W-:Y:S01]  /*9ae0*/  UTCQMMA gdesc[UR18], gdesc[UR6], tmem[UR20], tmem[UR32], idesc[UR33], !UPT ;  /* 0x00ff2006120075ea */ /* 0x0003e2000f800314 */
[----:B------:R1:W-:Y:S01]  /*9af0*/  UTCQMMA gdesc[UR22], gdesc[UR14], tmem[UR21], tmem[UR34], idesc[UR35], UPT ;  /* 0x00ff220e160075ea */ /* 0x0003e2000b800315 */
[----:B------:R1:W-:Y:S01]  /*9b00*/  UTCBAR [UR4], URZ ;  /* 0x000000ff040073e9 */ /* 0x0003e200080000ff */
[----:B------:R-:W-:Y:S01]  /*9b10*/  NOP ;  /* 0x0000000000007918 */ /* 0x000fe20000000000 */
.L_x_6:
[----:B-1----:R-:W-:Y:S01]  /*9b20*/  UMOV UR4, URZ ;  /* 0x000000ff00047c82 */ /* 0x002fe20008000000 */
[----:B------:R-:W-:Y:S05]  /*9b30*/  @!P3 BRA `(.L_x_7) ;  /* 0x000000740014b947 */ /* 0x000fea0003800000 */
[----:B0-----:R-:W-:Y:S01]  /*9b40*/  SHF.R.S32.HI R114, RZ, 0x1f, R150 ;  /* 0x0000001fff727819 */ /* 0x001fe20000011496 */
[----:B------:R-:W-:Y:S01]  /*9b50*/  UIADD3 UR4, UPT, UPT, UR9, 0x4000, URZ ;  /* 0x0000400009047890 */ /* 0x000fe2000fffe0ff */
[----:B------:R-:W-:Y:S02]  /*9b60*/  UMOV UR5, URZ ;  /* 0x000000ff00057c82 */ /* 0x000fe40008000000 */
[----:B------:R-:W-:Y:S01]  /*9b70*/  LEA.HI R114, R114, R150, RZ, 0x6 ;  /* 0x0000009672727211 */ /* 0x000fe200078f30ff */
[----:B------:R-:W-:Y:S02]  /*9b80*/  USHF.R.U32.HI UR16, URZ, 0x4, UR4 ;  /* 0x00000004ff107899 */ /* 0x000fe40008011604 */
[----:B------:R-:W-:Y:S01]  /*9b90*/  UIADD3 UR4, UPT, UPT, UR9, 0x9000, URZ ;  /* 0x0000900009047890 */ /* 0x000fe2000fffe0ff */
[----:B------:R-:W-:Y:S01]  /*9ba0*/  SHF.R.S32.HI R114, RZ, 0x6, R114 ;  /* 0x00000006ff727819 */ /* 0x000fe20000011472 */
[----:B------:R-:W-:Y:S02]  /*9bb0*/  USGXT.U32 UR16, UR16, 0xe ;  /* 0x0000000e1010789a */ /* 0x000fe40008000000 */
[----:B------:R-:W-:Y:S01]  /*9bc0*/  USHF.R.U32.HI UR4, URZ, 0x4, UR4 ;  /* 0x00000004ff047899 */ /* 0x000fe20008011604 */
[----:B------:R-:W-:Y:S01]  /*9bd0*/  VIMNMX R114, PT, PT, R114, 0x2, !PT ;  /* 0x0000000272727848 */ /* 0x000fe20007fe0100 */
[----:B------:R-:W-:-:S02]  /*9be0*/  UIADD3 UR32, UP1, UPT, UR16, 0x100, URZ ;  /* 0x0000010010207890 */ /* 0x000fc4000ff3e0ff */
[----:B------:R-:W-:Y:S02]  /*9bf0*/  USGXT.U32 UR4, UR4, 0xe ;  /* 0x0000000e0404789a */ /* 0x000fe40008000000 */
[----:B------:R-:W-:Y:S01]  /*9c00*/  VIADD R115, R114, 0xfffffffe ;  /* 0xfffffffe72737836 */ /* 0x000fe20000000000 */
[----:B------:R-:W-:Y:S01]  /*9c10*/  USHF.L.U32 UR20, UR12, 0x6, URZ ;  /* 0x000000060c147899 */ /* 0x000fe200080006ff */
[----:B------:R-:W-:Y:S01]  /*9c20*/  IMAD.MOV.U32 R114, RZ, RZ, RZ ;  /* 0x000000ffff727224 */ /* 0x000fe200078e00ff */
[----:B------:R-:W-:Y:S02]  /*9c30*/  USHF.L.U32 UR21, UR13, 0x6, URZ ;  /* 0x000000060d157899 */ /* 0x000fe400080006ff */
[----:B------:R0:W-:Y:S01]  /*9c40*/  STL [R1+0x314], R115 ;  /* 0x0003147301007387 */ /* 0x0001e20000100800 */
[----:B------:R-:W-:Y:S01]  /*9c50*/  UIADD3.X UR33, UPT, UPT, UR5, 0x40004040, URZ, UP1, !UPT ;  /* 0x4000404005217890 */ /* 0x000fe20008ffe4ff */
[----:B------:R-:W-:Y:S02]  /*9c60*/  UMOV UR14, 0xfffffffe ;  /* 0xfffffffe000e7882 */ /* 0x000fe40000000000 */
[----:B------:R0:W-:Y:S01]  /*9c70*/  STL [R1+0x304], RZ ;  /* 0x000304ff01007387 */ /* 0x0001e20000100800 */
[----:B------:R-:W-:Y:S01]  /*9c80*/  UMOV UR15, 0x7fffbfdf ;  /* 0x7fffbfdf000f7882 */ /* 0x000fe20000000000 */
[----:B------:R-:W-:-:S02]  /*9c90*/  USHF.R.S32.HI UR23, URZ, 0x1f, UR20 ;  /* 0x0000001fff177899 */ /* 0x000fc40008011414 */
[----:B------:R-:W-:Y:S02]  /*9ca0*/  USHF.R.S32.HI UR30, URZ, 0x1f, UR21 ;  /* 0x0000001fff1e7899 */ /* 0x000fe40008011415 */
[----:B------:R-:W-:Y:S02]  /*9cb0*/  UIADD3.64 UR14, UPT, UPT, UR4, -UR14, URZ ;  /* 0x8000000e040e7297 */ /* 0x000fe4000fffe0ff */
[----:B------:R-:W-:Y:S02]  /*9cc0*/  UIADD3.64 UR26, UPT, UPT, UR32, 0x100, URZ ;  /* 0x00000100201a7897 */ /* 0x000fe4000fffe0ff */
[----:B------:R-:W-:Y:S01]  /*9cd0*/  UIADD3.64 UR28, UPT, UPT, UR32, 0x200, URZ ;  /* 0x00000200201c7897 */ /* 0x000fe2000fffe0ff */
[----:B------:R-:W-:Y:S01]  /*9ce0*/  UMOV UR22, 0x1 ;  /* 0x0000000100167882 */ /* 0x000fe20000000000 */
[----:B------:R-:W-:Y:S01]  /*9cf0*/  UMOV UR12, UR4 ;  /* 0x00000004000c7c82 */ /* 0x000fe20008000000 */
[----:B0-----:R-:W-:-:S09]  /*9d00*/  UMOV UR13, 0x80004020 ;  /* 0x80004020000d7882 */ /* 0x001fd20000000000 */
.L_x_10:
[----:B------:R-:W2:Y:S01]  /*9d10*/  LDL.LU R121, [R1+0x1f8] ;  /* 0x0001f80001797983 */ /* 0x000ea20000300800 */
[----:B------:R-:W-:Y:S01]  /*9d20*/  IMAD.U32 R114, R114, -0x80000000, RZ ;  /* 0x8000000072727824 */ /* 0x000fe200078e00ff */
[----:B------:R-:W0:Y:S02]  /*9d30*/  LDC R157, c[0x0][0x3a0] ;  /* 0x0000e800ff9d7b82 */ /* 0x000e240000000800 */
[----:B------:R-:W3:Y:S04]  /*9d40*/  LDL.LU R120, [R1+0x300] ;  /* 0x0003000001787983 */ /* 0x000ee80000300800 */
[----:B------:R-:W4:Y:S04]  /*9d50*/  LDL.LU R119, [R1+0x2fc] ;  /* 0x0002fc0001777983 */ /* 0x000f280000300800 */
[----:B------:R-:W4:Y:S04]  /*9d60*/  LDL.LU R116, [R1+0x2f8] ;  /* 0x0002f80001747983 */ /* 0x000f280000300800 */
[----:B-1----:R-:W4:Y:S04]  /*9d70*/  LDL.LU R115, [R1+0x2f4] ;  /* 0x0002f40001737983 */ /* 0x002f280000300800 */
[----:B------:R-:W4:Y:S04]  /*9d80*/  LDL.LU R118, [R1+0x1e4] ;  /* 0x0001e40001767983 */ /* 0x000f280000300800 */
[----:B------:R-:W4:Y:S01]  /*9d90*/  LDL.LU R117, [R1+0x2f0] ;  /* 0x0002f00001757983 */ /* 0x000f220000300800 */
[----:B--2---:R-:W-:-:S02]  /*9da0*/  IADD3 R121, P3, PT, R121, UR21, RZ ;  /* 0x0000001579797c10 */ /* 0x004fc4000ff7e0ff */
[----:B---3--:R-:W-:-:S03]  /*9db0*/  IADD3 R120, P4, PT, R120, UR21, RZ ;  /* 0x0000001578787c10 */ /* 0x008fc6000ff9e0ff */
[----:B------:R-:W-:Y:S01]  /*9dc0*/  STL [R1+0x1f8], R121 ;  /* 0x0001f87901007387 */ /* 0x000fe20000100800 */
[----:B----4-:R-:W-:Y:S02]  /*9dd0*/  IADD3 R119, P5, PT, R119, UR21, RZ ;  /* 0x0000001577777c10 */ /* 0x010fe4000ffbe0ff */
[----:B------:R-:W-:Y:S02]  /*9de0*/  IADD3 R116, P6, PT, R116, UR21, RZ ;  /* 0x0000001574747c10 */ /* 0x000fe4000ffde0ff */
[----:B------:R-:W-:-:S03]  /*9df0*/  IADD3 R115, P2, PT, R115, UR21, RZ ;  /* 0x0000001573737c10 */ /* 0x000fc6000ff5e0ff */
[----:B------:R1:W-:Y:S04]  /*9e00*/  STL [R1+0x2f8], R116 ;  /* 0x0002f87401007387 */ /* 0x0003e80000100800 */
[----:B------:R-:W-:Y:S04]  /*9e10*/  STL [R1+0x300], R120 ;  /* 0x0003007801007387 */ /* 0x000fe80000100800 */
[----:B-1----:R-:W2:Y:S04]  /*9e20*/  LDL.LU R116, [R1+0x1f4] ;  /* 0x0001f40001747983 */ /* 0x002ea80000300800 */
[----:B------:R-:W-:Y:S04]  /*9e30*/  STL [R1+0x2fc], R119 ;  /* 0x0002fc7701007387 */ /* 0x000fe80000100800 */
[----:B------:R1:W-:Y:S04]  /*9e40*/  STL [R1+0x2f4], R115 ;  /* 0x0002f47301007387 */ /* 0x0003e80000100800 */
[----:B-1----:R-:W3:Y:S01]  /*9e50*/  LDL.LU R115, [R1+0x2ec] ;  /* 0x0002ec0001737983 */ /* 0x002ee20000300800 */
[----:B------:R-:W-:-:S02]  /*9e60*/  IADD3.X R118, PT, PT, R118, UR30, RZ, P3, !PT ;  /* 0x0000001e76767c10 */ /* 0x000fc40009ffe4ff */
[----:B------:R-:W-:-:S03]  /*9e70*/  IADD3 R117, P3, PT, R117, UR21, RZ ;  /* 0x0000001575757c10 */ /* 0x000fc6000ff7e0ff */
[----:B------:R1:W-:Y:S04]  /*9e80*/  STL [R1+0x1e4], R118 ;  /* 0x0001e47601007387 */ /* 0x0003e80000100800 */
[----:B-1----:R-:W4:Y:S04]  /*9e90*/  LDL.LU R118, [R1+0x1f0] ;  /* 0x0001f00001767983 */ /* 0x002f280000300800 */
[----:B------:R-:W4:Y:S04]  /*9ea0*/  LDL.LU R143, [R1+0x2e4] ;  /* 0x0002e400018f7983 */ /* 0x000f280000300800 */
[----:B------:R-:W4:Y:S04]  /*9eb0*/  LDL.LU R142, [R1+0x1ec] ;  /* 0x0001ec00018e7983 */ /* 0x000f280000300800 */
[----:B------:R-:W4:Y:S04]  /*9ec0*/  LDL.LU R140, [R1+0x2dc] ;  /* 0x0002dc00018c7983 */ /* 0x000f280000300800 */
[----:B------:R1:W-:Y:S04]  /*9ed0*/  STL [R1+0x2f0], R117 ;  /* 0x0002f07501007387 */ /* 0x0003e80000100800 */
[----:B------:R-:W4:Y:S04]  /*9ee0*/  LDL.LU R139, [R1+0x1e8] ;  /* 0x0001e800018b7983 */ /* 0x000f280000300800 */
        /* <DEDUP_REMOVED lines=20> */
[----:B-1----:R-:W4:Y:S01]  /*a030*/  LDL.LU R117, [R1+0x284] ;  /* 0x0002840001757983 */ /* 0x002f220000300800 */
[----:B--2---:R-:W-:-:S05]  /*a040*/  IADD3.X R116, PT, PT, R116, UR30, RZ, P4, !PT ;  /* 0x0000001e74747c10 */ /* 0x004fca000a7fe4ff */
[----:B------:R1:W-:Y:S04]  /*a050*/  STL [R1+0x1f4], R116 ;  /* 0x0001f47401007387 */ /* 0x0003e80000100800 */
[----:B-1----:R-:W2:Y:S01]  /*a060*/  LDL.LU R116, [R1+0x2a0] ;  /* 0x0002a00001747983 */ /* 0x002ea20000300800 */
[----:B---3--:R-:W-:-:S05]  /*a070*/  IADD3 R115, P4, PT, R115, UR21, RZ ;  /* 0x0000001573737c10 */ /* 0x008fca000ff9e0ff */
[----:B------:R1:W-:Y:S04]  /*a080*/  STL [R1+0x2ec], R115 ;  /* 0x0002ec7301007387 */ /* 0x0003e80000100800 */
[----:B-1----:R-:W3:Y:S01]  /*a090*/  LDL.LU R115, [R1+0x27c] ;  /* 0x00027c0001737983 */ /* 0x002ee20000300800 */
[----:B----4-:R-:W-:Y:S02]  /*a0a0*/  IADD3.X R118, PT, PT, R118, UR30, RZ, P5, !PT ;  /* 0x0000001e76767c10 */ /* 0x010fe4000affe4ff */
[----:B------:R-:W-:-:S03]  /*a0b0*/  IADD3 R143, P5, PT, R143, UR21, RZ ;  /* 0x000000158f8f7c10 */ /* 0x000fc6000ffbe0ff */
[----:B------:R1:W-:Y:S01]  /*a0c0*/  STL [R1+0x1f0], R118 ;  /* 0x0001f07601007387 */ /* 0x0003e20000100800 */
[----:B------:R-:W-:Y:S02]  /*a0d0*/  IADD3.X R142, PT, PT, R142, UR30, RZ, P6, !PT ;  /* 0x0000001e8e8e7c10 */ /* 0x000fe4000b7fe4ff */
[----:B------:R-:W-:Y:S01]  /*a0e0*/  IADD3 R140, P6, PT, R140, UR21, RZ ;  /* 0x000000158c8c7c10 */ /* 0x000fe2000ffde0ff */
[----:B-1----:R-:W4:Y:S04]  /*a0f0*/  LDL.LU R118, [R1+0x298] ;  /* 0x0002980001767983 */ /* 0x002f280000300800 */
[----:B------:R-:W-:Y:S01]  /*a100*/  STL [R1+0x2e4], R143 ;  /* 0x0002e48f01007387 */ /* 0x000fe20000100800 */
[----:B------:R-:W-:-:S03]  /*a110*/  IADD3.X R139, PT, PT, R139, UR30, RZ, P2, !PT ;  /* 0x0000001e8b8b7c10 */ /* 0x000fc600097fe4ff */
[----:B------:R-:W-:Y:S01]  /*a120*/  STL [R1+0x1ec], R142 ;  /* 0x0001ec8e01007387 */ /* 0x000fe20000100800 */
[----:B------:R-:W-:-:S03]  /*a130*/  IADD3 R138, P2, PT, R138, UR21, RZ ;  /* 0x000000158a8a7c10 */ /* 0x000fc6000ff5e0ff */
        /* <DEDUP_REMOVED lines=39> */
[----:B------:R-:W-:-:S05]  /*a3b0*/  IADD3 R117, P2, PT, R117, UR21, RZ ;  /* 0x0000001575757c10 */ /* 0x000fca000ff5e0ff */
[----:B------:R1:W-:Y:S04]  /*a3c0*/  STL [R1+0x284], R117 ;  /* 0x0002847501007387 */ /* 0x0003e80000100800 */
[----:B------:R-:W-:Y:S04]  /*a3d0*/  STL [R1+0x28c], R120 ;  /* 0x00028c7801007387 */ /* 0x000fe80000100800 */
[----:B-1----:R-:W4:Y:S04]  /*a3e0*/  LDL.LU R117, [R1+0x274] ;  /* 0x0002740001757983 */ /* 0x002f280000300800 */
[----:B------:R-:W-:Y:S01]  /*a3f0*/  STL [R1+0x2a8], R119 ;  /* 0x0002a87701007387 */ /* 0x000fe20000100800 */
[----:B--2---:R-:W-:-:S05]  /*a400*/  IADD3.X R116, PT, PT, R116, UR30, RZ, P3, !PT ;  /* 0x0000001e74747c10 */ /* 0x004fca0009ffe4ff */
[----:B------:R1:W-:Y:S04]  /*a410*/  STL [R1+0x2a0], R116 ;  /* 0x0002a07401007387 */ /* 0x0003e80000100800 */
[----:B-1----:R-:W2:Y:S01]  /*a420*/  LDL.LU R116, [R1+0x290] ;  /* 0x0002900001747983 */ /* 0x002ea20000300800 */
[----:B---3--:R-:W-:-:S05]  /*a430*/  IADD3 R115, P3, PT, R115, UR21, RZ ;  /* 0x0000001573737c10 */ /* 0x008fca000ff7e0ff */
[----:B------:R1:W-:Y:S04]  /*a440*/  STL [R1+0x27c], R115 ;  /* 0x00027c7301007387 */ /* 0x0003e80000100800 */
[----:B-1----:R-:W3:Y:S01]  /*a450*/  LDL.LU R115, [R1+0x26c] ;  /* 0x00026c0001737983 */ /* 0x002ee20000300800 */
[----:B----4-:R-:W-:-:S03]  /*a460*/  IADD3.X R118, PT, PT, R118, UR30, RZ, P4, !PT ;  /* 0x0000001e76767c10 */ /* 0x010fc6000a7fe4ff */
        /* <DEDUP_REMOVED lines=26> */
[----:B------:R-:W-:-:S05]  /*a610*/  IADD3 R117, P4, PT, R117, UR21, RZ ;  /* 0x0000001575757c10 */ /* 0x000fca000ff9e0ff */
[----:B------:R1:W-:Y:S04]  /*a620*/  STL [R1+0x274], R117 ;  /* 0x0002747501007387 */ /* 0x0003e80000100800 */
        /* <DEDUP_REMOVED lines=8> */
[----:B------:R-:W-:Y:S02]  /*a6b0*/  IADD3 R142, P6, PT, R142, UR21, RZ ;  /* 0x000000158e8e7c10 */ /* 0x000fe4000ffde0ff */
[----:B------:R-:W-:Y:S01]  /*a6c0*/  IADD3.X R140, PT, PT, R140, UR30, RZ, P2, !PT ;  /* 0x0000001e8c8c7c10 */ /* 0x000fe200097fe4ff */
[----:B------:R-:W-:Y:S01]  /*a6d0*/  STL [R1+0x288], R143 ;  /* 0x0002888f01007387 */ /* 0x000fe20000100800 */
[----:B------:R-:W-:-:S02]  /*a6e0*/  IADD3 R139, P2, PT, R139, UR21, RZ ;  /* 0x000000158b8b7c10 */ /* 0x000fc4000ff5e0ff */
[----:B------:R-:W-:Y:S01]  /*a6f0*/  IADD3.X R138, PT, PT, R138, UR30, RZ, P3, !PT ;  /* 0x0000001e8a8a7c10 */ /* 0x000fe20009ffe4ff */
        /* <DEDUP_REMOVED lines=40> */
[----:B------:R-:W-:Y:S04]  /*a980*/  STL [R1+0x214], R121 ;  /* 0x0002147901007387 */ /* 0x000fe80000100800 */
[----:B------:R1:W-:Y:S04]  /*a990*/  STL [R1+0x228], R118 ;  /* 0x0002287601007387 */ /* 0x0003e80000100800 */
[----:B------:R-:W-:Y:S04]  /*a9a0*/  STL [R1+0x230], R120 ;  /* 0x0002307801007387 */ /* 0x000fe80000100800 */
[----:B-1----:R-:W4:Y:S01]  /*a9b0*/  LDL.LU R118, [R1+0x218] ;  /* 0x0002180001767983 */ /* 0x002f220000300800 */
[----:B------:R-:W-:-:S03]  /*a9c0*/  IADD3 R117, P3, PT, R117, UR20, RZ ;  /* 0x0000001475757c10 */ /* 0x000fc6000ff7e0ff */
[----:B------:R-:W-:Y:S04]  /*a9d0*/  STL [R1+0x20c], R119 ;  /* 0x00020c7701007387 */ /* 0x000fe80000100800 */
[----:B------:R1:W-:Y:S04]  /*a9e0*/  STL [R1+0x204], R117 ;  /* 0x0002047501007387 */ /* 0x0003e80000100800 */
[----:B-1----:R-:W4:Y:S01]  /*a9f0*/  LDL.LU R117, [R1+0x1d8] ;  /* 0x0001d80001757983 */ /* 0x002f220000300800 */
[----:B--2---:R-:W-:-:S05]  /*aa00*/  IADD3.X R116, PT, PT, R116, UR30, RZ, P4, !PT ;  /* 0x0000001e74747c10 */ /* 0x004fca000a7fe4ff */
[----:B------:R1:W-:Y:S04]  /*aa10*/  STL [R1+0x220], R116 ;  /* 0x0002207401007387 */ /* 0x0003e80000100800 */
[----:B-1----:R-:W2:Y:S01]  /*aa20*/  LDL.LU R116, [R1+0x210] ;  /* 0x0002100001747983 */ /* 0x002ea20000300800 */
[----:B---3--:R-:W-:-:S03]  /*aa30*/  IADD3 R115, P4, PT, R115, UR20, RZ ;  /* 0x0000001473737c10 */ /* 0x008fc6000ff9e0ff */
[----:B------:R-:W3:Y:S04]  /*aa40*/  LDL.LU R143, [R1+0x1d0] ;  /* 0x0001d000018f7983 */ /* 0x000ee80000300800 */
[----:B------:R-:W3:Y:S04]  /*aa50*/  LDL.LU R142, [R1+0x208] ;  /* 0x00020800018e7983 */ /* 0x000ee80000300800 */
[----:B------:R-:W3:Y:S04]  /*aa60*/  LDL.LU R140, [R1+0x1c8] ;  /* 0x0001c800018c7983 */ /* 0x000ee80000300800 */
[----:B------:R1:W-:Y:S04]  /*aa70*/  STL [R1+0x1fc], R115 ;  /* 0x0001fc7301007387 */ /* 0x0003e80000100800 */
[----:B------:R-:W3:Y:S04]  /*aa80*/  LDL.LU R139, [R1+0x200] ;  /* 0x00020000018b7983 */ /* 0x000ee80000300800 */
        /* <DEDUP_REMOVED lines=20> */
[----:B-1----:R-:W3:Y:S01]  /*abd0*/  LDL.LU R115, [R1+0x170] ;  /* 0x0001700001737983 */ /* 0x002ee20000300800 */
[----:B----4-:R-:W-:-:S05]  /*abe0*/  IADD3.X R118, PT, PT, R118, UR23, RZ, P5, !PT ;  /* 0x0000001776767c10 */ /* 0x010fca000affe4ff */
[----:B------:R1:W-:Y:S04]  /*abf0*/  STL [R1+0x218], R118 ;  /* 0x0002187601007387 */ /* 0x0003e80000100800 */
[----:B-1----:R-:W4:Y:S01]  /*ac00*/  LDL.LU R118, [R1+0x18c] ;  /* 0x00018c0001767983 */ /* 0x002f220000300800 */
[----:B------:R-:W-:-:S05]  /*ac10*/  IADD3 R117, P5, PT, R117, UR20, RZ ;  /* 0x0000001475757c10 */ /* 0x000fca000ffbe0ff */
[----:B------:R1:W-:Y:S04]  /*ac20*/  STL [R1+0x1d8], R117 ;  /* 0x0001d87501007387 */ /* 0x0003e80000100800 */
[----:B-1----:R-:W4:Y:S01]  /*ac30*/  LDL.LU R117, [R1+0x168] ;  /* 0x0001680001757983 */ /* 0x002f220000300800 */
[----:B--2---:R-:W-:Y:S02]  /*ac40*/  IADD3.X R116, PT, PT, R116, UR23, RZ, P6, !PT ;  /* 0x0000001774747c10 */ /* 0x004fe4000b7fe4ff */
[----:B---3--:R-:W-:-:S03]  /*ac50*/  IADD3 R143, P6, PT, R143, UR20, RZ ;  /* 0x000000148f8f7c10 */ /* 0x008fc6000ffde0ff */
[----:B------:R1:W-:Y:S01]  /*ac60*/  STL [R1+0x210], R116 ;  /* 0x0002107401007387 */ /* 0x0003e20000100800 */
[----:B------:R-:W-:Y:S02]  /*ac70*/  IADD3.X R142, PT, PT, R142, UR23, RZ, P2, !PT ;  /* 0x000000178e8e7c10 */ /* 0x000fe400097fe4ff */
[----:B------:R-:W-:Y:S01]  /*ac80*/  IADD3 R140, P2, PT, R140, UR20, RZ ;  /* 0x000000148c8c7c10 */ /* 0x000fe2000ff5e0ff */
[----:B-1----:R-:W2:Y:S04]  /*ac90*/  LDL.LU R116, [R1+0x184] ;  /* 0x0001840001747983 */ /* 0x002ea80000300800 */
        /* <DEDUP_REMOVED lines=46> */
[----:B-1----:R-:W3:Y:S01]  /*af80*/  LDL.LU R115, [R1+0x160] ;  /* 0x0001600001737983 */ /* 0x002ee20000300800 */
[----:B----4-:R-:W-:-:S03]  /*af90*/  IADD3.X R118, PT, PT, R118, UR23, RZ, P4, !PT ;  /* 0x0000001776767c10 */ /* 0x010fc6000a7fe4ff */
[----:B------:R-:W-:Y:S04]  /*afa0*/  STL [R1+0x194], R119 ;  /* 0x0001947701007387 */ /* 0x000fe80000100800 */
[----:B------:R1:W-:Y:S04]  /*afb0*/  STL [R1+0x18c], R118 ;  /* 0x00018c7601007387 */ /* 0x0003e80000100800 */
[----:B-1----:R-:W4:Y:S01]  /*afc0*/  LDL.LU R118, [R1+0x17c] ;  /* 0x00017c0001767983 */ /* 0x002f220000300800 */
[----:B------:R-:W-:-:S05]  /*afd0*/  IADD3 R117, P4, PT, R117, UR20, RZ ;  /* 0x0000001475757c10 */ /* 0x000fca000ff9e0ff */
[----:B------:R1:W-:Y:S04]  /*afe0*/  STL [R1+0x168], R117 ;  /* 0x0001687501007387 */ /* 0x0003e80000100800 */
[----:B-1----:R-:W4:Y:S04]  /*aff0*/  LDL.LU R117, [R1+0x158] ;  /* 0x0001580001757983 */ /* 0x002f280000300800 */
[----:B------:R-:W4:Y:S04]  /*b000*/  LDL.LU R143, [R1+0x174] ;  /* 0x00017400018f7983 */ /* 0x000f280000300800 */
[----:B------:R-:W4:Y:S04]  /*b010*/  LDL.LU R142, [R1+0x150] ;  /* 0x00015000018e7983 */ /* 0x000f280000300800 */
[----:B------:R-:W4:Y:S01]  /*b020*/  LDL.LU R140, [R1+0x16c] ;  /* 0x00016c00018c7983 */ /* 0x000f220000300800 */
[----:B--2---:R-:W-:-:S05]  /*b030*/  IADD3.X R116, PT, PT, R116, UR23, RZ, P5, !PT ;  /* 0x0000001774747c10 */ /* 0x004fca000affe4ff */
[----:B------:R1:W-:Y:S04]  /*b040*/  STL [R1+0x184], R116 ;  /* 0x0001847401007387 */ /* 0x0003e80000100800 */
[----:B------:R-:W2:Y:S04]  /*b050*/  LDL.LU R139, [R1+0x148] ;  /* 0x00014800018b7983 */ /* 0x000ea80000300800 */
        /* <DEDUP_REMOVED lines=20> */
[----:B-1----:R-:W2:Y:S01]  /*b1a0*/  LDL.LU R116, [R1+0x114] ;  /* 0x0001140001747983 */ /* 0x002ea20000300800 */
[----:B---3--:R-:W-:-:S05]  /*b1b0*/  IADD3 R115, P5, PT, R115, UR20, RZ ;  /* 0x0000001473737c10 */ /* 0x008fca000ffbe0ff */
[----:B------:R1:W-:Y:S04]  /*b1c0*/  STL [R1+0x160], R115 ;  /* 0x0001607301007387 */ /* 0x0003e80000100800 */
[----:B-1----:R-:W3:Y:S01]  /*b1d0*/  LDL.LU R115, [R1+0xf0] ;  /* 0x0000f00001737983 */ /* 0x002ee20000300800 */
[----:B----4-:R-:W-:-:S05]  /*b1e0*/  IADD3.X R118, PT, PT, R118, UR23, RZ, P6, !PT ;  /* 0x0000001776767c10 */ /* 0x010fca000b7fe4ff */
[----:B------:R1:W-:Y:S04]  /*b1f0*/  STL [R1+0x17c], R118 ;  /* 0x00017c7601007387 */ /* 0x0003e80000100800 */
[----:B-1----:R-:W4:Y:S01]  /*b200*/  LDL.LU R118, [R1+0x10c] ;  /* 0x00010c0001767983 */ /* 0x002f220000300800 */
[----:B------:R-:W-:Y:S02]  /*b210*/  IADD3 R117, P6, PT, R117, UR20, RZ ;  /* 0x0000001475757c10 */ /* 0x000fe4000ffde0ff */
[----:B------:R-:W-:-:S03]  /*b220*/  IADD3.X R143, PT, PT, R143, UR23, RZ, P2, !PT ;  /* 0x000000178f8f7c10 */ /* 0x000fc600097fe4ff */
[----:B------:R1:W-:Y:S01]  /*b230*/  STL [R1+0x158], R117 ;  /* 0x0001587501007387 */ /* 0x0003e20000100800 */
[----:B------:R-:W-:Y:S02]  /*b240*/  IADD3 R142, P2, PT, R142, UR20, RZ ;  /* 0x000000148e8e7c10 */ /* 0x000fe4000ff5e0ff */
[----:B------:R-:W-:Y:S01]  /*b250*/  IADD3.X R140, PT, PT, R140, UR23, RZ, P3, !PT ;  /* 0x000000178c8c7c10 */ /* 0x000fe20009ffe4ff */
[----:B-1----:R-:W4:Y:S04]  /*b260*/  LDL.LU R117, [R1+0xe8] ;  /* 0x0000e80001757983 */ /* 0x002f280000300800 */
[----:B------:R-:W-:Y:S04]  /*b270*/  STL [R1+0x174], R143 ;  /* 0x0001748f01007387 */ /* 0x000fe80000100800 */
[----:B------:R-:W-:Y:S04]  /*b280*/  STL [R1+0x150], R142 ;  /* 0x0001508e01007387 */ /* 0x000fe80000100800 */
[----:B------:R-:W-:Y:S01]  /*b290*/  STL [R1+0x16c], R140 ;  /* 0x00016c8c01007387 */ /* 0x000fe20000100800 */
[----:B--2---:R-:W-:-:S02]  /*b2a0*/  IADD3 R139, P3, PT, R139, UR20, RZ ;  /* 0x000000148b8b7c10 */ /* 0x004fc4000ff7e0ff */
        /* <DEDUP_REMOVED lines=38> */
[----:B------:R-:W-:Y:S02]  /*b510*/  IADD3 R119, P3, PT, R119, UR20, RZ ;  /* 0x0000001477777c10 */ /* 0x000fe4000ff7e0ff */
[----:B------:R-:W-:-:S05]  /*b520*/  IADD3.X R116, PT, PT, R116, UR23, RZ, P4, !PT ;  /* 0x0000001774747c10 */ /* 0x000fca000a7fe4ff */
[----:B------:R1:W-:Y:S04]  /*b530*/  STL [R1+0x114], R116 ;  /* 0x0001147401007387 */ /* 0x0003e80000100800 */
[----:B------:R-:W-:Y:S04]  /*b540*/  STL [R1+0x11c], R120 ;  /* 0x00011c7801007387 */ /* 0x000fe80000100800 */
[----:B-1----:R-:W2:Y:S04]  /*b550*/  LDL.LU R116, [R1+0x104] ;  /* 0x0001040001747983 */ /* 0x002ea80000300800 */
[----:B------:R-:W-:Y:S01]  /*b560*/  STL [R1+0xf8], R119 ;  /* 0x0000f87701007387 */ /* 0x000fe20000100800 */
[----:B---3--:R-:W-:-:S05]  /*b570*/  IADD3 R115, P4, PT, R115, UR20, RZ ;  /* 0x0000001473737c10 */ /* 0x008fca000ff9e0ff */
[----:B------:R1:W-:Y:S04]  /*b580*/  STL [R1+0xf0], R115 ;  /* 0x0000f07301007387 */ /* 0x0003e80000100800 */
[----:B-1----:R-:W3:Y:S01]  /*b590*/  LDL.LU R115, [R1+0xe0] ;  /* 0x0000e00001737983 */ /* 0x002ee20000300800 */
[----:B----4-:R-:W-:-:S05]  /*b5a0*/  IADD3.X R118, PT, PT, R118, UR23, RZ, P5, !PT ;  /* 0x0000001776767c10 */ /* 0x010fca000affe4ff */
[----:B------:R1:W-:Y:S04]  /*b5b0*/  STL [R1+0x10c], R118 ;  /* 0x00010c7601007387 */ /* 0x0003e80000100800 */
[----:B-1----:R-:W4:Y:S01]  /*b5c0*/  LDL.LU R118, [R1+0xfc] ;  /* 0x0000fc0001767983 */ /* 0x002f220000300800 */
[----:B------:R-:W-:-:S03]  /*b5d0*/  IADD3 R117, P5, PT, R117, UR20, RZ ;  /* 0x0000001475757c10 */ /* 0x000fc6000ffbe0ff */
        /* <DEDUP_REMOVED lines=37> */
[----:B-1----:R-:W4:Y:S01]  /*b830*/  LDL.LU R118, [R1+0x8c] ;  /* 0x00008c0001767983 */ /* 0x002f220000300800 */
        /* <DEDUP_REMOVED lines=43> */
[----:B------:R-:W-:Y:S04]  /*baf0*/  STL [R1+0xa4], R121 ;  /* 0x0000a47901007387 */ /* 0x000fe80000100800 */
        /* <DEDUP_REMOVED lines=35> */
[----:B------:R-:W4:Y:S04]  /*bd30*/  LDL.LU R119, [R1] ;  /* 0x0000000001777983 */ /* 0x000f280000300800 */
        /* <DEDUP_REMOVED lines=12> */
[----:B------:R-:W-:Y:S02]  /*be00*/  IADD3.X R140, PT, PT, R140, UR23, RZ, P4, !PT ;  /* 0x000000178c8c7c10 */ /* 0x000fe4000a7fe4ff */
[----:B------:R-:W-:Y:S01]  /*be10*/  IADD3 R139, P4, PT, R139, UR20, RZ ;  /* 0x000000148b8b7c10 */ /* 0x000fe2000ff9e0ff */
        /* <DEDUP_REMOVED lines=43> */
[----:B------:R-:W-:Y:S04]  /*c0d0*/  STL [R1+0x24], R120 ;  /* 0x0000247801007387 */ /* 0x000fe80000100800 */
[----:B------:R-:W-:Y:S01]  /*c0e0*/  STL [R1], R119 ;  /* 0x0000007701007387 */ /* 0x000fe20000100800 */
[----:B------:R-:W-:-:S03]  /*c0f0*/  IADD3.X R117, PT, PT, R117, UR23, RZ, P6, !PT ;  /* 0x0000001775757c10 */ /* 0x000fc6000b7fe4ff */
[----:B------:R-:W-:Y:S04]  /*c100*/  STL [R1+0x1c], R118 ;  /* 0x00001c7601007387 */ /* 0x000fe80000100800 */
[----:B------:R-:W-:Y:S01]  /*c110*/  STL [R1+0x14], R117 ;  /* 0x0000147501007387 */ /* 0x000fe20000100800 */
[----:B--2---:R-:W-:Y:S02]  /*c120*/  IADD3.X R116, PT, PT, R116, UR23, RZ, P2, !PT ;  /* 0x0000001774747c10 */ /* 0x004fe400097fe4ff */
[----:B---3--:R-:W-:-:S05]  /*c130*/  IADD3.X R115, PT, PT, R115, UR23, RZ, P3, !PT ;  /* 0x0000001773737c10 */ /* 0x008fca0009ffe4ff */
[----:B------:R1:W-:Y:S04]  /*c140*/  STL [R1+0x4], R115 ;  /* 0x0000047301007387 */ /* 0x0003e80000100800 */
[----:B------:R2:W-:Y:S04]  /*c150*/  STL [R1+0xc], R116 ;  /* 0x00000c7401007387 */ /* 0x0005e80000100800 */
[----:B-1----:R-:W3:Y:S01]  /*c160*/  LDL R115, [R1+0x304] ;  /* 0x0003040001737983 */ /* 0x002ee20000100800 */
[----:B------:R-:W-:-:S04]  /*c170*/  IADD3 R249, P6, PT, R249, UR20, RZ ;  /* 0x00000014f9f97c10 */ /* 0x000fc8000ffde0ff */
[----:B------:R-:W-:Y:S02]  /*c180*/  IADD3.X R248, PT, PT, R248, UR23, RZ, P6, !PT ;  /* 0x00000017f8f87c10 */ /* 0x000fe4000b7fe4ff */
        /* <DEDUP_REMOVED lines=8> */
[----:B------:R-:W-:Y:S02]  /*c210*/  IADD3 R42, P6, PT, R42, UR20, RZ ;  /* 0x000000142a2a7c10 */ /* 0x000fe4000ffde0ff */
[----:B------:R-:W-:Y:S02]  /*c220*/  IADD3 R245, P3, PT, R245, UR20, RZ ;  /* 0x00000014f5f57c10 */ /* 0x000fe4000ff7e0ff */
[----:B------:R-:W-:Y:S02]  /*c230*/  IADD3.X R43, PT, PT, R43, UR23, RZ, P6, !PT ;  /* 0x000000172b2b7c10 */ /* 0x000fe4000b7fe4ff */
[----:B------:R-:W-:Y:S02]  /*c240*/  IADD3 R108, P6, PT, R108, UR20, RZ ;  /* 0x000000146c6c7c10 */ /* 0x000fe4000ffde0ff */
[----:B------:R-:W-:-:S02]  /*c250*/  IADD3.X R252, PT, PT, R252, UR23, RZ, P4, !PT ;  /* 0x00000017fcfc7c10 */ /* 0x000fc4000a7fe4ff */
[----:B------:R-:W-:Y:S02]  /*c260*/  IADD3.X R244, PT, PT, R244, UR23, RZ, P3, !PT ;  /* 0x00000017f4f47c10 */ /* 0x000fe40009ffe4ff */
[----:B------:R-:W-:Y:S02]  /*c270*/  IADD3 R251, P5, PT, R251, UR20, RZ ;  /* 0x00000014fbfb7c10 */ /* 0x000fe4000ffbe0ff */
[----:B------:R-:W-:Y:S02]  /*c280*/  IADD3 R247, P2, PT, R247, UR20, RZ ;  /* 0x00000014f7f77c10 */ /* 0x000fe4000ff5e0ff */
[----:B------:R-:W-:Y:S02]  /*c290*/  IADD3 R231, P4, PT, R231, UR20, RZ ;  /* 0x00000014e7e77c10 */ /* 0x000fe4000ff9e0ff */
[----:B------:R-:W-:Y:S02]  /*c2a0*/  IADD3 R62, P3, PT, R62, UR20, RZ ;  /* 0x000000143e3e7c10 */ /* 0x000fe4000ff7e0ff */
[----:B------:R-:W-:-:S02]  /*c2b0*/  IADD3.X R109, PT, PT, R109, UR23, RZ, P6, !PT ;  /* 0x000000176d6d7c10 */ /* 0x000fc4000b7fe4ff */
[----:B------:R-:W-:Y:S02]  /*c2c0*/  IADD3 R82, P6, PT, R82, UR20, RZ ;  /* 0x0000001452527c10 */ /* 0x000fe4000ffde0ff */
[----:B------:R-:W-:Y:S02]  /*c2d0*/  IADD3.X R250, PT, PT, R250, UR23, RZ, P5, !PT ;  /* 0x00000017fafa7c10 */ /* 0x000fe4000affe4ff */
[----:B------:R-:W-:Y:S02]  /*c2e0*/  IADD3.X R246, PT, PT, R246, UR23, RZ, P2, !PT ;  /* 0x00000017f6f67c10 */ /* 0x000fe400097fe4ff */
[----:B------:R-:W-:Y:S02]  /*c2f0*/  IADD3.X R230, PT, PT, R230, UR23, RZ, P4, !PT ;  /* 0x00000017e6e67c10 */ /* 0x000fe4000a7fe4ff */
[----:B------:R-:W-:Y:S02]  /*c300*/  IADD3.X R63, PT, PT, R63, UR23, RZ, P3, !PT ;  /* 0x000000173f3f7c10 */ /* 0x000fe40009ffe4ff */
[----:B------:R-:W-:-:S02]  /*c310*/  IADD3 R216, P5, PT, R216, UR20, RZ ;  /* 0x00000014d8d87c10 */ /* 0x000fc4000ffbe0ff */
[----:B------:R-:W-:Y:S02]  /*c320*/  IADD3 R64, P2, PT, R64, UR20, RZ ;  /* 0x0000001440407c10 */ /* 0x000fe4000ff5e0ff */
[----:B------:R-:W-:Y:S02]  /*c330*/  IADD3 R48, P4, PT, R48, UR20, RZ ;  /* 0x0000001430307c10 */ /* 0x000fe4000ff9e0ff */
[----:B------:R-:W-:Y:S02]  /*c340*/  IADD3 R16, P3, PT, R16, UR20, RZ ;  /* 0x0000001410107c10 */ /* 0x000fe4000ff7e0ff */
[----:B------:R-:W-:Y:S02]  /*c350*/  IADD3.X R84, PT, PT, R84, UR23, RZ, P6, !PT ;  /* 0x0000001754547c10 */ /* 0x000fe4000b7fe4ff */
[----:B------:R-:W-:Y:S02]  /*c360*/  IADD3 R39, P6, PT, R39, UR20, RZ ;  /* 0x0000001427277c10 */ /* 0x000fe4000ffde0ff */
[----:B------:R-:W-:-:S02]  /*c370*/  IADD3.X R214, PT, PT, R214, UR23, RZ, P5, !PT ;  /* 0x00000017d6d67c10 */ /* 0x000fc4000affe4ff */
[----:B------:R-:W-:Y:S02]  /*c380*/  IADD3.X R65, PT, PT, R65, UR23, RZ, P2, !PT ;  /* 0x0000001741417c10 */ /* 0x000fe400097fe4ff */
[----:B------:R-:W-:Y:S02]  /*c390*/  IADD3.X R49, PT, PT, R49, UR23, RZ, P4, !PT ;  /* 0x0000001731317c10 */ /* 0x000fe4000a7fe4ff */
[----:B------:R-:W-:Y:S02]  /*c3a0*/  IADD3.X R17, PT, PT, R17, UR23, RZ, P3, !PT ;  /* 0x0000001711117c10 */ /* 0x000fe40009ffe4ff */
[----:B------:R-:W-:Y:S02]  /*c3b0*/  IADD3 R46, P5, PT, R46, UR20, RZ ;  /* 0x000000142e2e7c10 */ /* 0x000fe4000ffbe0ff */
[----:B------:R-:W-:Y:S02]  /*c3c0*/  IADD3 R30, P2, PT, R30, UR20, RZ ;  /* 0x000000141e1e7c10 */ /* 0x000fe4000ff5e0ff */
[----:B------:R-:W-:-:S02]  /*c3d0*/  IADD3 R14, P4, PT, R14, UR20, RZ ;  /* 0x000000140e0e7c10 */ /* 0x000fc4000ff9e0ff */
[----:B------:R-:W-:Y:S02]  /*c3e0*/  IADD3 R98, P3, PT, R98, UR20, RZ ;  /* 0x0000001462627c10 */ /* 0x000fe4000ff7e0ff */
[----:B------:R-:W-:Y:S02]  /*c3f0*/  IADD3.X R41, PT, PT, R41, UR23, RZ, P6, !PT ;  /* 0x0000001729297c10 */ /* 0x000fe4000b7fe4ff */
[----:B-----5:R-:W-:Y:S02]  /*c400*/  IADD3 R6, P6, PT, R6, UR20, RZ ;  /* 0x0000001406067c10 */ /* 0x020fe4000ffde0ff */
[----:B------:R-:W-:Y:S02]  /*c410*/  IADD3.X R47, PT, PT, R47, UR23, RZ, P5, !PT ;  /* 0x000000172f2f7c10 */ /* 0x000fe4000affe4ff */
[----:B------:R-:W-:Y:S02]  /*c420*/  IADD3.X R32, PT, PT, R32, UR23, RZ, P2, !PT ;  /* 0x0000001720207c10 */ /* 0x000fe400097fe4ff */
[----:B------:R-:W-:-:S02]  /*c430*/  IADD3.X R15, PT, PT, R15, UR23, RZ, P4, !PT ;  /* 0x000000170f0f7c10 */ /* 0x000fc4000a7fe4ff */
[----:B------:R-:W-:Y:S02]  /*c440*/  IADD3.X R99, PT, PT, R99, UR23, RZ, P3, !PT ;  /* 0x0000001763637c10 */ /* 0x000fe40009ffe4ff */
[----:B------:R-:W-:Y:S02]  /*c450*/  IADD3 R112, P5, PT, R112, UR20, RZ ;  /* 0x0000001470707c10 */ /* 0x000fe4000ffbe0ff */
[----:B------:R-:W-:Y:S02]  /*c460*/  IADD3 R100, P2, PT, R100, UR20, RZ ;  /* 0x0000001464647c10 */ /* 0x000fe4000ff5e0ff */
[----:B------:R-:W-:Y:S02]  /*c470*/  IADD3 R87, P4, PT, R87, UR20, RZ ;  /* 0x0000001457577c10 */ /* 0x000fe4000ff9e0ff */
        /* <DEDUP_REMOVED lines=10> */
[----:B------:R-:W-:Y:S02]  /*c520*/  IADD3.X R75, PT, PT, R75, UR23, RZ, P2, !PT ;  /* 0x000000174b4b7c10 */ /* 0x000fe400097fe4ff */
[----:B------:R-:W-:Y:S02]  /*c530*/  IADD3.X R60, PT, PT, R60, UR23, RZ, P4, !PT ;  /* 0x000000173c3c7c10 */ /* 0x000fe4000a7fe4ff */
[----:B------:R-:W-:Y:S02]  /*c540*/  IADD3.X R27, PT, PT, R27, UR23, RZ, P3, !PT ;  /* 0x000000171b1b7c10 */ /* 0x000fe40009ffe4ff */
[----:B------:R-:W-:Y:S01]  /*c550*/  IADD3.X R7, PT, PT, R7, UR23, RZ, P6, !PT ;  /* 0x0000001707077c10 */ /* 0x000fe2000b7fe4ff */
[----:B------:R-:W1:Y:S01]  /*c560*/  SYNCS.PHASECHK.TRANS64.TRYWAIT P6, [UR11], R114 ;  /* 0x00000072ff0075a7 */ /* 0x000e6200080c110b */
[----:B------:R-:W-:-:S02]  /*c570*/  IADD3 R44, P5, PT, R44, UR20, RZ ;  /* 0x000000142c2c7c10 */ /* 0x000fc4000ffbe0ff */
[----:B------:R-:W-:Y:S02]  /*c580*/  IADD3 R28, P2, PT, R28, UR20, RZ ;  /* 0x000000141c1c7c10 */ /* 0x000fe4000ff5e0ff */
[----:B------:R-:W-:Y:S02]  /*c590*/  IADD3 R12, P4, PT, R12, UR20, RZ ;  /* 0x000000140c0c7c10 */ /* 0x000fe4000ff9e0ff */
[----:B------:R-:W-:Y:S02]  /*c5a0*/  IADD3 R96, P3, PT, R96, UR20, RZ ;  /* 0x0000001460607c10 */ /* 0x000fe4000ff7e0ff */
        /* <DEDUP_REMOVED lines=60> */
[----:B------:R-:W-:Y:S01]  /*c970*/  PRMT R141, RZ, 0x7610, R141 ;  /* 0x00007610ff8d7816 */ /* 0x000fe2000000008d */
[----:B---3--:R-:W-:-:S05]  /*c980*/  VIADD R115, R115, 0x1 ;  /* 0x0000000173737836 */ /* 0x008fca0000000000 */
[----:B------:R2:W-:Y:S01]  /*c990*/  STL [R1+0x310], R115 ;  /* 0x0003107301007387 */ /* 0x0005e20000100800 */
[----:B0-----:R-:W-:-:S05]  /*c9a0*/  IMAD R157, R115, -0x40, R157 ;  /* 0xffffffc0739d7824 */ /* 0x001fca00078e029d */
[C---:B------:R-:W-:Y:S02]  /*c9b0*/  ISETP.GT.AND P2, PT, R157.reuse, RZ, PT ;  /* 0x000000ff9d00720c */ /* 0x040fe40003f44270 */
[----:B------:R-:W-:Y:S01]  /*c9c0*/  ISETP.GT.AND P5, PT, R157, 0x1, PT ;  /* 0x000000019d00780c */ /* 0x000fe20003fa4270 */
[----:B-1----:R-:W-:-:S12]  /*c9d0*/  @!P6 BRA `(.L_x_8) ;  /* 0x000000900020e947 */ /* 0x002fd80003800000 */
.L_x_16:
[----:B------:R-:W-:Y:S01]  /*c9e0*/  ISETP.GT.AND P3, PT, R157, 0x2, PT ;  /* 0x000000029d00780c */ /* 0x000fe20003f64270 */
[----:B------:R-:W-:Y:S01]  /*c9f0*/  STL [R1+0x354], R204 ;  /* 0x000354cc01007387 */ /* 0x000fe20000100800 */
[----:B------:R-:W-:Y:S01]  /*ca00*/  PRMT R125, RZ, 0x7610, R125 ;  /* 0x00007610ff7d7816 */ /* 0x000fe2000000007d */
[----:B------:R-:W-:Y:S01]  /*ca10*/  @P2 IMAD.MOV.U32 R114, RZ, RZ, R2 ;  /* 0x000000ffff722224 */ /* 0x000fe200078e0002 */
[----:B------:R-:W-:Y:S01]  /*ca20*/  PRMT R124, RZ, 0x7610, R124 ;  /* 0x00007610ff7c7816 */ /* 0x000fe2000000007c */
[----:B------:R-:W-:Y:S01]  /*ca30*/  STL [R1+0x320], R179 ;  /* 0x000320b301007387 */ /* 0x000fe20000100800 */
[----:B--2---:R-:W-:Y:S01]  /*ca40*/  @P2 IMAD.MOV.U32 R115, RZ, RZ, R4 ;  /* 0x000000ffff732224 */ /* 0x004fe200078e0004 */
[----:B------:R-:W-:Y:S02]  /*ca50*/  PRMT R140, RZ, 0x7610, R140 ;  /* 0x00007610ff8c7816 */ /* 0x000fe4000000008c */
[----:B------:R-:W-:Y:S04]  /*ca60*/  STL [R1+0x31c], R169 ;  /* 0x00031ca901007387 */ /* 0x000fe80000100800 */
[----:B------:R-:W2:Y:S04]  /*ca70*/  @P3 LDG.E.U8 R125, desc[UR24][R34.64] ;  /* 0x00000018227d3981 */ /* 0x000ea8000c1e1100 */
[----:B------:R-:W3:Y:S04]  /*ca80*/  @P3 LDG.E.U8 R124, desc[UR24][R36.64] ;  /* 0x00000018247c3981 */ /* 0x000ee8000c1e1100 */
[----:B------:R-:W-:Y:S04]  /*ca90*/  STL [R1+0x318], R0 ;  /* 0x0003180001007387 */ /* 0x000fe80000100800 */
[----:B------:R-:W-:Y:S04]  /*caa0*/  STL [R1+0x328], R2 ;  /* 0x0003280201007387 */ /* 0x000fe80000100800 */
[----:B------:R-:W-:Y:S04]  /*cab0*/  STL [R1+0x324], R4 ;  /* 0x0003240401007387 */ /* 0x000fe80000100800 */
[----:B------:R-:W-:Y:S04]  /*cac0*/  STL [R1+0x330], R3 ;  /* 0x0003300301007387 */ /* 0x000fe80000100800 */
[----:B------:R-:W-:Y:S04]  /*cad0*/  STL [R1+0x32c], R5 ;  /* 0x00032c0501007387 */ /* 0x000fe80000100800 */
[----:B------:R-:W-:Y:S04]  /*cae0*/  STL [R1+0x338], R18 ;  /* 0x0003381201007387 */ /* 0x000fe80000100800 */
[----:B------:R0:W-:Y:S04]  /*caf0*/  STL [R1+0x334], R20 ;  /* 0x0003341401007387 */ /* 0x0001e80000100800 */
[----:B------:R-:W-:Y:S04]  /*cb00*/  STL [R1+0x340], R19 ;  /* 0x0003401301007387 */ /* 0x000fe80000100800 */
[----:B------:R-:W-:Y:S04]  /*cb10*/  STL [R1+0x33c], R21 ;  /* 0x00033c1501007387 */ /* 0x000fe80000100800 */
[----:B------:R-:W-:Y:S04]  /*cb20*/  STL [R1+0x348], R34 ;  /* 0x0003482201007387 */ /* 0x000fe80000100800 */
[----:B------:R1:W-:Y:S04]  /*cb30*/  STL [R1+0x344], R35 ;  /* 0x0003442301007387 */ /* 0x0003e80000100800 */
[----:B------:R-:W4:Y:S04]  /*cb40*/  LDL R127, [R1] ;  /* 0x00000000017f7983 */ /* 0x000f280000100800 */
[----:B------:R-:W4:Y:S04]  /*cb50*/  LDL R126, [R1+0x4] ;  /* 0x00000400017e7983 */ /* 0x000f280000100800 */
[----:B------:R0:W4:Y:S01]  /*cb60*/  @P2 LDG.E.U8 R141, desc[UR24][R114.64] ;  /* 0x00000018728d2981 */ /* 0x000122000c1e1100 */
[----:B------:R-:W-:-:S02]  /*cb70*/  PRMT R238, RZ, 0x7610, R238 ;  /* 0x00007610ffee7816 */ /* 0x000fc400000000ee */
[----:B------:R-:W-:Y:S01]  /*cb80*/  ISETP.GT.AND P4, PT, R157, 0x4, PT ;  /* 0x000000049d00780c */ /* 0x000fe20003f84270 */
[----:B0-----:R-:W-:Y:S02]  /*cb90*/  @P2 IMAD.MOV.U32 R114, RZ, RZ, R3 ;  /* 0x000000ffff722224 */ /* 0x001fe400078e0003 */
[----:B------:R-:W-:-:S05]  /*cba0*/  @P2 IMAD.MOV.U32 R115, RZ, RZ, R5 ;  /* 0x000000ffff732224 */ /* 0x000fca00078e0005 */
[----:B------:R0:W4:Y:S01]  /*cbb0*/  @P2 LDG.E.U8 R140, desc[UR24][R114.64] ;  /* 0x00000018728c2981 */ /* 0x000122000c1e1100 */
[----:B------:R-:W-:Y:S01]  /*cbc0*/  PRMT R240, RZ, 0x7610, R240 ;  /* 0x00007610fff07816 */ /* 0x000fe200000000f0 */
[----:B0-----:R-:W-:Y:S02]  /*cbd0*/  @P5 IMAD.MOV.U32 R114, RZ, RZ, R18 ;  /* 0x000000ffff725224 */ /* 0x001fe400078e0012 */
[----:B------:R-:W-:-:S05]  /*cbe0*/  @P5 IMAD.MOV.U32 R115, RZ, RZ, R20 ;  /* 0x000000ffff735224 */ /* 0x000fca00078e0014 */
[----:B------:R0:W4:Y:S01]  /*cbf0*/  @P5 LDG.E.U8 R238, desc[UR24][R114.64] ;  /* 0x0000001872ee5981 */ /* 0x000122000c1e1100 */
[----:B------:R-:W-:Y:S02]  /*cc00*/  PRMT R20, RZ, 0x7610, R20 ;  /* 0x00007610ff147816 */ /* 0x000fe40000000014 */
[----:B------:R-:W-:Y:S02]  /*cc10*/  PRMT R3, RZ, 0x7610, R3 ;  /* 0x00007610ff037816 */ /* 0x000fe40000000003 */
[----:B------:R-:W-:Y:S02]  /*cc20*/  PRMT R169, RZ, 0x7610, R169 ;  /* 0x00007610ffa97816 */ /* 0x000fe400000000a9 */
[----:B------:R-:W-:Y:S02]  /*cc30*/  PRMT R0, RZ, 0x7610, R0 ;  /* 0x00007610ff007816 */ /* 0x000fe40000000000 */
[----:B------:R-:W-:Y:S01]  /*cc40*/  ISETP.GT.AND P2, PT, R157, 0x3, PT ;  /* 0x000000039d00780c */ /* 0x000fe20003f44270 */
[----:B0-----:R-:W-:-:S02]  /*cc50*/  @P5 IMAD.MOV.U32 R114, RZ, RZ, R19 ;  /* 0x000000ffff725224 */ /* 0x001fc400078e0013 */
[----:B------:R-:W-:-:S05]  /*cc60*/  @P5 IMAD.MOV.U32 R115, RZ, RZ, R21 ;  /* 0x000000ffff735224 */ /* 0x000fca00078e0015 */
[----:B------:R0:W4:Y:S02]  /*cc70*/  @P5 LDG.E.U8 R240, desc[UR24][R114.64] ;  /* 0x0000001872f05981 */ /* 0x000124000c1e1100 */
[----:B0-----:R-:W-:Y:S02]  /*cc80*/  @P4 IMAD.MOV.U32 R114, RZ, RZ, R66 ;  /* 0x000000ffff724224 */ /* 0x001fe400078e0042 */
[----:B------:R-:W-:-:S05]  /*cc90*/  @P4 IMAD.MOV.U32 R115, RZ, RZ, R68 ;  /* 0x000000ffff734224 */ /* 0x000fca00078e0044 */
[----:B------:R0:W4:Y:S02]  /*cca0*/  @P4 LDG.E.U8 R20, desc[UR24][R114.64] ;  /* 0x0000001872144981 */ /* 0x000124000c1e1100 */
[----:B0-----:R-:W-:Y:S02]  /*ccb0*/  @P4 IMAD.MOV.U32 R114, RZ, RZ, R67 ;  /* 0x000000ffff724224 */ /* 0x001fe400078e0043 */
[----:B------:R-:W-:-:S05]  /*ccc0*/  @P4 IMAD.MOV.U32 R115, RZ, RZ, R69 ;  /* 0x000000ffff734224 */ /* 0x000fca00078e0045 */
[----:B------:R0:W4:Y:S01]  /*ccd0*/  @P4 LDG.E.U8 R3, desc[UR24][R114.64] ;  /* 0x0000001872034981 */ /* 0x000122000c1e1100 */
[----:B------:R-:W-:-:S13]  /*cce0*/  ISETP.GT.AND P4, PT, R157, 0x7, PT ;  /* 0x000000079d00780c */ /* 0x000fda0003f84270 */
[----:B------:R-:W4:Y:S04]  /*ccf0*/  @P4 LDG.E.U8 R169, desc[UR24][R102.64] ;  /* 0x0000001866a94981 */ /* 0x000f28000c1e1100 */
[----:B------:R-:W4:Y:S01]  /*cd00*/  @P4 LDG.E.U8 R0, desc[UR24][R104.64] ;  /* 0x0000001868004981 */ /* 0x000f22000c1e1100 */
[----:B------:R-:W-:Y:S02]  /*cd10*/  ISETP.GT.AND P4, PT, R157, 0xa, PT ;  /* 0x0000000a9d00780c */ /* 0x000fe40003f84270 */
[----:B-1----:R-:W-:Y:S02]  /*cd20*/  PRMT R35, RZ, 0x7610, R35 ;  /* 0x00007610ff237816 */ /* 0x002fe40000000023 */
[----:B------:R-:W-:Y:S02]  /*cd30*/  PRMT R19, RZ, 0x7610, R19 ;  /* 0x00007610ff137816 */ /* 0x000fe40000000013 */
[----:B------:R-:W-:-:S02]  /*cd40*/  PRMT R34, RZ, 0x7610, R34 ;  /* 0x00007610ff227816 */ /* 0x000fc40000000022 */
[----:B------:R-:W4:Y:S04]  /*cd50*/  @P2 LDG.E.U8 R35, desc[UR24][R50.64] ;  /* 0x0000001832232981 */ /* 0x000f28000c1e1100 */
[----:B------:R-:W4:Y:S04]  /*cd60*/  @P2 LDG.E.U8 R19, desc[UR24][R52.64] ;  /* 0x0000001834132981 */ /* 0x000f28000c1e1100 */
[----:B--2---:R1:W-:Y:S04]  /*cd70*/  STL [R1+0x30c], R125 ;  /* 0x00030c7d01007387 */ /* 0x0043e80000100800 */
[----:B-1----:R-:W2:Y:S04]  /*cd80*/  LDL R125, [R1+0x8] ;  /* 0x00000800017d7983 */ /* 0x002ea80000100800 */
[----:B---3--:R1:W-:Y:S01]  /*cd90*/  STL [R1+0x308], R124 ;  /* 0x0003087c01007387 */ /* 0x0083e20000100800 */
[----:B0-----:R-:W-:-:S02]  /*cda0*/  @P4 IMAD.MOV.U32 R114, RZ, RZ, R38 ;  /* 0x000000ffff724224 */ /* 0x001fc400078e0026 */
[----:B------:R-:W-:Y:S01]  /*cdb0*/  @P4 IMAD.MOV.U32 R115, RZ, RZ, R40 ;  /* 0x000000ffff734224 */ /* 0x000fe200078e0028 */
[----:B-1----:R-:W3:Y:S04]  /*cdc0*/  LDL R124, [R1+0x18] ;  /* 0x00001800017c7983 */ /* 0x002ee80000100800 */
[----:B------:R0:W-:Y:S04]  /*cdd0*/  STL [R1+0x350], R36 ;  /* 0x0003502401007387 */ /* 0x0001e80000100800 */
[----:B0-----:R-:W2:Y:S04]  /*cde0*/  LDL R36, [R1+0x14] ;  /* 0x0000140001247983 */ /* 0x001ea80000100800 */
[----:B------:R0:W-:Y:S01]  /*cdf0*/  STL [R1+0x34c], R37 ;  /* 0x00034c2501007387 */ /* 0x0001e20000100800 */
[----:B------:R-:W-:-:S02]  /*ce00*/  ISETP.GT.AND P2, PT, R157, 0x6, PT ;  /* 0x000000069d00780c */ /* 0x000fc40003f44270 */
[----:B------:R-:W-:Y:S01]  /*ce10*/  ISETP.GT.AND P3, PT, R157, 0x5, PT ;  /* 0x000000059d00780c */ /* 0x000fe20003f64270 */
[----:B------:R-:W2:Y:S01]  /*ce20*/  LDL R204, [R1+0x24] ;  /* 0x0000240001cc7983 */ /* 0x000ea20000100800 */
[----:B0-----:R-:W-:-:S06]  /*ce30*/  PRMT R37, RZ, 0x7610, R37 ;  /* 0x00007610ff257816 */ /* 0x001fcc0000000025 */
[----:B------:R0:W2:Y:S01]  /*ce40*/  @P4 LDG.E.U8 R37, desc[UR24][R114.64] ;  /* 0x0000001872254981 */ /* 0x0000a2000c1e1100 */
[----:B------:R-:W-:Y:S02]  /*ce50*/  PRMT R4, RZ, 0x7610, R4 ;  /* 0x00007610ff047816 */ /* 0x000fe40000000004 */
[----:B------:R-:W-:Y:S02]  /*ce60*/  PRMT R179, RZ, 0x7610, R179 ;  /* 0x00007610ffb37816 */ /* 0x000fe400000000b3 */
[----:B------:R-:W-:Y:S02]  /*ce70*/  PRMT R5, RZ, 0x7610, R5 ;  /* 0x00007610ff057816 */ /* 0x000fe40000000005 */
[----:B------:R-:W2:Y:S01]  /*ce80*/  @P2 LDG.E.U8 R4, desc[UR24][R90.64] ;  /* 0x000000185a042981 */ /* 0x000ea2000c1e1100 */
[----:B0-----:R-:W-:-:S03]  /*ce90*/  @P4 IMAD.MOV.U32 R114, RZ, RZ, R39 ;  /* 0x000000ffff724224 */ /* 0x001fc600078e0027 */
[----:B------:R-:W2:Y:S01]  /*cea0*/  @P2 LDG.E.U8 R179, desc[UR24][R92.64] ;  /* 0x000000185cb32981 */ /* 0x000ea2000c1e1100 */
[----:B------:R-:W-:Y:S01]  /*ceb0*/  @P4 IMAD.MOV.U32 R115, RZ, RZ, R41 ;  /* 0x000000ffff734224 */ /* 0x000fe200078e0029 */
[----:B------:R-:W-:Y:S02]  /*cec0*/  PRMT R2, RZ, 0x7610, R2 ;  /* 0x00007610ff027816 */ /* 0x000fe40000000002 */
[----:B------:R-:W-:Y:S01]  /*ced0*/  PRMT R237, RZ, 0x7610, R237 ;  /* 0x00007610ffed7816 */ /* 0x000fe200000000ed */
[----:B------:R-:W2:Y:S04]  /*cee0*/  @P3 LDG.E.U8 R5, desc[UR24][R78.64] ;  /* 0x000000184e053981 */ /* 0x000ea8000c1e1100 */
[----:B------:R0:W2:Y:S01]  /*cef0*/  @P4 LDG.E.U8 R34, desc[UR24][R114.64] ;  /* 0x0000001872224981 */ /* 0x0000a2000c1e1100 */
[----:B------:R-:W-:-:S02]  /*cf00*/  ISETP.GT.AND P4, PT, R157, 0xd, PT ;  /* 0x0000000d9d00780c */ /* 0x000fc40003f84270 */
[C---:B------:R-:W-:Y:S01]  /*cf10*/  ISETP.GT.AND P2, PT, R157.reuse, 0x9, PT ;  /* 0x000000099d00780c */ /* 0x040fe20003f44270 */
[----:B------:R-:W2:Y:S01]  /*cf20*/  @P3 LDG.E.U8 R2, desc[UR24][R80.64] ;  /* 0x0000001850023981 */ /* 0x000ea2000c1e1100 */
[----:B------:R-:W-:Y:S02]  /*cf30*/  ISETP.GT.AND P3, PT, R157, 0x8, PT ;  /* 0x000000089d00780c */ /* 0x000fe40003f64270 */
[----:B------:R-:W-:Y:S02]  /*cf40*/  PRMT R242, RZ, 0x7610, R242 ;  /* 0x00007610fff27816 */ /* 0x000fe400000000f2 */
[----:B------:R-:W-:-:S05]  /*cf50*/  PRMT R243, RZ, 0x7610, R243 ;  /* 0x00007610fff37816 */ /* 0x000fca00000000f3 */
[----:B0-----:R-:W-:Y:S02]  /*cf60*/  @P4 IMAD.MOV.U32 R114, RZ, RZ, R82 ;  /* 0x000000ffff724224 */ /* 0x001fe400078e0052 */
[----:B------:R-:W-:Y:S01]  /*cf70*/  @P4 IMAD.MOV.U32 R115, RZ, RZ, R84 ;  /* 0x000000ffff734224 */ /* 0x000fe200078e0054 */
[----:B------:R-:W-:Y:S01]  /*cf80*/  PRMT R236, RZ, 0x7610, R236 ;  /* 0x00007610ffec7816 */ /* 0x000fe200000000ec */
[----:B------:R-:W2:Y:S04]  /*cf90*/  @P2 LDG.E.U8 R242, desc[UR24][R22.64] ;  /* 0x0000001816f22981 */ /* 0x000ea8000c1e1100 */
[----:B------:R0:W2:Y:S01]  /*cfa0*/  @P4 LDG.E.U8 R237, desc[UR24][R114.64] ;  /* 0x0000001872ed4981 */ /* 0x0000a2000c1e1100 */
[----:B------:R-:W-:Y:S02]  /*cfb0*/  PRMT R139, RZ, 0x7610, R139 ;  /* 0x00007610ff8b7816 */ /* 0x000fe4000000008b */
[----:B------:R-:W-:Y:S01]  /*cfc0*/  PRMT R138, RZ, 0x7610, R138 ;  /* 0x00007610ff8a7816 */ /* 0x000fe2000000008a */
[----:B------:R-:W2:Y:S01]  /*cfd0*/  @P2 LDG.E.U8 R243, desc[UR24][R24.64] ;  /* 0x0000001818f32981 */ /* 0x000ea2000c1e1100 */
[----:B------:R-:W-:-:S02]  /*cfe0*/  ISETP.GT.AND P2, PT, R157, 0xc, PT ;  /* 0x0000000c9d00780c */ /* 0x000fc40003f44270 */
[----:B------:R-:W-:Y:S01]  /*cff0*/  PRMT R241, RZ, 0x7610, R241 ;  /* 0x00007610fff17816 */ /* 0x000fe200000000f1 */
[----:B------:R-:W2:Y:S01]  /*d000*/  @P3 LDG.E.U8 R139, desc[UR24][R6.64] ;  /* 0x00000018068b3981 */ /* 0x000ea2000c1e1100 */
[----:B0-----:R-:W-:Y:S02]  /*d010*/  @P4 IMAD.MOV.U32 R114, RZ, RZ, R83 ;  /* 0x000000ffff724224 */ /* 0x001fe400078e0053 */
[----:B------:R-:W-:Y:S01]  /*d020*/  @P4 IMAD.MOV.U32 R115, RZ, RZ, R85 ;  /* 0x000000ffff734224 */ /* 0x000fe200078e0055 */
[----:B------:R-:W3:Y:S04]  /*d030*/  @P3 LDG.E.U8 R138, desc[UR24][R8.64] ;  /* 0x00000018088a3981 */ /* 0x000ee8000c1e1100 */
[----:B------:R0:W3:Y:S01]  /*d040*/  @P4 LDG.E.U8 R236, desc[UR24][R114.64] ;  /* 0x0000001872ec4981 */ /* 0x0000e2000c1e1100 */
[----:B------:R-:W-:-:S02]  /*d050*/  ISETP.GT.AND P4, PT, R157, 0x10, PT ;  /* 0x000000109d00780c */ /* 0x000fc40003f84270 */
[C---:B------:R-:W-:Y:S01]  /*d060*/  ISETP.GT.AND P3, PT, R157.reuse, 0xb, PT ;  /* 0x0000000b9d00780c */ /* 0x040fe20003f64270 */
[----:B------:R-:W3:Y:S01]  /*d070*/  @P2 LDG.E.U8 R241, desc[UR24][R70.64] ;  /* 0x0000001846f12981 */ /* 0x000ee2000c1e1100 */
[----:B------:R-:W-:Y:S02]  /*d080*/  PRMT R239, RZ, 0x7610, R239 ;  /* 0x00007610ffef7816 */ /* 0x000fe400000000ef */
[----:B------:R-:W-:Y:S02]  /*d090*/  PRMT R137, RZ, 0x7610, R137 ;  /* 0x00007610ff897816 */ /* 0x000fe40000000089 */
[----:B------:R-:W-:Y:S02]  /*d0a0*/  PRMT R136, RZ, 0x7610, R136 ;  /* 0x00007610ff887816 */ /* 0x000fe40000000088 */
[----:B------:R-:W3:Y:S01]  /*d0b0*/  @P2 LDG.E.U8 R239, desc[UR24][R72.64] ;  /* 0x0000001848ef2981 */ /* 0x000ee2000c1e1100 */
[----:B------:R-:W-:Y:S02]  /*d0c0*/  PRMT R21, RZ, 0x7610, R21 ;  /* 0x00007610ff157816 */ /* 0x000fe40000000015 */
[----:B------:R-:W-:Y:S01]  /*d0d0*/  PRMT R18, RZ, 0x7610, R18 ;  /* 0x00007610ff127816 */ /* 0x000fe20000000012 */
[----:B------:R-:W3:Y:S01]  /*d0e0*/  @P4 LDG.E.U8 R137, desc[UR24][R10.64] ;  /* 0x000000180a894981 */ /* 0x000ee2000c1e1100 */
[----:B------:R-:W-:-:S03]  /*d0f0*/  ISETP.GT.AND P2, PT, R157, 0xf, PT ;  /* 0x0000000f9d00780c */ /* 0x000fc60003f44270 */
[----:B------:R-:W3:Y:S01]  /*d100*/  @P4 LDG.E.U8 R136, desc[UR24][R12.64] ;  /* 0x000000180c884981 */ /* 0x000ee2000c1e1100 */
[----:B------:R-:W-:Y:S02]  /*d110*/  ISETP.GT.AND P4, PT, R157, 0x13, PT ;  /* 0x000000139d00780c */ /* 0x000fe40003f84270 */
[----:B------:R-:W-:Y:S01]  /*d120*/  PRMT R233, RZ, 0x7610, R233 ;  /* 0x00007610ffe97816 */ /* 0x000fe200000000e9 */
[----:B------:R-:W3:Y:S01]  /*d130*/  @P3 LDG.E.U8 R21, desc[UR24][R54.64] ;  /* 0x0000001836153981 */ /* 0x000ee2000c1e1100 */
[----:B------:R-:W-:-:S03]  /*d140*/  PRMT R232, RZ, 0x7610, R232 ;  /* 0x00007610ffe87816 */ /* 0x000fc600000000e8 */
[----:B------:R-:W3:Y:S01]  /*d150*/  @P3 LDG.E.U8 R18, desc[UR24][R56.64] ;  /* 0x0000001838123981 */ /* 0x000ee2000c1e1100 */
[C---:B------:R-:W-:Y:S02]  /*d160*/  ISETP.GT.AND P3, PT, R157.reuse, 0xe, PT ;  /* 0x0000000e9d00780c */ /* 0x040fe40003f64270 */
[----:B------:R-:W-:Y:S01]  /*d170*/  PRMT R225, RZ, 0x7610, R225 ;  /* 0x00007610ffe17816 */ /* 0x000fe200000000e1 */
[----:B------:R-:W3:Y:S01]  /*d180*/  @P2 LDG.E.U8 R233, desc[UR24][R106.64] ;  /* 0x000000186ae92981 */ /* 0x000ee2000c1e1100 */
[----:B------:R-:W-:Y:S01]  /*d190*/  PRMT R235, RZ, 0x7610, R235 ;  /* 0x00007610ffeb7816 */ /* 0x000fe200000000eb */
[----:B0-----:R-:W-:Y:S01]  /*d1a0*/  @P4 IMAD.MOV.U32 R114, RZ, RZ, R58 ;  /* 0x000000ffff724224 */ /* 0x001fe200078e003a */
[----:B------:R-:W-:Y:S01]  /*d1b0*/  PRMT R234, RZ, 0x7610, R234 ;  /* 0x00007610ffea7816 */ /* 0x000fe200000000ea */
[----:B------:R-:W3:Y:S01]  /*d1c0*/  @P2 LDG.E.U8 R232, desc[UR24][R108.64] ;  /* 0x000000186ce82981 */ /* 0x000ee2000c1e1100 */
[----:B------:R-:W-:Y:S01]  /*d1d0*/  ISETP.GT.AND P2, PT, R157, 0x12, PT ;  /* 0x000000129d00780c */ /* 0x000fe20003f44270 */
[----:B------:R-:W-:Y:S01]  /*d1e0*/  @P4 IMAD.MOV.U32 R115, RZ, RZ, R60 ;  /* 0x000000ffff734224 */ /* 0x000fe200078e003c */
[----:B------:R-:W-:-:S02]  /*d1f0*/  PRMT R224, RZ, 0x7610, R224 ;  /* 0x00007610ffe07816 */ /* 0x000fc400000000e0 */
[----:B------:R-:W-:Y:S01]  /*d200*/  PRMT R229, RZ, 0x7610, R229 ;  /* 0x00007610ffe57816 */ /* 0x000fe200000000e5 */
[----:B------:R-:W3:Y:S01]  /*d210*/  @P3 LDG.E.U8 R235, desc[UR24][R94.64] ;  /* 0x000000185eeb3981 */ /* 0x000ee2000c1e1100 */
[----:B------:R-:W-:-:S03]  /*d220*/  PRMT R228, RZ, 0x7610, R228 ;  /* 0x00007610ffe47816 */ /* 0x000fc600000000e4 */
[----:B------:R0:W3:Y:S04]  /*d230*/  @P4 LDG.E.U8 R225, desc[UR24][R114.64] ;  /* 0x0000001872e14981 */ /* 0x0000e8000c1e1100 */
[----:B------:R-:W3:Y:S01]  /*d240*/  @P3 LDG.E.U8 R234, desc[UR24][R96.64] ;  /* 0x0000001860ea3981 */ /* 0x000ee2000c1e1100 */
[----:B------:R-:W-:Y:S02]  /*d250*/  ISETP.GT.AND P3, PT, R157, 0x11, PT ;  /* 0x000000119d00780c */ /* 0x000fe40003f64270 */
[----:B------:R-:W-:Y:S01]  /*d260*/  PRMT R227, RZ, 0x7610, R227 ;  /* 0x00007610ffe37816 */ /* 0x000fe200000000e3 */
[----:B------:R-:W3:Y:S01]  /*d270*/  @P2 LDG.E.U8 R229, desc[UR24][R42.64] ;  /* 0x000000182ae52981 */ /* 0x000ee2000c1e1100 */
[----:B0-----:R-:W-:Y:S02]  /*d280*/  @P4 IMAD.MOV.U32 R114, RZ, RZ, R59 ;  /* 0x000000ffff724224 */ /* 0x001fe400078e003b */
[----:B------:R-:W-:Y:S01]  /*d290*/  @P4 IMAD.MOV.U32 R115, RZ, RZ, R61 ;  /* 0x000000ffff734224 */ /* 0x000fe200078e003d */
[----:B------:R-:W3:Y:S01]  /*d2a0*/  @P2 LDG.E.U8 R228, desc[UR24][R44.64] ;  /* 0x000000182ce42981 */ /* 0x000ee2000c1e1100 */
[----:B------:R-:W-:-:S03]  /*d2b0*/  PRMT R226, RZ, 0x7610, R226 ;  /* 0x00007610ffe27816 */ /* 0x000fc600000000e2 */
[----:B------:R0:W3:Y:S01]  /*d2c0*/  @P4 LDG.E.U8 R224, desc[UR24][R114.64] ;  /* 0x0000001872e04981 */ /* 0x0000e2000c1e1100 */
[C---:B------:R-:W-:Y:S02]  /*d2d0*/  ISETP.GT.AND P4, PT, R157.reuse, 0x16, PT ;  /* 0x000000169d00780c */ /* 0x040fe40003f84270 */
[C---:B------:R-:W-:Y:S01]  /*d2e0*/  ISETP.GT.AND P2, PT, R157.reuse, 0x15, PT ;  /* 0x000000159d00780c */ /* 0x040fe20003f44270 */
[----:B------:R-:W3:Y:S01]  /*d2f0*/  @P3 LDG.E.U8 R227, desc[UR24][R26.64] ;  /* 0x000000181ae33981 */ /* 0x000ee2000c1e1100 */
[----:B------:R-:W-:Y:S02]  /*d300*/  PRMT R219, RZ, 0x7610, R219 ;  /* 0x00007610ffdb7816 */ /* 0x000fe400000000db */
[----:B------:R-:W-:Y:S01]  /*d310*/  PRMT R218, RZ, 0x7610, R218 ;  /* 0x00007610ffda7816 */ /* 0x000fe200000000da */
[----:B------:R-:W3:Y:S01]  /*d320*/  @P3 LDG.E.U8 R226, desc[UR24][R28.64] ;  /* 0x000000181ce23981 */ /* 0x000ee2000c1e1100 */
[----:B------:R-:W-:Y:S02]  /*d330*/  ISETP.GT.AND P3, PT, R157, 0x14, PT ;  /* 0x000000149d00780c */ /* 0x000fe40003f64270 */
[----:B------:R-:W-:-:S03]  /*d340*/  PRMT R221, RZ, 0x7610, R221 ;  /* 0x00007610ffdd7816 */ /* 0x000fc600000000dd */
[----:B------:R-:W3:Y:S01]  /*d350*/  @P4 LDG.E.U8 R219, desc[UR24][R98.64] ;  /* 0x0000001862db4981 */ /* 0x000ee2000c1e1100 */
[----:B------:R-:W-:Y:S01]  /*d360*/  PRMT R223, RZ, 0x7610, R223 ;  /* 0x00007610ffdf7816 */ /* 0x000fe200000000df */
[----:B0-----:R-:W-:Y:S02]  /*d370*/  @P2 IMAD.MOV.U32 R114, RZ, RZ, R86 ;  /* 0x000000ffff722224 */ /* 0x001fe400078e0056 */
[----:B------:R-:W3:Y:S01]  /*d380*/  @P4 LDG.E.U8 R218, desc[UR24][R100.64] ;  /* 0x0000001864da4981 */ /* 0x000ee2000c1e1100 */
[----:B------:R-:W-:Y:S01]  /*d390*/  ISETP.GT.AND P4, PT, R157, 0x19, PT ;  /* 0x000000199d00780c */ /* 0x000fe20003f84270 */
[----:B------:R-:W-:Y:S01]  /*d3a0*/  @P2 IMAD.MOV.U32 R115, RZ, RZ, R88 ;  /* 0x000000ffff732224 */ /* 0x000fe200078e0058 */
[----:B------:R-:W-:Y:S01]  /*d3b0*/  PRMT R222, RZ, 0x7610, R222 ;  /* 0x00007610ffde7816 */ /* 0x000fe200000000de */
[----:B------:R-:W3:Y:S01]  /*d3c0*/  @P3 LDG.E.U8 R223, desc[UR24][R74.64] ;  /* 0x000000184adf3981 */ /* 0x000ee2000c1e1100 */
[----:B------:R-:W-:-:S03]  /*d3d0*/  PRMT R220, RZ, 0x7610, R220 ;  /* 0x00007610ffdc7816 */ /* 0x000fc600000000dc */
[----:B------:R0:W3:Y:S04]  /*d3e0*/  @P2 LDG.E.U8 R221, desc[UR24][R114.64] ;  /* 0x0000001872dd2981 */ /* 0x0000e8000c1e1100 */
[----:B------:R-:W3:Y:S01]  /*d3f0*/  @P3 LDG.E.U8 R222, desc[UR24][R76.64] ;  /* 0x000000184cde3981 */ /* 0x000ee2000c1e1100 */
[----:B------:R-:W-:Y:S01]  /*d400*/  ISETP.GT.AND P3, PT, R157, 0x17, PT ;  /* 0x000000179d00780c */ /* 0x000fe20003f64270 */
[----:B0-----:R-:W-:Y:S02]  /*d410*/  @P2 IMAD.MOV.U32 R114, RZ, RZ, R87 ;  /* 0x000000ffff722224 */ /* 0x001fe400078e0057 */
[----:B------:R-:W-:Y:S01]  /*d420*/  @P2 IMAD.MOV.U32 R115, RZ, RZ, R89 ;  /* 0x000000ffff732224 */ /* 0x000fe200078e0059 */
[----:B------:R-:W-:-:S04]  /*d430*/  PRMT R213, RZ, 0x7610, R213 ;  /* 0x00007610ffd57816 */ /* 0x000fc800000000d5 */
[----:B------:R0:W3:Y:S01]  /*d440*/  @P2 LDG.E.U8 R220, desc[UR24][R114.64] ;  /* 0x0000001872dc2981 */ /* 0x0000e2000c1e1100 */
[----:B------:R-:W-:Y:S02]  /*d450*/  PRMT R217, RZ, 0x7610, R217 ;  /* 0x00007610ffd97816 */ /* 0x000fe400000000d9 */
[----:B------:R-:W-:Y:S02]  /*d460*/  PRMT R215, RZ, 0x7610, R215 ;  /* 0x00007610ffd77816 */ /* 0x000fe400000000d7 */
[----:B------:R-:W-:Y:S01]  /*d470*/  PRMT R212, RZ, 0x7610, R212 ;  /* 0x00007610ffd47816 */ /* 0x000fe200000000d4 */
[----:B0-----:R-:W-:Y:S02]  /*d480*/  @P4 IMAD.MOV.U32 R114, RZ, RZ, R30 ;  /* 0x000000ffff724224 */ /* 0x001fe400078e001e */
[----:B------:R-:W-:Y:S01]  /*d490*/  @P4 IMAD.MOV.U32 R115, RZ, RZ, R32 ;  /* 0x000000ffff734224 */ /* 0x000fe200078e0020 */
[C---:B------:R-:W-:Y:S01]  /*d4a0*/  ISETP.GT.AND P2, PT, R157.reuse, 0x18, PT ;  /* 0x000000189d00780c */ /* 0x040fe20003f44270 */
[----:B------:R-:W3:Y:S04]  /*d4b0*/  @P3 LDG.E.U8 R217, desc[UR24][R110.64] ;  /* 0x000000186ed93981 */ /* 0x000ee8000c1e1100 */
[----:B------:R0:W3:Y:S04]  /*d4c0*/  @P4 LDG.E.U8 R213, desc[UR24][R114.64] ;  /* 0x0000001872d54981 */ /* 0x0000e8000c1e1100 */
[----:B------:R-:W3:Y:S01]  /*d4d0*/  @P3 LDG.E.U8 R215, desc[UR24][R112.64] ;  /* 0x0000001870d73981 */ /* 0x000ee2000c1e1100 */
[----:B------:R-:W-:Y:S01]  /*d4e0*/  ISETP.GT.AND P3, PT, R157, 0x1a, PT ;  /* 0x0000001a9d00780c */ /* 0x000fe20003f64270 */
[----:B0-----:R-:W-:-:S02]  /*d4f0*/  @P4 IMAD.MOV.U32 R114, RZ, RZ, R31 ;  /* 0x000000ffff724224 */ /* 0x001fc400078e001f */
[----:B------:R-:W-:Y:S01]  /*d500*/  @P4 IMAD.MOV.U32 R115, RZ, RZ, R33 ;  /* 0x000000ffff734224 */ /* 0x000fe200078e0021 */
[----:B------:R-:W-:-:S04]  /*d510*/  PRMT R135, RZ, 0x7610, R135 ;  /* 0x00007610ff877816 */ /* 0x000fc80000000087 */
[----:B------:R0:W3:Y:S01]  /*d520*/  @P4 LDG.E.U8 R212, desc[UR24][R114.64] ;  /* 0x0000001872d44981 */ /* 0x0000e2000c1e1100 */
[C---:B------:R-:W-:Y:S02]  /*d530*/  ISETP.GT.AND P4, PT, R157.reuse, 0x1c, PT ;  /* 0x0000001c9d00780c */ /* 0x040fe40003f84270 */
[----:B------:R-:W-:Y:S01]  /*d540*/  PRMT R134, RZ, 0x7610, R134 ;  /* 0x00007610ff867816 */ /* 0x000fe20000000086 */
[----:B------:R-:W3:Y:S01]  /*d550*/  @P2 LDG.E.U8 R135, desc[UR24][R14.64] ;  /* 0x000000180e872981 */ /* 0x000ee2000c1e1100 */
[----:B------:R-:W-:Y:S02]  /*d560*/  PRMT R211, RZ, 0x7610, R211 ;  /* 0x00007610ffd37816 */ /* 0x000fe400000000d3 */
[----:B------:R-:W-:Y:S02]  /*d570*/  PRMT R210, RZ, 0x7610, R210 ;  /* 0x00007610ffd27816 */ /* 0x000fe400000000d2 */
[----:B------:R-:W3:Y:S01]  /*d580*/  @P2 LDG.E.U8 R134, desc[UR24][R16.64] ;  /* 0x0000001810862981 */ /* 0x000ee2000c1e1100 */
[----:B------:R-:W-:-:S02]  /*d590*/  ISETP.GT.AND P2, PT, R157, 0x1b, PT ;  /* 0x0000001b9d00780c */ /* 0x000fc40003f44270 */
[----:B------:R-:W-:Y:S01]  /*d5a0*/  PRMT R207, RZ, 0x7610, R207 ;  /* 0x00007610ffcf7816 */ /* 0x000fe200000000cf */
[----:B------:R-:W3:Y:S01]  /*d5b0*/  @P3 LDG.E.U8 R211, desc[UR24][R46.64] ;  /* 0x000000182ed33981 */ /* 0x000ee2000c1e1100 */
[----:B0-----:R-:W-:-:S03]  /*d5c0*/  @P4 IMAD.MOV.U32 R114, RZ, RZ, R199 ;  /* 0x000000ffff724224 */ /* 0x001fc600078e00c7 */
[----:B------:R-:W3:Y:S01]  /*d5d0*/  @P3 LDG.E.U8 R210, desc[UR24][R48.64] ;  /* 0x0000001830d23981 */ /* 0x000ee2000c1e1100 */
[----:B------:R-:W-:Y:S01]  /*d5e0*/  ISETP.GT.AND P3, PT, R157, 0x1d, PT ;  /* 0x0000001d9d00780c */ /* 0x000fe20003f64270 */
[----:B------:R-:W-:Y:S01]  /*d5f0*/  @P4 IMAD.MOV.U32 R115, RZ, RZ, R195 ;  /* 0x000000ffff734224 */ /* 0x000fe200078e00c3 */
[----:B------:R-:W-:Y:S02]  /*d600*/  PRMT R209, RZ, 0x7610, R209 ;  /* 0x00007610ffd17816 */ /* 0x000fe400000000d1 */
[----:B------:R-:W-:Y:S02]  /*d610*/  PRMT R208, RZ, 0x7610, R208 ;  /* 0x00007610ffd07816 */ /* 0x000fe400000000d0 */
[----:B------:R-:W-:Y:S01]  /*d620*/  PRMT R206, RZ, 0x7610, R206 ;  /* 0x00007610ffce7816 */ /* 0x000fe200000000ce */
[----:B------:R0:W3:Y:S01]  /*d630*/  @P4 LDG.E.U8 R207, desc[UR24][R114.64] ;  /* 0x0000001872cf4981 */ /* 0x0000e2000c1e1100 */
[----:B------:R-:W-:-:S03]  /*d640*/  PRMT R205, RZ, 0x7610, R205 ;  /* 0x00007610ffcd7816 */ /* 0x000fc600000000cd */
[----:B------:R-:W3:Y:S04]  /*d650*/  @P2 LDG.E.U8 R209, desc[UR24][R62.64] ;  /* 0x000000183ed12981 */ /* 0x000ee8000c1e1100 */
[----:B------:R-:W3:Y:S01]  /*d660*/  @P2 LDG.E.U8 R208, desc[UR24][R64.64] ;  /* 0x0000001840d02981 */ /* 0x000ee2000c1e1100 */
[----:B0-----:R-:W-:Y:S02]  /*d670*/  @P4 IMAD.MOV.U32 R114, RZ, RZ, R216 ;  /* 0x000000ffff724224 */ /* 0x001fe400078e00d8 */
[----:B------:R-:W-:Y:S01]  /*d680*/  @P4 IMAD.MOV.U32 R115, RZ, RZ, R214 ;  /* 0x000000ffff734224 */ /* 0x000fe200078e00d6 */
[----:B------:R-:W-:-:S04]  /*d690*/  ISETP.GT.AND P2, PT, R157, 0x1e, PT ;  /* 0x0000001e9d00780c */ /* 0x000fc80003f44270 */
[----:B------:R0:W3:Y:S01]  /*d6a0*/  @P4 LDG.E.U8 R206, desc[UR24][R114.64] ;  /* 0x0000001872ce4981 */ /* 0x0000e2000c1e1100 */
[----:B------:R-:W-:Y:S01]  /*d6b0*/  PRMT R203, RZ, 0x7610, R203 ;  /* 0x00007610ffcb7816 */ /* 0x000fe200000000cb */
[----:B0-----:R-:W-:Y:S02]  /*d6c0*/  @P3 IMAD.MOV.U32 R114, RZ, RZ, R231 ;  /* 0x000000ffff723224 */ /* 0x001fe400078e00e7 */
[----:B------:R-:W-:-:S05]  /*d6d0*/  @P3 IMAD.MOV.U32 R115, RZ, RZ, R230 ;  /* 0x000000ffff733224 */ /* 0x000fca00078e00e6 */
[----:B------:R0:W3:Y:S01]  /*d6e0*/  @P3 LDG.E.U8 R205, desc[UR24][R114.64] ;  /* 0x0000001872cd3981 */ /* 0x0000e2000c1e1100 */
[----:B------:R-:W-:Y:S02]  /*d6f0*/  ISETP.GT.AND P4, PT, R157, 0x1f, PT ;  /* 0x0000001f9d00780c */ /* 0x000fe40003f84270 */
[----:B------:R-:W-:Y:S01]  /*d700*/  PRMT R201, RZ, 0x7610, R201 ;  /* 0x00007610ffc97816 */ /* 0x000fe200000000c9 */
[----:B0-----:R-:W-:Y:S02]  /*d710*/  @P3 IMAD.MOV.U32 R114, RZ, RZ, R245 ;  /* 0x000000ffff723224 */ /* 0x001fe400078e00f5 */
[----:B------:R-:W-:-:S05]  /*d720*/  @P3 IMAD.MOV.U32 R115, RZ, RZ, R244 ;  /* 0x000000ffff733224 */ /* 0x000fca00078e00f4 */
        /* <DEDUP_REMOVED lines=14> */
[----:B------:R-:W-:Y:S01]  /*d810*/  PRMT R133, RZ, 0x7610, R133 ;  /* 0x00007610ff857816 */ /* 0x000fe20000000085 */
[----:B----4-:R-:W-:Y:S02]  /*d820*/  @P4 IMAD.MOV.U32 R114, RZ, RZ, R127 ;  /* 0x000000ffff724224 */ /* 0x010fe400078e007f */
[----:B------:R-:W-:Y:S01]  /*d830*/  @P4 IMAD.MOV.U32 R115, RZ, RZ, R252 ;  /* 0x000000ffff734224 */ /* 0x000fe200078e00fc */
[----:B------:R-:W-:Y:S01]  /*d840*/  ISETP.GT.AND P2, PT, R157, 0x21, PT ;  /* 0x000000219d00780c */ /* 0x000fe20003f44270 */
[----:B------:R-:W4:Y:S04]  /*d850*/  LDL R127, [R1+0x28] ;  /* 0x00002800017f7983 */ /* 0x000f280000100800 */
[----:B------:R2:W3:Y:S02]  /*d860*/  @P4 LDG.E.U8 R191, desc[UR24][R114.64] ;  /* 0x0000001872bf4981 */ /* 0x0004e4000c1e1100 */
[----:B--2---:R-:W-:-:S02]  /*d870*/  @P3 IMAD.MOV.U32 R114, RZ, RZ, R125 ;  /* 0x000000ffff723224 */ /* 0x004fc400078e007d */
[----:B------:R-:W-:Y:S01]  /*d880*/  @P3 IMAD.MOV.U32 R115, RZ, RZ, R126 ;  /* 0x000000ffff733224 */ /* 0x000fe200078e007e */
[----:B------:R-:W-:Y:S01]  /*d890*/  PRMT R132, RZ, 0x7610, R132 ;  /* 0x00007610ff847816 */ /* 0x000fe20000000084 */
[----:B------:R-:W2:Y:S04]  /*d8a0*/  LDL R126, [R1+0x2c] ;  /* 0x00002c00017e7983 */ /* 0x000ea80000100800 */
[----:B------:R0:W2:Y:S01]  /*d8b0*/  @P3 LDG.E.U8 R133, desc[UR24][R114.64] ;  /* 0x0000001872853981 */ /* 0x0000a2000c1e1100 */
[----:B------:R-:W-:-:S03]  /*d8c0*/  PRMT R189, RZ, 0x7610, R189 ;  /* 0x00007610ffbd7816 */ /* 0x000fc600000000bd */
[----:B------:R-:W2:Y:S04]  /*d8d0*/  LDL R125, [R1+0x30] ;  /* 0x00003000017d7983 */ /* 0x000ea80000100800 */
[----:B------:R-:W0:Y:S04]  /*d8e0*/  LDL R114, [R1+0xc] ;  /* 0x00000c0001727983 */ /* 0x000e280000100800 */
[----:B------:R-:W0:Y:S02]  /*d8f0*/  LDL R115, [R1+0x10] ;  /* 0x0000100001737983 */ /* 0x000e240000100800 */
[----:B0-----:R-:W-:-:S04]  /*d900*/  @P3 LOP3.LUT R115, R115, R114, RZ, 0x3c, !PT ;  /* 0x0000007273733212 */ /* 0x001fc800078e3cff */
[----:B------:R-:W-:-:S04]  /*d910*/  @P3 LOP3.LUT R114, R115, R114, RZ, 0x3c, !PT ;  /* 0x0000007273723212 */ /* 0x000fc800078e3cff */
[----:B------:R-:W-:-:S05]  /*d920*/  @P3 LOP3.LUT R115, R115, R114, RZ, 0x3c, !PT ;  /* 0x0000007273733212 */ /* 0x000fca00078e3cff */
[----:B------:R3:W2:Y:S02]  /*d930*/  @P3 LDG.E.U8 R132, desc[UR24][R114.64] ;  /* 0x0000001872843981 */ /* 0x0006a4000c1e1100 */
[----:B---3--:R-:W-:Y:S02]  /*d940*/  @P2 IMAD.MOV.U32 R114, RZ, RZ, R124 ;  /* 0x000000ffff722224 */ /* 0x008fe400078e007c */
[----:B------:R-:W-:Y:S01]  /*d950*/  @P2 IMAD.MOV.U32 R115, RZ, RZ, R36 ;  /* 0x000000ffff732224 */ /* 0x000fe200078e0024 */
[----:B------:R-:W3:Y:S04]  /*d960*/  LDL R124, [R1+0x34] ;  /* 0x00003400017c7983 */ /* 0x000ee80000100800 */
[----:B------:R0:W2:Y:S04]  /*d970*/  @P2 LDG.E.U8 R189, desc[UR24][R114.64] ;  /* 0x0000001872bd2981 */ /* 0x0000a8000c1e1100 */
[----:B------:R-:W2:Y:S04]  /*d980*/  LDL R36, [R1+0x38] ;  /* 0x0000380001247983 */ /* 0x000ea80000100800 */
[----:B------:R-:W0:Y:S04]  /*d990*/  LDL R114, [R1+0x1c] ;  /* 0x00001c0001727983 */ /* 0x000e280000100800 */
[----:B------:R-:W0:Y:S01]  /*d9a0*/  LDL R115, [R1+0x20] ;  /* 0x0000200001737983 */ /* 0x000e220000100800 */
[----:B------:R-:W-:-:S02]  /*d9b0*/  ISETP.GT.AND P4, PT, R157, 0x22, PT ;  /* 0x000000229d00780c */ /* 0x000fc40003f84270 */
[----:B------:R-:W-:Y:S02]  /*d9c0*/  PRMT R187, RZ, 0x7610, R187 ;  /* 0x00007610ffbb7816 */ /* 0x000fe400000000bb */
[----:B------:R-:W-:Y:S02]  /*d9d0*/  ISETP.GT.AND P3, PT, R157, 0x23, PT ;  /* 0x000000239d00780c */ /* 0x000fe40003f64270 */
[----:B------:R-:W-:Y:S02]  /*d9e0*/  PRMT R186, RZ, 0x7610, R186 ;  /* 0x00007610ffba7816 */ /* 0x000fe400000000ba */
[----:B------:R-:W-:Y:S02]  /*d9f0*/  PRMT R185, RZ, 0x7610, R185 ;  /* 0x00007610ffb97816 */ /* 0x000fe400000000b9 */
[----:B------:R-:W-:Y:S02]  /*da00*/  PRMT R183, RZ, 0x7610, R183 ;  /* 0x00007610ffb77816 */ /* 0x000fe400000000b7 */
[----:B0-----:R-:W-:-:S04]  /*da10*/  @P2 LOP3.LUT R115, R115, R114, RZ, 0x3c, !PT ;  /* 0x0000007273732212 */ /* 0x001fc800078e3cff */
[----:B------:R-:W-:-:S04]  /*da20*/  @P2 LOP3.LUT R114, R115, R114, RZ, 0x3c, !PT ;  /* 0x0000007273722212 */ /* 0x000fc800078e3cff */
[----:B------:R-:W-:-:S05]  /*da30*/  @P2 LOP3.LUT R115, R115, R114, RZ, 0x3c, !PT ;  /* 0x0000007273732212 */ /* 0x000fca00078e3cff */
[----:B------:R4:W3:Y:S02]  /*da40*/  @P2 LDG.E.U8 R187, desc[UR24][R114.64] ;  /* 0x0000001872bb2981 */ /* 0x0008e4000c1e1100 */
[----:B----4-:R-:W-:Y:S02]  /*da50*/  @P4 IMAD.MOV.U32 R114, RZ, RZ, R127 ;  /* 0x000000ffff724224 */ /* 0x010fe400078e007f */
[----:B------:R-:W-:Y:S01]  /*da60*/  @P4 IMAD.MOV.U32 R115, RZ, RZ, R204 ;  /* 0x000000ffff734224 */ /* 0x000fe200078e00cc */
[----:B------:R-:W-:Y:S01]  /*da70*/  PRMT R181, RZ, 0x7610, R181 ;  /* 0x00007610ffb57816 */ /* 0x000fe200000000b5 */
[----:B------:R-:W4:Y:S04]  /*da80*/  LDL R204, [R1+0x4c] ;  /* 0x00004c0001cc7983 */ /* 0x000f280000100800 */
[----:B------:R2:W4:Y:S04]  /*da90*/  @P4 LDG.E.U8 R186, desc[UR24][R114.64] ;  /* 0x0000001872ba4981 */ /* 0x000528000c1e1100 */
[----:B------:R-:W4:Y:S01]  /*daa0*/  LDL R127, [R1+0x50] ;  /* 0x00005000017f7983 */ /* 0x000f220000100800 */
[----:B--2---:R-:W-:-:S02]  /*dab0*/  @P4 IMAD.MOV.U32 R114, RZ, RZ, R125 ;  /* 0x000000ffff724224 */ /* 0x004fc400078e007d */
[----:B------:R-:W-:Y:S01]  /*dac0*/  @P4 IMAD.MOV.U32 R115, RZ, RZ, R126 ;  /* 0x000000ffff734224 */ /* 0x000fe200078e007e */
[----:B------:R-:W2:Y:S04]  /*dad0*/  LDL R125, [R1+0x58] ;  /* 0x00005800017d7983 */ /* 0x000ea80000100800 */
[----:B------:R0:W2:Y:S04]  /*dae0*/  @P4 LDG.E.U8 R185, desc[UR24][R114.64] ;  /* 0x0000001872b94981 */ /* 0x0000a8000c1e1100 */
[----:B------:R-:W2:Y:S01]  /*daf0*/  LDL R126, [R1+0x54] ;  /* 0x00005400017e7983 */ /* 0x000ea20000100800 */
[----:B0-----:R-:W-:-:S02]  /*db00*/  @P3 IMAD.MOV.U32 R114, RZ, RZ, R36 ;  /* 0x000000ffff723224 */ /* 0x001fc400078e0024 */
[----:B---3--:R-:W-:Y:S01]  /*db10*/  @P3 IMAD.MOV.U32 R115, RZ, RZ, R124 ;  /* 0x000000ffff733224 */ /* 0x008fe200078e007c */
[----:B------:R-:W3:Y:S04]  /*db20*/  LDL R36, [R1+0x60] ;  /* 0x0000600001247983 */ /* 0x000ee80000100800 */
[----:B------:R0:W2:Y:S04]  /*db30*/  @P3 LDG.E.U8 R183, desc[UR24][R114.64] ;  /* 0x0000001872b73981 */ /* 0x0000a8000c1e1100 */
[----:B------:R-:W2:Y:S04]  /*db40*/  LDL R124, [R1+0x5c] ;  /* 0x00005c00017c7983 */ /* 0x000ea80000100800 */
[----:B------:R-:W0:Y:S04]  /*db50*/  LDL R114, [R1+0x3c] ;  /* 0x00003c0001727983 */ /* 0x000e280000100800 */
[----:B------:R-:W0:Y:S02]  /*db60*/  LDL R115, [R1+0x40] ;  /* 0x0000400001737983 */ /* 0x000e240000100800 */
[----:B0-----:R-:W-:-:S04]  /*db70*/  @P3 LOP3.LUT R115, R115, R114, RZ, 0x3c, !PT ;  /* 0x0000007273733212 */ /* 0x001fc800078e3cff */
[----:B------:R-:W-:-:S04]  /*db80*/  @P3 LOP3.LUT R114, R115, R114, RZ, 0x3c, !PT ;  /* 0x0000007273723212 */ /* 0x000fc800078e3cff */
[----:B------:R-:W-:-:S05]  /*db90*/  @P3 LOP3.LUT R115, R115, R114, RZ, 0x3c, !PT ;  /* 0x0000007273733212 */ /* 0x000fca00078e3cff */
[----:B------:R0:W2:Y:S04]  /*dba0*/  @P3 LDG.E.U8 R181, desc[UR24][R114.64] ;  /* 0x0000001872b53981 */ /* 0x0000a8000c1e1100 */
[----:B------:R-:W0:Y:S04]  /*dbb0*/  LDL R114, [R1+0x44] ;  /* 0x0000440001727983 */ /* 0x000e280000100800 */
[----:B------:R-:W0:Y:S01]  /*dbc0*/  LDL R115, [R1+0x48] ;  /* 0x0000480001737983 */ /* 0x000e220000100800 */
[C---:B------:R-:W-:Y:S02]  /*dbd0*/  ISETP.GT.AND P2, PT, R157.reuse, 0x24, PT ;  /* 0x000000249d00780c */ /* 0x040fe40003f44270 */
[----:B------:R-:W-:-:S02]  /*dbe0*/  ISETP.GT.AND P4, PT, R157, 0x25, PT ;  /* 0x000000259d00780c */ /* 0x000fc40003f84270 */
[----:B------:R-:W-:Y:S02]  /*dbf0*/  PRMT R177, RZ, 0x7610, R177 ;  /* 0x00007610ffb17816 */ /* 0x000fe400000000b1 */
[----:B------:R-:W-:Y:S02]  /*dc00*/  PRMT R175, RZ, 0x7610, R175 ;  /* 0x00007610ffaf7816 */ /* 0x000fe400000000af */
[----:B------:R-:W-:Y:S02]  /*dc10*/  PRMT R173, RZ, 0x7610, R173 ;  /* 0x00007610ffad7816 */ /* 0x000fe400000000ad */
[----:B------:R-:W-:-:S03]  /*dc20*/  PRMT R171, RZ, 0x7610, R171 ;  /* 0x00007610ffab7816 */ /* 0x000fc600000000ab */
[----:B0-----:R-:W-:-:S04]  /*dc30*/  @P2 LOP3.LUT R115, R115, R114, RZ, 0x3c, !PT ;  /* 0x0000007273732212 */ /* 0x001fc800078e3cff */
[----:B------:R-:W-:-:S04]  /*dc40*/  @P2 LOP3.LUT R114, R115, R114, RZ, 0x3c, !PT ;  /* 0x0000007273722212 */ /* 0x000fc800078e3cff */
[----:B------:R-:W-:-:S05]  /*dc50*/  @P2 LOP3.LUT R115, R115, R114, RZ, 0x3c, !PT ;  /* 0x0000007273732212 */ /* 0x000fca00078e3cff */
[----:B------:R4:W3:Y:S02]  /*dc60*/  @P2 LDG.E.U8 R177, desc[UR24][R114.64] ;  /* 0x0000001872b12981 */ /* 0x0008e4000c1e1100 */
[----:B----4-:R-:W-:Y:S02]  /*dc70*/  @P2 IMAD.MOV.U32 R114, RZ, RZ, R127 ;  /* 0x000000ffff722224 */ /* 0x010fe400078e007f */
[----:B------:R-:W-:Y:S01]  /*dc80*/  @P2 IMAD.MOV.U32 R115, RZ, RZ, R204 ;  /* 0x000000ffff732224 */ /* 0x000fe200078e00cc */
[----:B------:R-:W-:Y:S01]  /*dc90*/  ISETP.GT.AND P3, PT, R157, 0x26, PT ;  /* 0x000000269d00780c */ /* 0x000fe20003f64270 */
[----:B------:R-:W4:Y:S04]  /*dca0*/  LDL R204, [R1+0x7c] ;  /* 0x00007c0001cc7983 */ /* 0x000f280000100800 */
[----:B------:R2:W4:Y:S01]  /*dcb0*/  @P2 LDG.E.U8 R175, desc[UR24][R114.64] ;  /* 0x0000001872af2981 */ /* 0x000522000c1e1100 */
[----:B------:R-:W-:-:S03]  /*dcc0*/  PRMT R167, RZ, 0x7610, R167 ;  /* 0x00007610ffa77816 */ /* 0x000fc600000000a7 */
[----:B------:R-:W4:Y:S01]  /*dcd0*/  LDL R127, [R1+0x80] ;  /* 0x00008000017f7983 */ /* 0x000f220000100800 */
[----:B--2---:R-:W-:Y:S02]  /*dce0*/  @P4 IMAD.MOV.U32 R114, RZ, RZ, R125 ;  /* 0x000000ffff724224 */ /* 0x004fe400078e007d */
[----:B------:R-:W-:Y:S01]  /*dcf0*/  @P4 IMAD.MOV.U32 R115, RZ, RZ, R126 ;  /* 0x000000ffff734224 */ /* 0x000fe200078e007e */
[----:B------:R-:W2:Y:S04]  /*dd00*/  LDL R125, [R1+0x78] ;  /* 0x00007800017d7983 */ /* 0x000ea80000100800 */
[----:B------:R3:W2:Y:S04]  /*dd10*/  @P4 LDG.E.U8 R173, desc[UR24][R114.64] ;  /* 0x0000001872ad4981 */ /* 0x0006a8000c1e1100 */
[----:B------:R-:W2:Y:S01]  /*dd20*/  LDL R126, [R1+0x74] ;  /* 0x00007400017e7983 */ /* 0x000ea20000100800 */
[----:B---3--:R-:W-:-:S02]  /*dd30*/  @P4 IMAD.MOV.U32 R114, RZ, RZ, R36 ;  /* 0x000000ffff724224 */ /* 0x008fc400078e0024 */
[----:B------:R-:W-:Y:S01]  /*dd40*/  @P4 IMAD.MOV.U32 R115, RZ, RZ, R124 ;  /* 0x000000ffff734224 */ /* 0x000fe200078e007c */
        /* <DEDUP_REMOVED lines=11> */
[----:B------:R-:W-:Y:S02]  /*de00*/  ISETP.GT.AND P2, PT, R157, 0x27, PT ;  /* 0x000000279d00780c */ /* 0x000fe40003f44270 */
[----:B------:R-:W-:-:S02]  /*de10*/  PRMT R161, RZ, 0x7610, R161 ;  /* 0x00007610ffa17816 */ /* 0x000fc400000000a1 */
        /* <DEDUP_REMOVED lines=8> */
[----:B--2---:R-:W-:Y:S02]  /*dea0*/  @P2 IMAD.MOV.U32 R114, RZ, RZ, R125 ;  /* 0x000000ffff722224 */ /* 0x004fe400078e007d */
[----:B------:R-:W-:Y:S01]  /*deb0*/  @P2 IMAD.MOV.U32 R115, RZ, RZ, R126 ;  /* 0x000000ffff732224 */ /* 0x000fe200078e007e */
[----:B------:R-:W2:Y:S04]  /*dec0*/  LDL R125, [R1+0x98] ;  /* 0x00009800017d7983 */ /* 0x000ea80000100800 */
[----:B------:R4:W2:Y:S04]  /*ded0*/  @P2 LDG.E.U8 R159, desc[UR24][R114.64] ;  /* 0x00000018729f2981 */ /* 0x0008a8000c1e1100 */
[----:B------:R-:W2:Y:S01]  /*dee0*/  LDL R126, [R1+0x94] ;  /* 0x00009400017e7983 */ /* 0x000ea20000100800 */
[----:B----4-:R-:W-:-:S02]  /*def0*/  @P2 IMAD.MOV.U32 R114, RZ, RZ, R127 ;  /* 0x000000ffff722224 */ /* 0x010fc400078e007f */
[----:B------:R-:W-:Y:S01]  /*df00*/  @P2 IMAD.MOV.U32 R115, RZ, RZ, R204 ;  /* 0x000000ffff732224 */ /* 0x000fe200078e00cc */
[----:B------:R-:W-:Y:S01]  /*df10*/  ISETP.GT.AND P3, PT, R157, 0x29, PT ;  /* 0x000000299d00780c */ /* 0x000fe20003f64270 */
[----:B------:R-:W4:Y:S04]  /*df20*/  LDL R204, [R1+0xa4] ;  /* 0x0000a40001cc7983 */ /* 0x000f280000100800 */
[----:B------:R3:W2:Y:S01]  /*df30*/  @P2 LDG.E.U8 R155, desc[UR24][R114.64] ;  /* 0x00000018729b2981 */ /* 0x0006a2000c1e1100 */
[----:B------:R-:W-:Y:S02]  /*df40*/  PRMT R130, RZ, 0x7610, R130 ;  /* 0x00007610ff827816 */ /* 0x000fe40000000082 */
[----:B------:R-:W-:Y:S01]  /*df50*/  PRMT R153, RZ, 0x7610, R153 ;  /* 0x00007610ff997816 */ /* 0x000fe20000000099 */
        /* <DEDUP_REMOVED lines=28> */
[----:B------:R0:W2:Y:S02]  /*e120*/  @P3 LDG.E.U8 R151, desc[UR24][R114.64] ;  /* 0x0000001872973981 */ /* 0x0000a4000c1e1100 */
[----:B0-----:R-:W-:Y:S02]  /*e130*/  @P2 IMAD.MOV.U32 R114, RZ, RZ, R127 ;  /* 0x000000ffff722224 */ /* 0x001fe400078e007f */
[----:B----4-:R-:W-:Y:S01]  /*e140*/  @P2 IMAD.MOV.U32 R115, RZ, RZ, R204 ;  /* 0x000000ffff732224 */ /* 0x010fe200078e00cc */
[----:B------:R-:W-:Y:S01]  /*e150*/  PRMT R144, RZ, 0x7610, R144 ;  /* 0x00007610ff907816 */ /* 0x000fe20000000090 */
[----:B------:R-:W4:Y:S04]  /*e160*/  LDL R204, [R1+0xd4] ;  /* 0x0000d40001cc7983 */ /* 0x000f280000100800 */
[----:B------:R3:W4:Y:S04]  /*e170*/  @P2 LDG.E.U8 R149, desc[UR24][R114.64] ;  /* 0x0000001872952981 */ /* 0x000728000c1e1100 */
[----:B------:R-:W4:Y:S01]  /*e180*/  LDL R127, [R1+0xd8] ;  /* 0x0000d800017f7983 */ /* 0x000f220000100800 */
[----:B---3--:R-:W-:-:S02]  /*e190*/  @P2 IMAD.MOV.U32 R114, RZ, RZ, R36 ;  /* 0x000000ffff722224 */ /* 0x008fc400078e0024 */
[----:B------:R-:W-:Y:S01]  /*e1a0*/  @P2 IMAD.MOV.U32 R115, RZ, RZ, R124 ;  /* 0x000000ffff732224 */ /* 0x000fe200078e007c */
[----:B------:R-:W3:Y:S04]  /*e1b0*/  LDL R36, [R1+0xd0] ;  /* 0x0000d00001247983 */ /* 0x000ee80000100800 */
[----:B------:R2:W3:Y:S04]  /*e1c0*/  @P2 LDG.E.U8 R146, desc[UR24][R114.64] ;  /* 0x0000001872922981 */ /* 0x0004e8000c1e1100 */
[----:B------:R-:W3:Y:S01]  /*e1d0*/  LDL R124, [R1+0xcc] ;  /* 0x0000cc00017c7983 */ /* 0x000ee20000100800 */
[----:B--2---:R-:W-:-:S02]  /*e1e0*/  @P4 IMAD.MOV.U32 R114, RZ, RZ, R125 ;  /* 0x000000ffff724224 */ /* 0x004fc400078e007d */
[----:B------:R-:W-:Y:S01]  /*e1f0*/  @P4 IMAD.MOV.U32 R115, RZ, RZ, R126 ;  /* 0x000000ffff734224 */ /* 0x000fe200078e007e */
[----:B------:R-:W2:Y:S04]  /*e200*/  LDL R125, [R1+0xe0] ;  /* 0x0000e000017d7983 */ /* 0x000ea80000100800 */
        /* <DEDUP_REMOVED lines=19> */
[----:B------:R3:W2:Y:S02]  /*e340*/  @P3 LDG.E.U8 R143, desc[UR24][R114.64] ;  /* 0x00000018728f3981 */ /* 0x0006a4000c1e1100 */
[----:B---3--:R-:W-:Y:S02]  /*e350*/  @P3 IMAD.MOV.U32 R114, RZ, RZ, R36 ;  /* 0x000000ffff723224 */ /* 0x008fe400078e0024 */
[----:B------:R-:W-:Y:S01]  /*e360*/  @P3 IMAD.MOV.U32 R115, RZ, RZ, R124 ;  /* 0x000000ffff733224 */ /* 0x000fe200078e007c */
[----:B------:R-:W3:Y:S04]  /*e370*/  LDL R36, [R1+0xf0] ;  /* 0x0000f00001247983 */ /* 0x000ee80000100800 */
[----:B------:R4:W3:Y:S04]  /*e380*/  @P3 LDG.E.U8 R122, desc[UR24][R114.64] ;  /* 0x00000018727a3981 */ /* 0x0008e8000c1e1100 */
[----:B------:R-:W3:Y:S01]  /*e390*/  LDL R124, [R1+0xec] ;  /* 0x0000ec00017c7983 */ /* 0x000ee20000100800 */
[----:B----4-:R-:W-:-:S02]  /*e3a0*/  @P2 IMAD.MOV.U32 R114, RZ, RZ, R127 ;  /* 0x000000ffff722224 */ /* 0x010fc400078e007f */
[----:B------:R-:W-:Y:S01]  /*e3b0*/  @P2 IMAD.MOV.U32 R115, RZ, RZ, R204 ;  /* 0x000000ffff732224 */ /* 0x000fe200078e00cc */
[----:B------:R-:W-:Y:S01]  /*e3c0*/  ISETP.GT.AND P4, PT, R157, 0x2e, PT ;  /* 0x0000002e9d00780c */ /* 0x000fe20003f84270 */
[----:B------:R-:W4:Y:S04]  /*e3d0*/  LDL R204, [R1+0xfc] ;  /* 0x0000fc0001cc7983 */ /* 0x000f280000100800 */
[----:B------:R2:W3:Y:S01]  /*e3e0*/  @P2 LDG.E.U8 R121, desc[UR24][R114.64] ;  /* 0x0000001872792981 */ /* 0x0004e2000c1e1100 */
[----:B------:R-:W-:Y:S02]  /*e3f0*/  PRMT R119, RZ, 0x7610, R119 ;  /* 0x00007610ff777816 */ /* 0x000fe40000000077 */
[----:B------:R-:W-:Y:S01]  /*e400*/  PRMT R118, RZ, 0x7610, R118 ;  /* 0x00007610ff767816 */ /* 0x000fe20000000076 */
        /* <DEDUP_REMOVED lines=20> */
[----:B------:R-:W-:Y:S02]  /*e550*/  ISETP.GT.AND P2, PT, R157, 0x30, PT ;  /* 0x000000309d00780c */ /* 0x000fe40003f44270 */
[----:B------:R-:W-:Y:S02]  /*e560*/  PRMT R117, RZ, 0x7610, R117 ;  /* 0x00007610ff757816 */ /* 0x000fe40000000075 */
[----:B------:R-:W-:Y:S02]  /*e570*/  PRMT R116, RZ, 0x7610, R116 ;  /* 0x00007610ff747816 */ /* 0x000fe40000000074 */
[----:B------:R-:W-:-:S05]  /*e580*/  PRMT R148, RZ, 0x7610, R148 ;  /* 0x00007610ff947816 */ /* 0x000fca0000000094 */
[----:B0-----:R-:W-:-:S04]  /*e590*/  @P3 LOP3.LUT R115, R115, R114, RZ, 0x3c, !PT ;  /* 0x0000007273733212 */ /* 0x001fc800078e3cff */
[----:B------:R-:W-:-:S04]  /*e5a0*/  @P3 LOP3.LUT R114, R115, R114, RZ, 0x3c, !PT ;  /* 0x0000007273723212 */ /* 0x000fc800078e3cff */
[----:B------:R-:W-:-:S05]  /*e5b0*/  @P3 LOP3.LUT R115, R115, R114, RZ, 0x3c, !PT ;  /* 0x0000007273733212 */ /* 0x000fca00078e3cff */
[----:B------:R0:W3:Y:S02]  /*e5c0*/  @P3 LDG.E.U8 R117, desc[UR24][R114.64] ;  /* 0x0000001872753981 */ /* 0x0000e4000c1e1100 */
[----:B0-----:R-:W-:Y:S02]  /*e5d0*/  @P3 IMAD.MOV.U32 R114, RZ, RZ, R127 ;  /* 0x000000ffff723224 */ /* 0x001fe400078e007f */
[----:B----4-:R-:W-:Y:S01]  /*e5e0*/  @P3 IMAD.MOV.U32 R115, RZ, RZ, R204 ;  /* 0x000000ffff733224 */ /* 0x010fe200078e00cc */
[----:B------:R-:W4:Y:S04]  /*e5f0*/  LDL R127, [R1+0x124] ;  /* 0x00012400017f7983 */ /* 0x000f280000100800 */
[----:B------:R2:W4:Y:S01]  /*e600*/  @P3 LDG.E.U8 R116, desc[UR24][R114.64] ;  /* 0x0000001872743981 */ /* 0x000522000c1e1100 */
[----:B------:R-:W-:-:S02]  /*e610*/  ISETP.GT.AND P4, PT, R157, 0x31, PT ;  /* 0x000000319d00780c */ /* 0x000fc40003f84270 */
[----:B------:R-:W-:Y:S01]  /*e620*/  PRMT R147, RZ, 0x7610, R147 ;  /* 0x00007610ff937816 */ /* 0x000fe20000000093 */
[----:B------:R-:W4:Y:S01]  /*e630*/  LDL R204, [R1+0x120] ;  /* 0x0001200001cc7983 */ /* 0x000f220000100800 */
[----:B--2---:R-:W-:Y:S02]  /*e640*/  @P2 IMAD.MOV.U32 R114, RZ, RZ, R125 ;  /* 0x000000ffff722224 */ /* 0x004fe400078e007d */
[----:B------:R-:W-:Y:S02]  /*e650*/  @P2 IMAD.MOV.U32 R125, RZ, RZ, R124 ;  /* 0x000000ffff7d2224 */ /* 0x000fe400078e007c */
[----:B---3--:R-:W-:Y:S02]  /*e660*/  @P2 IMAD.MOV.U32 R124, RZ, RZ, R36 ;  /* 0x000000ffff7c2224 */ /* 0x008fe400078e0024 */
[----:B------:R-:W-:Y:S01]  /*e670*/  @P2 IMAD.MOV.U32 R115, RZ, RZ, R126 ;  /* 0x000000ffff732224 */ /* 0x000fe200078e007e */
[----:B------:R-:W-:Y:S01]  /*e680*/  ISETP.GT.AND P3, PT, R157, 0x32, PT ;  /* 0x000000329d00780c */ /* 0x000fe20003f64270 */
[----:B------:R-:W4:Y:S04]  /*e690*/  LDL R126, [R1+0x128] ;  /* 0x00012800017e7983 */ /* 0x000f280000100800 */
[----:B------:R-:W2:Y:S01]  /*e6a0*/  @P2 LDG.E.U8 R148, desc[UR24][R124.64] ;  /* 0x000000187c942981 */ /* 0x000ea2000c1e1100 */
[----:B------:R-:W-:-:S03]  /*e6b0*/  PRMT R123, RZ, 0x7610, R123 ;  /* 0x00007610ff7b7816 */ /* 0x000fc6000000007b */
[----:B------:R0:W3:Y:S04]  /*e6c0*/  @P2 LDG.E.U8 R147, desc[UR24][R114.64] ;  /* 0x0000001872932981 */ /* 0x0000e8000c1e1100 */
[----:B------:R-:W2:Y:S04]  /*e6d0*/  LDL R36, [R1+0x138] ;  /* 0x0001380001247983 */ /* 0x000ea80000100800 */
[----:B------:R-:W2:Y:S04]  /*e6e0*/  LDL R124, [R1+0x114] ;  /* 0x00011400017c7983 */ /* 0x000ea80000100800 */
[----:B------:R-:W2:Y:S01]  /*e6f0*/  LDL R125, [R1+0x118] ;  /* 0x00011800017d7983 */ /* 0x000ea20000100800 */
[----:B0-----:R-:W-:-:S03]  /*e700*/  PRMT R114, RZ, 0x7610, R114 ;  /* 0x00007610ff727816 */ /* 0x001fc60000000072 */
[----:B----4-:R-:W4:Y:S04]  /*e710*/  @P3 LDG.E.U8 R123, desc[UR24][R126.64] ;  /* 0x000000187e7b3981 */ /* 0x010f28000c1e1100 */
[----:B------:R-:W3:Y:S04]  /*e720*/  LDL R126, [R1+0x12c] ;  /* 0x00012c00017e7983 */ /* 0x000ee80000100800 */
[----:B------:R-:W3:Y:S01]  /*e730*/  LDL R127, [R1+0x130] ;  /* 0x00013000017f7983 */ /* 0x000ee20000100800 */
[----:B--2---:R-:W-:-:S04]  /*e740*/  @P4 LOP3.LUT R125, R125, R124, RZ, 0x3c, !PT ;  /* 0x0000007c7d7d4212 */ /* 0x004fc800078e3cff */
[----:B------:R-:W-:-:S04]  /*e750*/  @P4 LOP3.LUT R124, R125, R124, RZ, 0x3c, !PT ;  /* 0x0000007c7d7c4212 */ /* 0x000fc800078e3cff */
[----:B------:R-:W-:-:S05]  /*e760*/  @P4 LOP3.LUT R125, R125, R124, RZ, 0x3c, !PT ;  /* 0x0000007c7d7d4212 */ /* 0x000fca00078e3cff */
[----:B------:R0:W2:Y:S04]  /*e770*/  @P4 LDG.E.U8 R114, desc[UR24][R124.64] ;  /* 0x000000187c724981 */ /* 0x0000a8000c1e1100 */
[----:B------:R-:W2:Y:S01]  /*e780*/  LDL R125, [R1+0x11c] ;  /* 0x00011c00017d7983 */ /* 0x000ea20000100800 */
[----:B------:R-:W-:Y:S01]  /*e790*/  PRMT R115, RZ, 0x7610, R115 ;  /* 0x00007610ff737816 */ /* 0x000fe20000000073 */
[----:B0-----:R-:W-:Y:S01]  /*e7a0*/  @P4 IMAD.MOV.U32 R124, RZ, RZ, R204 ;  /* 0x000000ffff7c4224 */ /* 0x001fe200078e00cc */
[----:B------:R-:W-:Y:S01]  /*e7b0*/  ISETP.GT.AND P2, PT, R157, 0x33, PT ;  /* 0x000000339d00780c */ /* 0x000fe20003f44270 */
[----:B------:R-:W4:Y:S01]  /*e7c0*/  LDL R204, [R1+0x148] ;  /* 0x0001480001cc7983 */ /* 0x000f220000100800 */
[----:B---3--:R-:W-:-:S04]  /*e7d0*/  @P3 LOP3.LUT R127, R127, R126, RZ, 0x3c, !PT ;  /* 0x0000007e7f7f3212 */ /* 0x008fc800078e3cff */
[----:B------:R-:W-:-:S04]  /*e7e0*/  @P3 LOP3.LUT R126, R127, R126, RZ, 0x3c, !PT ;  /* 0x0000007e7f7e3212 */ /* 0x000fc800078e3cff */
[----:B------:R-:W-:Y:S01]  /*e7f0*/  @P3 LOP3.LUT R127, R127, R126, RZ, 0x3c, !PT ;  /* 0x0000007e7f7f3212 */ /* 0x000fe200078e3cff */
[----:B--2---:R0:W2:Y:S02]  /*e800*/  @P4 LDG.E.U8 R115, desc[UR24][R124.64] ;  /* 0x000000187c734981 */ /* 0x0040a4000c1e1100 */
[----:B0-----:R-:W-:-:S06]  /*e810*/  PRMT R124, RZ, 0x7610, R124 ;  /* 0x00007610ff7c7816 */ /* 0x001fcc000000007c */
[----:B------:R0:W3:Y:S04]  /*e820*/  @P3 LDG.E.U8 R124, desc[UR24][R126.64] ;  /* 0x000000187e7c3981 */ /* 0x0000e8000c1e1100 */
[----:B------:R-:W2:Y:S01]  /*e830*/  LDL R127, [R1+0x134] ;  /* 0x00013400017f7983 */ /* 0x000ea20000100800 */
[----:B------:R-:W-:Y:S01]  /*e840*/  PRMT R125, RZ, 0x7610, R125 ;  /* 0x00007610ff7d7816 */ /* 0x000fe2000000007d */
[----:B0-----:R-:W-:Y:S01]  /*e850*/  @P2 IMAD.MOV.U32 R126, RZ, RZ, R36 ;  /* 0x000000ffff7e2224 */ /* 0x001fe200078e0024 */
[----:B------:R-:W-:Y:S01]  /*e860*/  PRMT R128, RZ, 0x7610, R128 ;  /* 0x00007610ff807816 */ /* 0x000fe20000000080 */
[----:B------:R-:W3:Y:S04]  /*e870*/  LDL R36, [R1+0x158] ;  /* 0x0001580001247983 */ /* 0x000ee80000100800 */
[----:B--2---:R0:W2:Y:S04]  /*e880*/  @P2 LDG.E.U8 R125, desc[UR24][R126.64] ;  /* 0x000000187e7d2981 */ /* 0x0040a8000c1e1100 */
[----:B------:R-:W0:Y:S04]  /*e890*/  LDL R126, [R1+0x13c] ;  /* 0x00013c00017e7983 */ /* 0x000e280000100800 */
[----:B------:R-:W0:Y:S01]  /*e8a0*/  LDL R127, [R1+0x140] ;  /* 0x00014000017f7983 */ /* 0x000e220000100800 */
[----:B------:R-:W-:-:S02]  /*e8b0*/  ISETP.GT.AND P4, PT, R157, 0x34, PT ;  /* 0x000000349d00780c */ /* 0x000fc40003f84270 */
[----:B0-----:R-:W-:-:S04]  /*e8c0*/  @P2 LOP3.LUT R127, R127, R126, RZ, 0x3c, !PT ;  /* 0x0000007e7f7f2212 */ /* 0x001fc800078e3cff */
[----:B------:R-:W-:-:S04]  /*e8d0*/  @P2 LOP3.LUT R126, R127, R126, RZ, 0x3c, !PT ;  /* 0x0000007e7f7e2212 */ /* 0x000fc800078e3cff */
[----:B------:R-:W-:-:S05]  /*e8e0*/  @P2 LOP3.LUT R127, R127, R126, RZ, 0x3c, !PT ;  /* 0x0000007e7f7f2212 */ /* 0x000fca00078e3cff */
[----:B------:R4:W2:Y:S04]  /*e8f0*/  @P2 LDG.E.U8 R128, desc[UR24][R126.64] ;  /* 0x000000187e802981 */ /* 0x0008a8000c1e1100 */
[----:B------:R-:W2:Y:S01]  /*e900*/  LDL R127, [R1+0x144] ;  /* 0x00014400017f7983 */ /* 0x000ea20000100800 */
[----:B------:R-:W-:Y:S01]  /*e910*/  PRMT R129, RZ, 0x7610, R129 ;  /* 0x00007610ff817816 */ /* 0x000fe20000000081 */
[----:B----4-:R-:W-:Y:S01]  /*e920*/  @P4 IMAD.MOV.U32 R126, RZ, RZ, R204 ;  /* 0x000000ffff7e4224 */ /* 0x010fe200078e00cc */
[----:B------:R-:W-:Y:S01]  /*e930*/  PRMT R142, RZ, 0x7610, R142 ;  /* 0x00007610ff8e7816 */ /* 0x000fe2000000008e */
[----:B------:R-:W4:Y:S04]  /*e940*/  LDL R204, [R1+0x160] ;  /* 0x0001600001cc7983 */ /* 0x000f280000100800 */
[----:B--2---:R0:W2:Y:S04]  /*e950*/  @P4 LDG.E.U8 R129, desc[UR24][R126.64] ;  /* 0x000000187e814981 */ /* 0x0040a8000c1e1100 */
        /* <DEDUP_REMOVED lines=9> */
[----:B------:R-:W-:-:S11]  /*e9f0*/  PRMT R163, RZ, 0x7610, R163 ;  /* 0x00007610ffa37816 */ /* 0x000fd600000000a3 */
[----:B0-----:R-:W-:-:S04]  /*ea00*/  @P3 LOP3.LUT R127, R127, R126, RZ, 0x3c, !PT ;  /* 0x0000007e7f7f3212 */ /* 0x001fc800078e3cff */
[----:B------:R-:W-:-:S04]  /*ea10*/  @P3 LOP3.LUT R126, R127, R126, RZ, 0x3c, !PT ;  /* 0x0000007e7f7e3212 */ /* 0x000fc800078e3cff */
[----:B------:R-:W-:-:S05]  /*ea20*/  @P3 LOP3.LUT R127, R127, R126, RZ, 0x3c, !PT ;  /* 0x0000007e7f7f3212 */ /* 0x000fca00078e3cff */
[----:B------:R0:W2:Y:S04]  /*ea30*/  @P3 LDG.E.U8 R163, desc[UR24][R126.64] ;  /* 0x000000187ea33981 */ /* 0x0000a8000c1e1100 */
[----:B------:R-:W0:Y:S04]  /*ea40*/  LDL R126, [R1+0x18c] ;  /* 0x00018c00017e7983 */ /* 0x000e280000100800 */
[----:B------:R-:W0:Y:S01]  /*ea50*/  LDL R127, [R1+0x190] ;  /* 0x00019000017f7983 */ /* 0x000e220000100800 */
[----:B------:R-:W-:Y:S02]  /*ea60*/  PRMT R165, RZ, 0x7610, R165 ;  /* 0x00007610ffa57816 */ /* 0x000fe400000000a5 */
[----:B------:R-:W-:-:S02]  /*ea70*/  ISETP.GT.AND P2, PT, R157, 0x35, PT ;  /* 0x000000359d00780c */ /* 0x000fc40003f44270 */
[----:B0-----:R-:W-:-:S04]  /*ea80*/  @P3 LOP3.LUT R127, R127, R126, RZ, 0x3c, !PT ;  /* 0x0000007e7f7f3212 */ /* 0x001fc800078e3cff */
[----:B------:R-:W-:-:S04]  /*ea90*/  @P3 LOP3.LUT R126, R127, R126, RZ, 0x3c, !PT ;  /* 0x0000007e7f7e3212 */ /* 0x000fc800078e3cff */
[----:B------:R-:W-:-:S05]  /*eaa0*/  @P3 LOP3.LUT R127, R127, R126, RZ, 0x3c, !PT ;  /* 0x0000007e7f7f3212 */ /* 0x000fca00078e3cff */
[----:B------:R3:W2:Y:S04]  /*eab0*/  @P3 LDG.E.U8 R165, desc[UR24][R126.64] ;  /* 0x000000187ea53981 */ /* 0x0006a8000c1e1100 */
[----:B------:R-:W2:Y:S01]  /*eac0*/  LDL R127, [R1+0x154] ;  /* 0x00015400017f7983 */ /* 0x000ea20000100800 */
[----:B------:R-:W-:Y:S01]  /*ead0*/  PRMT R150, RZ, 0x7610, R150 ;  /* 0x00007610ff967816 */ /* 0x000fe20000000096 */
[----:B---3--:R-:W-:Y:S01]  /*eae0*/  @P2 IMAD.MOV.U32 R126, RZ, RZ, R36 ;  /* 0x000000ffff7e2224 */ /* 0x008fe200078e0024 */
[----:B------:R-:W-:Y:S01]  /*eaf0*/  PRMT R152, RZ, 0x7610, R152 ;  /* 0x00007610ff987816 */ /* 0x000fe20000000098 */
[----:B------:R-:W3:Y:S04]  /*eb00*/  LDL R36, [R1+0x180] ;  /* 0x0001800001247983 */ /* 0x000ee80000100800 */
[----:B--2---:R4:W2:Y:S04]  /*eb10*/  @P2 LDG.E.U8 R150, desc[UR24][R126.64] ;  /* 0x000000187e962981 */ /* 0x0048a8000c1e1100 */
[----:B------:R-:W2:Y:S01]  /*eb20*/  LDL R127, [R1+0x15c] ;  /* 0x00015c00017f7983 */ /* 0x000ea20000100800 */
[----:B----4-:R-:W-:Y:S01]  /*eb30*/  @P2 IMAD.MOV.U32 R126, RZ, RZ, R204 ;  /* 0x000000ffff7e2224 */ /* 0x010fe200078e00cc */
[----:B------:R-:W-:-:S02]  /*eb40*/  ISETP.GT.AND P3, PT, R157, 0x36, PT ;  /* 0x000000369d00780c */ /* 0x000fc40003f64270 */
        /* <DEDUP_REMOVED lines=11> */
[----:B------:R-:W-:Y:S02]  /*ec00*/  PRMT R156, RZ, 0x7610, R156 ;  /* 0x00007610ff9c7816 */ /* 0x000fe4000000009c */
        /* <DEDUP_REMOVED lines=12> */
[----:B------:R-:W2:Y:S01]  /*ecd0*/  LDL R127, [R1+0x17c] ;  /* 0x00017c00017f7983 */ /* 0x000ea20000100800 */
[----:B------:R-:W-:Y:S01]  /*ece0*/  PRMT R160, RZ, 0x7610, R160 ;  /* 0x00007610ffa07816 */ /* 0x000fe200000000a0 */
[----:B---3--:R-:W-:Y:S01]  /*ecf0*/  @P2 IMAD.MOV.U32 R126, RZ, RZ, R36 ;  /* 0x000000ffff7e2224 */ /* 0x008fe200078e0024 */
[----:B------:R-:W-:Y:S01]  /*ed00*/  ISETP.GT.AND P3, PT, R157, 0x39, PT ;  /* 0x000000399d00780c */ /* 0x000fe20003f64270 */
[----:B------:R-:W3:Y:S01]  /*ed10*/  LDL R36, [R1+0x1b8] ;  /* 0x0001b80001247983 */ /* 0x000ee20000100800 */
[----:B------:R-:W-:-:S03]  /*ed20*/  PRMT R162, RZ, 0x7610, R162 ;  /* 0x00007610ffa27816 */ /* 0x000fc600000000a2 */
[----:B--2---:R4:W2:Y:S04]  /*ed30*/  @P2 LDG.E.U8 R160, desc[UR24][R126.64] ;  /* 0x000000187ea02981 */ /* 0x0048a8000c1e1100 */
[----:B------:R-:W2:Y:S04]  /*ed40*/  LDL R127, [R1+0x194] ;  /* 0x00019400017f7983 */ /* 0x000ea80000100800 */
[----:B----4-:R-:W-:Y:S01]  /*ed50*/  @P3 IMAD.MOV.U32 R126, RZ, RZ, R204 ;  /* 0x000000ffff7e3224 */ /* 0x010fe200078e00cc */
[----:B------:R-:W-:Y:S02]  /*ed60*/  PRMT R164, RZ, 0x7610, R164 ;  /* 0x00007610ffa47816 */ /* 0x000fe400000000a4 */
[----:B------:R-:W-:Y:S01]  /*ed70*/  ISETP.GT.AND P2, PT, R157, 0x3a, PT ;  /* 0x0000003a9d00780c */ /* 0x000fe20003f44270 */
        /* <DEDUP_REMOVED lines=64> */
[----:B----4-:R-:W-:-:S05]  /*f180*/  @P2 IMAD.MOV.U32 R126, RZ, RZ, R204 ;  /* 0x000000ffff7e2224 */ /* 0x010fca00078e00cc */
[----:B--2---:R0:W2:Y:S04]  /*f190*/  @P2 LDG.E.U8 R182, desc[UR24][R126.64] ;  /* 0x000000187eb62981 */ /* 0x0040a8000c1e1100 */
[----:B------:R-:W0:Y:S04]  /*f1a0*/  LDL R126, [R1+0x208] ;  /* 0x00020800017e7983 */ /* 0x000e280000100800 */
[----:B------:R-:W0:Y:S01]  /*f1b0*/  LDL R127, [R1+0x20c] ;  /* 0x00020c00017f7983 */ /* 0x000e220000100800 */
[----:B------:R-:W-:Y:S01]  /*f1c0*/  PRMT R184, RZ, 0x7610, R184 ;  /* 0x00007610ffb87816 */ /* 0x000fe200000000b8 */
[----:B------:R-:W1:Y:S01]  /*f1d0*/  S2R R204, SR_TID.X ;  /* 0x0000000000cc7919 */ /* 0x000e620000002100 */
[----:B0-----:R-:W-:-:S04]  /*f1e0*/  @P2 LOP3.LUT R127, R127, R126, RZ, 0x3c, !PT ;  /* 0x0000007e7f7f2212 */ /* 0x001fc800078e3cff */
[----:B------:R-:W-:-:S04]  /*f1f0*/  @P2 LOP3.LUT R126, R127, R126, RZ, 0x3c, !PT ;  /* 0x0000007e7f7e2212 */ /* 0x000fc800078e3cff */
[----:B------:R-:W-:-:S05]  /*f200*/  @P2 LOP3.LUT R127, R127, R126, RZ, 0x3c, !PT ;  /* 0x0000007e7f7f2212 */ /* 0x000fca00078e3cff */
[----:B------:R0:W4:Y:S04]  /*f210*/  @P2 LDG.E.U8 R184, desc[UR24][R126.64] ;  /* 0x000000187eb82981 */ /* 0x000128000c1e1100 */
[----:B------:R-:W0:Y:S04]  /*f220*/  LDL R126, [R1+0x210] ;  /* 0x00021000017e7983 */ /* 0x000e280000100800 */
[----:B------:R-:W0:Y:S01]  /*f230*/  LDL R127, [R1+0x214] ;  /* 0x00021400017f7983 */ /* 0x000e220000100800 */
[----:B------:R-:W-:Y:S02]  /*f240*/  ISETP.GT.AND P3, PT, R157, 0x3f, PT ;  /* 0x0000003f9d00780c */ /* 0x000fe40003f64270 */
[----:B-1----:R-:W-:-:S04]  /*f250*/  LOP3.LUT R204, R204, 0x3f, RZ, 0xc0, !PT ;  /* 0x0000003fcccc7812 */ /* 0x002fc800078ec0ff */
[----:B------:R-:W-:Y:S02]  /*f260*/  ISETP.GE.AND P2, PT, R204, R157, PT ;  /* 0x0000009dcc00720c */ /* 0x000fe40003f46270 */
[----:B------:R-:W-:Y:S01]  /*f270*/  PRMT R157, RZ, 0x7610, R157 ;  /* 0x00007610ff9d7816 */ /* 0x000fe2000000009d */
[----:B------:R-:W2:Y:S04]  /*f280*/  LDL.LU R204, [R1+0x354] ;  /* 0x0003540001cc7983 */ /* 0x000ea80000300800 */
        /* <DEDUP_REMOVED lines=11> */
[----:B------:R-:W2:Y:S01]  /*f340*/  LDL R127, [R1+0x220] ;  /* 0x00022000017f7983 */ /* 0x000ea20000100800 */
[----:B------:R-:W-:Y:S01]  /*f350*/  PRMT R190, RZ, 0x7610, R190 ;  /* 0x00007610ffbe7816 */ /* 0x000fe200000000be */
[----:B---3--:R-:W-:Y:S01]  /*f360*/  @!P2 IMAD.MOV.U32 R126, RZ, RZ, R36 ;  /* 0x000000ffff7ea224 */ /* 0x008fe200078e0024 */
[----:B------:R-:W-:Y:S01]  /*f370*/  BAR.SYNC.DEFER_BLOCKING 0x0 ;  /* 0x0000000000007b1d */ /* 0x000fe20000010000 */
[----:B------:R-:W-:Y:S02]  /*f380*/  PRMT R192, RZ, 0x7610, R192 ;  /* 0x00007610ffc07816 */ /* 0x000fe400000000c0 */
[----:B------:R-:W-:-:S02]  /*f390*/  PRMT R194, RZ, 0x7610, R194 ;  /* 0x00007610ffc27816 */ /* 0x000fc400000000c2 */
[----:B------:R-:W-:Y:S02]  /*f3a0*/  PRMT R196, RZ, 0x7610, R196 ;  /* 0x00007610ffc47816 */ /* 0x000fe400000000c4 */
[----:B------:R-:W-:Y:S01]  /*f3b0*/  PRMT R198, RZ, 0x7610, R198 ;  /* 0x00007610ffc67816 */ /* 0x000fe200000000c6 */
[----:B------:R-:W3:Y:S04]  /*f3c0*/  LDL R36, [R1+0x2e4] ;  /* 0x0002e40001247983 */ /* 0x000ee80000100800 */
[----:B--2---:R0:W2:Y:S04]  /*f3d0*/  @!P2 LDG.E.U8 R190, desc[UR24][R126.64] ;  /* 0x000000187ebea981 */ /* 0x0040a8000c1e1100 */
[----:B------:R-:W0:Y:S04]  /*f3e0*/  LDL R126, [R1+0x240] ;  /* 0x00024000017e7983 */ /* 0x000e280000100800 */
[----:B------:R-:W0:Y:S02]  /*f3f0*/  LDL R127, [R1+0x244] ;  /* 0x00024400017f7983 */ /* 0x000e240000100800 */
[----:B0-----:R-:W-:-:S04]  /*f400*/  @!P2 LOP3.LUT R127, R127, R126, RZ, 0x3c, !PT ;  /* 0x0000007e7f7fa212 */ /* 0x001fc800078e3cff */
[----:B------:R-:W-:-:S04]  /*f410*/  @!P2 LOP3.LUT R126, R127, R126, RZ, 0x3c, !PT ;  /* 0x0000007e7f7ea212 */ /* 0x000fc800078e3cff */
[----:B------:R-:W-:-:S05]  /*f420*/  @!P2 LOP3.LUT R127, R127, R126, RZ, 0x3c, !PT ;  /* 0x0000007e7f7fa212 */ /* 0x000fca00078e3cff */
[----:B------:R0:W2:Y:S04]  /*f430*/  @!P2 LDG.E.U8 R192, desc[UR24][R126.64] ;  /* 0x000000187ec0a981 */ /* 0x0000a8000c1e1100 */
        /* <DEDUP_REMOVED lines=19> */
[----:B------:R-:W0:Y:S01]  /*f570*/  LDL R127, [R1+0x2c4] ;  /* 0x0002c400017f7983 */ /* 0x000e220000100800 */
[----:B------:R-:W-:Y:S02]  /*f580*/  PRMT R200, RZ, 0x7610, R200 ;  /* 0x00007610ffc87816 */ /* 0x000fe400000000c8 */
[----:B0-----:R-:W-:-:S04]  /*f590*/  @!P2 LOP3.LUT R127, R127, R126, RZ, 0x3c, !PT ;  /* 0x0000007e7f7fa212 */ /* 0x001fc800078e3cff */
[----:B------:R-:W-:-:S04]  /*f5a0*/  @!P2 LOP3.LUT R126, R127, R126, RZ, 0x3c, !PT ;  /* 0x0000007e7f7ea212 */ /* 0x000fc800078e3cff */
[----:B------:R-:W-:-:S05]  /*f5b0*/  @!P2 LOP3.LUT R127, R127, R126, RZ, 0x3c, !PT ;  /* 0x0000007e7f7fa212 */ /* 0x000fca00078e3cff */
[----:B------:R3:W2:Y:S04]  /*f5c0*/  @!P2 LDG.E.U8 R200, desc[UR24][R126.64] ;  /* 0x000000187ec8a981 */ /* 0x0006a8000c1e1100 */
[----:B------:R-:W2:Y:S01]  /*f5d0*/  LDL R127, [R1+0x2e0] ;  /* 0x0002e000017f7983 */ /* 0x000ea20000100800 */
[----:B------:R-:W-:Y:S01]  /*f5e0*/  PRMT R202, RZ, 0x7610, R202 ;  /* 0x00007610ffca7816 */ /* 0x000fe200000000ca */
[----:B---3--:R-:W-:-:S05]  /*f5f0*/  @!P2 IMAD.MOV.U32 R126, RZ, RZ, R36 ;  /* 0x000000ffff7ea224 */ /* 0x008fca00078e0024 */
[----:B--2---:R0:W2:Y:S04]  /*f600*/  @!P2 LDG.E.U8 R202, desc[UR24][R126.64] ;  /* 0x000000187ecaa981 */ /* 0x0040a8000c1e1100 */
[----:B------:R-:W0:Y:S04]  /*f610*/  LDL R126, [R1+0x1ec] ;  /* 0x0001ec00017e7983 */ /* 0x000e280000100800 */
[----:B------:R-:W0:Y:S01]  /*f620*/  LDL R127, [R1+0x2f8] ;  /* 0x0002f800017f7983 */ /* 0x000e220000100800 */
[----:B------:R-:W-:Y:S01]  /*f630*/  PRMT R204, RZ, 0x7610, R204 ;  /* 0x00007610ffcc7816 */ /* 0x000fe200000000cc */
[----:B------:R-:W1:Y:S01]  /*f640*/  S2R R36, SR_TID.X ;  /* 0x0000000000247919 */ /* 0x000e620000002100 */
[----:B0-----:R-:W-:-:S04]  /*f650*/  @!P2 LOP3.LUT R127, R127, R126, RZ, 0x3c, !PT ;  /* 0x0000007e7f7fa212 */ /* 0x001fc800078e3cff */
[----:B------:R-:W-:-:S04]  /*f660*/  @!P2 LOP3.LUT R126, R127, R126, RZ, 0x3c, !PT ;  /* 0x0000007e7f7ea212 */ /* 0x000fc800078e3cff */
[----:B------:R-:W-:-:S05]  /*f670*/  @!P2 LOP3.LUT R127, R127, R126, RZ, 0x3c, !PT ;  /* 0x0000007e7f7fa212 */ /* 0x000fca00078e3cff */
[----:B------:R0:W3:Y:S04]  /*f680*/  @!P2 LDG.E.U8 R204, desc[UR24][R126.64] ;  /* 0x000000187ecca981 */ /* 0x0000e8000c1e1100 */
[----:B------:R-:W0:Y:S04]  /*f690*/  LDL R126, [R1+0x228] ;  /* 0x00022800017e7983 */ /* 0x000e280000100800 */
[----:B------:R-:W0:Y:S01]  /*f6a0*/  LDL R127, [R1+0x22c] ;  /* 0x00022c00017f7983 */ /* 0x000e220000100800 */
[----:B-1----:R-:W-:-:S05]  /*f6b0*/  LOP3.LUT R36, R36, 0x7f, RZ, 0xc0, !PT ;  /* 0x0000007f24247812 */ /* 0x002fca00078ec0ff */
[----:B------:R1:W-:Y:S02]  /*f6c0*/  STS.U8 [R36+UR9+0x4000], R141 ;  /* 0x0040008d24007988 */ /* 0x0003e40008000009 */
[----:B-1----:R-:W-:Y:S02]  /*f6d0*/  PRMT R141, RZ, 0x7610, R141 ;  /* 0x00007610ff8d7816 */ /* 0x002fe4000000008d */
[----:B0-----:R-:W-:-:S04]  /*f6e0*/  @!P2 LOP3.LUT R127, R127, R126, RZ, 0x3c, !PT ;  /* 0x0000007e7f7fa212 */ /* 0x001fc800078e3cff */
[----:B------:R-:W-:-:S04]  /*f6f0*/  @!P2 LOP3.LUT R126, R127, R126, RZ, 0x3c, !PT ;  /* 0x0000007e7f7ea212 */ /* 0x000fc800078e3cff */
[----:B------:R-:W-:-:S05]  /*f700*/  @!P2 LOP3.LUT R127, R127, R126, RZ, 0x3c, !PT ;  /* 0x0000007e7f7fa212 */ /* 0x000fca00078e3cff */
[----:B------:R0:W2:Y:S04]  /*f710*/  @!P2 LDG.E.U8 R141, desc[UR24][R126.64] ;  /* 0x000000187e8da981 */ /* 0x0000a8000c1e1100 */
[----:B------:R-:W0:Y:S04]  /*f720*/  LDL R126, [R1+0x248] ;  /* 0x00024800017e7983 */ /* 0x000e280000100800 */
[----:B------:R-:W0:Y:S04]  /*f730*/  LDL R127, [R1+0x24c] ;  /* 0x00024c00017f7983 */ /* 0x000e280000100800 */
[----:B------:R1:W-:Y:S02]  /*f740*/  STS.U8 [R36+UR9+0x6000], R140 ;  /* 0x0060008c24007988 */ /* 0x0003e40008000009 */
[----:B-1----:R-:W-:-:S02]  /*f750*/  PRMT R140, RZ, 0x7610, R140 ;  /* 0x00007610ff8c7816 */ /* 0x002fc4000000008c */
        /* <DEDUP_REMOVED lines=117> */
[----:B------:R-:W0:Y:S01]  /*feb0*/  LDL R127, [R1+0x23c] ;  /* 0x00023c00017f7983 */ /* 0x000e220000100800 */
[----:B------:R-:W-:-:S05]  /*fec0*/  LOP3.LUT R36, R36, 0x10, RZ, 0x3c, !PT ;  /* 0x0000001024247812 */ /* 0x000fca00078e3cff */
        /* <DEDUP_REMOVED lines=58> */
[----:B------:R-:W5:Y:S01]  /*10270*/  LDL.LU R36, [R1+0x350] ;  /* 0x0003500001247983 */ /* 0x000f620000300800 */
[----:B0-----:R-:W-:-:S04]  /*10280*/  @!P2 LOP3.LUT R127, R127, R126, RZ, 0x3c, !PT ;  /* 0x0000007e7f7fa212 */ /* 0x001fc800078e3cff */
[----:B------:R-:W-:-:S04]  /*10290*/  @!P2 LOP3.LUT R126, R127, R126, RZ, 0x3c, !PT ;  /* 0x0000007e7f7ea212 */ /* 0x000fc800078e3cff */
[----:B------:R-:W-:-:S05]  /*102a0*/  @!P2 LOP3.LUT R127, R127, R126, RZ, 0x3c, !PT ;  /* 0x0000007e7f7fa212 */ /* 0x000fca00078e3cff */
[----:B------:R0:W2:Y:S02]  /*102b0*/  @!P2 LDG.E.U8 R212, desc[UR24][R126.64] ;  /* 0x000000187ed4a981 */ /* 0x0000a4000c1e1100 */
[----:B0-----:R-:W0:Y:S02]  /*102c0*/  S2R R127, SR_TID.X ;  /* 0x00000000007f7919 */ /* 0x001e240000002100 */
[----:B0-----:R-:W-:-:S04]  /*102d0*/  LOP3.LUT R127, R127, 0x7f, RZ, 0xc0, !PT ;  /* 0x0000007f7f7f7812 */ /* 0x001fc800078ec0ff */
[----:B------:R-:W-:-:S05]  /*102e0*/  LOP3.LUT R126, R127, 0x10, RZ, 0x3c, !PT ;  /* 0x000000107f7e7812 */ /* 0x000fca00078e3cff */
[----:B------:R-:W-:Y:S04]  /*102f0*/  STS.U8 [R126+UR9+0x5080], R189 ;  /* 0x005080bd7e007988 */ /* 0x000fe80008000009 */
[----:B------:R-:W-:Y:S04]  /*10300*/  STS.U8 [R126+UR9+0x7080], R187 ;  /* 0x007080bb7e007988 */ /* 0x000fe80008000009 */
[----:B------:R0:W-:Y:S04]  /*10310*/  STS.U8 [R126+UR9+0x5480], R153 ;  /* 0x005480997e007988 */ /* 0x0001e80008000009 */
[----:B------:R1:W-:Y:S04]  /*10320*/  STS.U8 [R126+UR9+0x7480], R151 ;  /* 0x007480977e007988 */ /* 0x0003e80008000009 */
[----:B0-----:R-:W2:Y:S04]  /*10330*/  LDL.LU R153, [R1+0x308] ;  /* 0x0003080001997983 */ /* 0x001ea80000300800 */
[----:B-1----:R-:W2:Y:S01]  /*10340*/  LDL.LU R151, [R1+0x30c] ;  /* 0x00030c0001977983 */ /* 0x002ea20000300800 */
[----:B------:R-:W0:Y:S03]  /*10350*/  S2R R187, SR_TID.X ;  /* 0x0000000000bb7919 */ /* 0x000e260000002100 */
[----:B------:R1:W-:Y:S04]  /*10360*/  STS.U8 [R126+UR9+0x5880], R114 ;  /* 0x005880727e007988 */ /* 0x0003e80008000009 */
[----:B------:R-:W-:Y:S04]  /*10370*/  STS.U8 [R126+UR9+0x7880], R115 ;  /* 0x007880737e007988 */ /* 0x000fe80008000009 */
[----:B------:R-:W-:Y:S04]  /*10380*/  STS.U8 [R126+UR9+0x5c80], R162 ;  /* 0x005c80a27e007988 */ /* 0x000fe80008000009 */
[----:B------:R-:W-:Y:S01]  /*10390*/  STS.U8 [R126+UR9+0x7c80], R164 ;  /* 0x007c80a47e007988 */ /* 0x000fe20008000009 */
[----:B0-----:R-:W-:-:S04]  /*103a0*/  LOP3.LUT R189, R187, 0x7f, RZ, 0xc0, !PT ;  /* 0x0000007fbbbd7812 */ /* 0x001fc800078ec0ff */
[C---:B------:R-:W-:Y:S02]  /*103b0*/  LOP3.LUT R127, R189.reuse, 0x20, RZ, 0x3c, !PT ;  /* 0x00000020bd7f7812 */ /* 0x040fe400078e3cff */
[----:B-1----:R-:W-:Y:S02]  /*103c0*/  LOP3.LUT R114, R189, 0x30, RZ, 0x3c, !PT ;  /* 0x00000030bd727812 */ /* 0x002fe400078e3cff */
[----:B------:R-:W-:Y:S01]  /*103d0*/  LOP3.LUT R187, R187, 0x7f, RZ, 0xc0, !PT ;  /* 0x0000007fbbbb7812 */ /* 0x000fe200078ec0ff */
[----:B--2---:R-:W-:Y:S04]  /*103e0*/  STS.U8 [R127+UR9+0x4100], R151 ;  /* 0x004100977f007988 */ /* 0x004fe80008000009 */
[----:B------:R0:W-:Y:S02]  /*103f0*/  STS.U8 [R127+UR9+0x6100], R153 ;  /* 0x006100997f007988 */ /* 0x0001e40008000009 */
[----:B0-----:R-:W0:Y:S02]  /*10400*/  S2R R153, SR_TID.X ;  /* 0x0000000000997919 */ /* 0x001e240000002100 */
[----:B------:R-:W-:Y:S04]  /*10410*/  STS.U8 [R127+UR9+0x4500], R37 ;  /* 0x004500257f007988 */ /* 0x000fe80008000009 */
        /* <DEDUP_REMOVED lines=9> */
[----:B------:R1:W-:Y:S04]  /*104b0*/  STS.U8 [R127+UR9+0x5900], R123 ;  /* 0x0059007b7f007988 */ /* 0x0003e80008000009 */
[----:B------:R-:W-:Y:S04]  /*104c0*/  STS.U8 [R127+UR9+0x7900], R124 ;  /* 0x0079007c7f007988 */ /* 0x000fe80008000009 */
[----:B------:R-:W-:Y:S04]  /*104d0*/  STS.U8 [R127+UR9+0x5d00], R166 ;  /* 0x005d00a67f007988 */ /* 0x000fe80008000009 */
[----:B------:R-:W-:Y:S04]  /*104e0*/  STS.U8 [R127+UR9+0x7d00], R168 ;  /* 0x007d00a87f007988 */ /* 0x000fe80008000009 */
[----:B------:R2:W-:Y:S04]  /*104f0*/  STS.U8 [R114+UR9+0x4180], R35 ;  /* 0x0041802372007988 */ /* 0x0005e80008000009 */
[----:B------:R-:W-:Y:S04]  /*10500*/  STS.U8 [R114+UR9+0x6180], R19 ;  /* 0x0061801372007988 */ /* 0x000fe80008000009 */
[----:B------:R-:W-:Y:S04]  /*10510*/  STS.U8 [R114+UR9+0x4580], R21 ;  /* 0x0045801572007988 */ /* 0x000fe80008000009 */
[----:B------:R-:W-:Y:S01]  /*10520*/  STS.U8 [R114+UR9+0x6580], R18 ;  /* 0x0065801272007988 */ /* 0x000fe20008000009 */
[----:B0-----:R-:W-:-:S03]  /*10530*/  LOP3.LUT R153, R153, 0x7f, RZ, 0xc0, !PT ;  /* 0x0000007f99997812 */ /* 0x001fc600078ec0ff */
[----:B------:R-:W-:Y:S04]  /*10540*/  STS.U8 [R114+UR9+0x4980], R225 ;  /* 0x004980e172007988 */ /* 0x000fe80008000009 */
[----:B------:R-:W-:Y:S04]  /*10550*/  STS.U8 [R114+UR9+0x6980], R224 ;  /* 0x006980e072007988 */ /* 0x000fe80008000009 */
[----:B------:R-:W-:Y:S04]  /*10560*/  STS.U8 [R114+UR9+0x4d80], R209 ;  /* 0x004d80d172007988 */ /* 0x000fe80008000009 */
[----:B------:R-:W-:Y:S01]  /*10570*/  STS.U8 [R114+UR9+0x6d80], R208 ;  /* 0x006d80d072007988 */ /* 0x000fe20008000009 */
[----:B------:R-:W-:-:S03]  /*10580*/  LOP3.LUT R151, R153, 0x40, RZ, 0x3c, !PT ;  /* 0x0000004099977812 */ /* 0x000fc600078e3cff */
        /* <DEDUP_REMOVED lines=33> */
[----:B-1----:R-:W-:-:S03]  /*107a0*/  LOP3.LUT R123, R187, 0x60, RZ, 0x3c, !PT ;  /* 0x00000060bb7b7812 */ /* 0x002fc600078e3cff */
        /* <DEDUP_REMOVED lines=8> */
[----:B------:R1:W-:Y:S04]  /*10830*/  STS.U8 [R123+UR9+0x4300], R4 ;  /* 0x004300047b007988 */ /* 0x0003e80008000009 */
[----:B------:R0:W-:Y:S04]  /*10840*/  STS.U8 [R123+UR9+0x6300], R179 ;  /* 0x006300b37b007988 */ /* 0x0001e80008000009 */
[----:B------:R-:W-:Y:S04]  /*10850*/  STS.U8 [R123+UR9+0x4700], R235 ;  /* 0x004700eb7b007988 */ /* 0x000fe80008000009 */
[----:B------:R-:W-:Y:S04]  /*10860*/  STS.U8 [R123+UR9+0x6700], R234 ;  /* 0x006700ea7b007988 */ /* 0x000fe80008000009 */
[----:B------:R-:W-:Y:S04]  /*10870*/  STS.U8 [R123+UR9+0x4b00], R219 ;  /* 0x004b00db7b007988 */ /* 0x000fe80008000009 */
[----:B------:R0:W5:Y:S04]  /*10880*/  LDL.LU R37, [R1+0x34c] ;  /* 0x00034c0001257983 */ /* 0x0001680000300800 */
[----:B------:R-:W-:Y:S04]  /*10890*/  STS.U8 [R123+UR9+0x6b00], R218 ;  /* 0x006b00da7b007988 */ /* 0x000fe80008000009 */
[----:B------:R0:W5:Y:S04]  /*108a0*/  LDL.LU R34, [R1+0x348] ;  /* 0x0003480001227983 */ /* 0x0001680000300800 */
[----:B------:R-:W-:Y:S04]  /*108b0*/  STS.U8 [R123+UR9+0x4f00], R201 ;  /* 0x004f00c97b007988 */ /* 0x000fe80008000009 */
[----:B--2---:R2:W5:Y:S04]  /*108c0*/  LDL.LU R35, [R1+0x344] ;  /* 0x0003440001237983 */ /* 0x0045680000300800 */
[----:B------:R-:W-:Y:S01]  /*108d0*/  STS.U8 [R123+UR9+0x6f00], R197 ;  /* 0x006f00c57b007988 */ /* 0x000fe20008000009 */
[----:B0-----:R-:W-:-:S03]  /*108e0*/  LOP3.LUT R115, R187, 0x70, RZ, 0x3c, !PT ;  /* 0x00000070bb737812 */ /* 0x001fc600078e3cff */
[----:B------:R2:W5:Y:S04]  /*108f0*/  LDL.LU R19, [R1+0x340] ;  /* 0x0003400001137983 */ /* 0x0005680000300800 */
[----:B------:R-:W-:Y:S04]  /*10900*/  STS.U8 [R123+UR9+0x5300], R167 ;  /* 0x005300a77b007988 */ /* 0x000fe80008000009 */
        /* <DEDUP_REMOVED lines=12> */
[----:B-1----:R2:W5:Y:S04]  /*109d0*/  LDL.LU R4, [R1+0x324] ;  /* 0x0003240001047983 */ /* 0x0025680000300800 */
[----:B----4-:R-:W-:Y:S04]  /*109e0*/  STS.U8 [R123+UR9+0x7f00], R184 ;  /* 0x007f00b87b007988 */ /* 0x010fe80008000009 */
[----:B------:R2:W5:Y:S04]  /*109f0*/  LDL.LU R179, [R1+0x320] ;  /* 0x0003200001b37983 */ /* 0x0005680000300800 */
[----:B------:R0:W-:Y:S04]  /*10a00*/  STS.U8 [R115+UR9+0x4380], R169 ;  /* 0x004380a973007988 */ /* 0x0001e80008000009 */
[----:B------:R1:W-:Y:S04]  /*10a10*/  STS.U8 [R115+UR9+0x6380], R0 ;  /* 0x0063800073007988 */ /* 0x0003e80008000009 */
[----:B0-----:R2:W5:Y:S04]  /*10a20*/  LDL.LU R169, [R1+0x31c] ;  /* 0x00031c0001a97983 */ /* 0x0015680000300800 */
[----:B-1----:R2:W5:Y:S04]  /*10a30*/  LDL.LU R0, [R1+0x318] ;  /* 0x0003180001007983 */ /* 0x0025680000300800 */
[----:B------:R2:W-:Y:S04]  /*10a40*/  STS.U8 [R115+UR9+0x4780], R233 ;  /* 0x004780e973007988 */ /* 0x0005e80008000009 */
        /* <DEDUP_REMOVED lines=20> */
[----:B---3--:R2:W-:Y:S04]  /*10b90*/  STS.U8 [R189+UR9+0x9e00], R204 ;  /* 0x009e00ccbd007988 */ /* 0x0085e80008000009 */
        /* <DEDUP_REMOVED lines=23> */
[----:B------:R2:W-:Y:S01]  /*10d10*/  STS.U8 [R114+UR9+0x9f80], R212 ;  /* 0x009f80d472007988 */ /* 0x0005e20008000009 */
[----:B------:R0:W-:Y:S06]  /*10d20*/  MEMBAR.ALL.CTA ;  /* 0x0000000000007992 */ /* 0x0001ec0000008000 */
[----:B0-----:R-:W0:Y:S01]  /*10d30*/  FENCE.VIEW.ASYNC.S ;  /* 0x00000000000073c6 */ /* 0x001e220000000000 */
[----:B------:R-:W-:Y:S01]  /*10d40*/  ULEA UR11, UR22, UR9, 0x3 ;  /* 0x00000009160b7291 */ /* 0x000fe2000f8e18ff */
[----:B------:R-:W-:-:S03]  /*10d50*/  UMOV UR4, UR5 ;  /* 0x0000000500047c82 */ /* 0x000fc60008000000 */
[----:B------:R-:W-:Y:S01]  /*10d60*/  UIADD3 UR11, UPT, UPT, UR11, 0xa000, URZ ;  /* 0x0000a0000b0b7890 */ /* 0x000fe2000fffe0ff */
[----:B0-----:R-:W-:Y:S06]  /*10d70*/  BAR.SYNC.DEFER_BLOCKING 0x0 ;  /* 0x0000000000007b1d */ /* 0x001fec0000010000 */
[----:B--2---:R-:W-:Y:S05]  /*10d80*/  @P1 BRA `(.L_x_9) ;  /* 0x0000000000501947 */ /* 0x004fea0003800000 */
[----:B------:R-:W-:Y:S02]  /*10d90*/  UIADD3 UR31, UPT, UPT, UR8, 0x40, URZ ;  /* 0x00000040081f7890 */ /* 0x000fe4000fffe0ff */
[----:B------:R-:W-:Y:S01]  /*10da0*/  UIADD3 UR38, UPT, UPT, UR8, 0x40, URZ ;  /* 0x0000004008267890 */ /* 0x000fe2000fffe0ff */
        /* <DEDUP_REMOVED lines=9> */
[----:B------:R0:W-:Y:S01]  /*10e40*/  UTCQMMA gdesc[UR16], gdesc[UR12], tmem[UR8], tmem[UR18], idesc[UR19], UPT ;  /* 0x00ff120c100075ea */ /* 0x0001e2000b800308 */
[----:B------:R-:W-:Y:S01]  /*10e50*/  UMOV UR40, 0x0 ;  /* 0x0000000000287882 */ /* 0x000fe20000000000 */
[----:B------:R-:W-:Y:S01]  /*10e60*/  UMOV UR41, 0x8108490 ;  /* 0x0810849000297882 */ /* 0x000fe20000000000 */
[----:B------:R0:W-:Y:S01]  /*10e70*/  UTCQMMA gdesc[UR32], gdesc[UR14], tmem[UR8], tmem[UR34], idesc[UR35], UPT ;  /* 0x00ff220e200075ea */ /* 0x0001e2000b800308 */
[----:B------:R-:W-:Y:S01]  /*10e80*/  UMOV UR5, UR6 ;  /* 0x0000000600057c82 */ /* 0x000fe20008000000 */
[----:B------:R0:W-:Y:S01]  /*10e90*/  UTCQMMA gdesc[UR26], gdesc[UR12], tmem[UR31], tmem[UR36], idesc[UR37], UPT ;  /* 0x00ff240c1a0075ea */ /* 0x0001e2000b80031f */
[----:B------:R0:W-:Y:S01]  /*10ea0*/  UTCQMMA gdesc[UR28], gdesc[UR14], tmem[UR38], tmem[UR40], idesc[UR41], UPT ;  /* 0x00ff280e1c0075ea */ /* 0x0001e2000b800326 */
[----:B------:R0:W-:Y:S01]  /*10eb0*/  UTCBAR [UR5], URZ ;  /* 0x000000ff050073e9 */ /* 0x0001e200080000ff */
[----:B------:R-:W-:Y:S01]  /*10ec0*/  NOP ;  /* 0x0000000000007918 */ /* 0x000fe20000000000 */
.L_x_9:
[----:B------:R-:W2:Y:S04]  /*10ed0*/  LDL R115, [R1+0x314] ;  /* 0x0003140001737983 */ /* 0x000ea80000100800 */
[----:B------:R-:W2:Y:S01]  /*10ee0*/  LDL.LU R114, [R1+0x304] ;  /* 0x0003040001727983 */ /* 0x000ea20000300800 */
[----:B------:R-:W-:-:S04]  /*10ef0*/  UIADD3 UR22, UPT, UPT, UR22, 0x1, URZ ;  /* 0x0000000116167890 */ /* 0x000fc8000fffe0ff */
[----:B------:R-:W-:-:S04]  /*10f00*/  UISETP.GT.AND UP1, UPT, UR22, 0x1, UPT ;  /* 0x000000011600788c */ /* 0x000fc8000bf24270 */
[----:B0-----:R-:W-:Y:S02]  /*10f10*/  USEL UR5, URZ, 0x1, !UP1 ;  /* 0x00000001ff057887 */ /* 0x001fe4000c800000 */
[----:B------:R-:W-:Y:S02]  /*10f20*/  USEL UR22, UR22, URZ, !UP1 ;  /* 0x000000ff16167287 */ /* 0x000fe4000c800000 */
[----:B------:R-:W-:Y:S01]  /*10f30*/  ULOP3.LUT UR5, UR4, UR5, URZ, 0x3c, !UPT ;  /* 0x0000000504057292 */ /* 0x000fe2000f8e3cff */
[----:B--2---:R-:W-:Y:S02]  /*10f40*/  ISETP.NE.U32.AND P2, PT, R114, R115, PT ;  /* 0x000000737200720c */ /* 0x004fe40003f45070 */
[----:B------:R-:W2:Y:S01]  /*10f50*/  LDL.LU R115, [R1+0x310] ;  /* 0x0003100001737983 */ /* 0x000ea20000300800 */
[----:B------:R-:W-:-:S03]  /*10f60*/  IMAD.U32 R114, RZ, RZ, UR4 ;  /* 0x00000004ff727e24 */ /* 0x000fc6000f8e00ff */
[----:B--2---:R1:W-:Y:S07]  /*10f70*/  STL [R1+0x304], R115 ;  /* 0x0003047301007387 */ /* 0x0043ee0000100800 */
[----:B------:R-:W-:Y:S05]  /*10f80*/  @P2 BRA `(.L_x_10) ;  /* 0xffffff8c00602947 */ /* 0x000fea000383ffff */
.L_x_7:
[----:B01----:R-:W0:Y:S01]  /*10f90*/  LDC R115, c[0x0][0x3a0] ;  /* 0x0000e800ff737b82 */ /* 0x003e220000000800 */
[----:B------:R-:W1:Y:S01]  /*10fa0*/  LDCU.128 UR12, c[0x0][0x390] ;  /* 0x00007200ff0c77ac */ /* 0x000e620008000c00 */
[C---:B-----5:R-:W-:Y:S02]  /*10fb0*/  VIADD R2, R0.reuse, 0x1 ;  /* 0x0000000100027836 */ /* 0x060fe40000000000 */
[C---:B------:R-:W-:Y:S01]  /*10fc0*/  VIADD R5, R0.reuse, 0x2 ;  /* 0x0000000200057836 */ /* 0x040fe20000000000 */
[----:B------:R-:W2:Y:S01]  /*10fd0*/  LDCU UR32, c[0x0][0x3b8] ;  /* 0x00007700ff2077ac */ /* 0x000ea20008000800 */
[----:B------:R-:W-:Y:S02]  /*10fe0*/  VIADD R4, R0, 0x3 ;  /* 0x0000000300047836 */ /* 0x000fe40000000000 */
[----:B------:R-:W3:Y:S01]  /*10ff0*/  LDC R3, c[0x0][0x3b4] ;  /* 0x0000ed00ff037b82 */ /* 0x000ee20000000800 */
[----:B------:R-:W4:Y:S01]  /*11000*/  LDCU.64 UR34, c[0x0][0x398] ;  /* 0x00007300ff2277ac */ /* 0x000f220008000a00 */
[----:B------:R-:W0:Y:S01]  /*11010*/  LDCU.64 UR6, c[0x0][0x398] ;  /* 0x00007300ff0677ac */ /* 0x000e220008000a00 */
[----:B------:R-:W0:Y:S01]  /*11020*/  LDCU.64 UR16, c[0x0][0x398] ;  /* 0x00007300ff1077ac */ /* 0x000e220008000a00 */
[----:B-1----:R-:W-:Y:S01]  /*11030*/  ISETP.GE.AND P5, PT, R2, UR15, PT ;  /* 0x0000000f02007c0c */ /* 0x002fe2000bfa6270 */
[C---:B------:R-:W-:Y:S01]  /*11040*/  VIADD R2, R0.reuse, 0x4 ;  /* 0x0000000400027836 */ /* 0x040fe20000000000 */
[----:B------:R-:W-:Y:S01]  /*11050*/  ISETP.GE.AND P2, PT, R5, UR15, PT ;  /* 0x0000000f05007c0c */ /* 0x000fe2000bf46270 */
[----:B--2---:R-:W-:Y:S01]  /*11060*/  IMAD R182, R0, UR32, RZ ;  /* 0x0000002000b67c24 */ /* 0x004fe2000f8e02ff */
[----:B------:R-:W-:Y:S01]  /*11070*/  ISETP.GE.AND P3, PT, R4, UR15, PT ;  /* 0x0000000f04007c0c */ /* 0x000fe2000bf66270 */
[----:B0-----:R-:W-:Y:S01]  /*11080*/  VIADD R115, R115, 0x3f ;  /* 0x0000003f73737836 */ /* 0x001fe20000000000 */
[----:B------:R-:W-:Y:S01]  /*11090*/  ISETP.GE.AND P1, PT, R2, UR15, PT ;  /* 0x0000000f02007c0c */ /* 0x000fe2000bf26270 */
[----:B------:R-:W-:Y:S01]  /*110a0*/  VIADD R174, R182, UR32 ;  /* 0x00000020b6ae7c36 */ /* 0x000fe20008000000 */
[----:B------:R-:W-:-:S02]  /*110b0*/  SHF.R.S32.HI R4, RZ, 0x1f, R182 ;  /* 0x0000001fff047819 */ /* 0x000fc400000114b6 */
[----:B------:R-:W-:Y:S01]  /*110c0*/  ISETP.GE.AND P4, PT, R115, 0x40, PT ;  /* 0x000000407300780c */ /* 0x000fe20003f86270 */
[----:B---3--:R-:W-:-:S04]  /*110d0*/  IMAD R132, R169, R3, RZ ;  /* 0x00000003a9847224 */ /* 0x008fc800078e02ff */
[----:B------:R-:W-:Y:S01]  /*110e0*/  IMAD R3, R3, 0x80, R132 ;  /* 0x0000008003037824 */ /* 0x000fe200078e0284 */
[----:B------:R-:W-:-:S07]  /*110f0*/  IADD3 R2, P6, PT, R132, UR12, RZ ;  /* 0x0000000c84027c10 */ /* 0x000fce000ffde0ff */
[----:B----4-:R-:W-:Y:S06]  /*11100*/  @!P4 BRA `(.L_x_11) ;  /* 0x000000000010c947 */ /* 0x010fec0003800000 */
[----:B------:R-:W-:-:S06]  /*11110*/  USHF.L.U32 UR4, UR4, 0x1f, URZ ;  /* 0x0000001f04047899 */ /* 0x000fcc00080006ff */
[----:B------:R-:W-:-:S04]  /*11120*/  IMAD.U32 R5, RZ, RZ, UR4 ;  /* 0x00000004ff057e24 */ /* 0x000fc8000f8e00ff */
[----:B------:R-:W0:Y:S02]  /*11130*/  SYNCS.PHASECHK.TRANS64.TRYWAIT P4, [UR11], R5 ;  /* 0x00000005ff0075a7 */ /* 0x000e24000808110b */
[----:B0-----:R-:W-:Y:S05]  /*11140*/  @!P4 BRA `(.L_x_12) ;  /* 0x000000480050c947 */ /* 0x001fea0003800000 */
.L_x_11:
[----:B------:R-:W-:Y:S01]  /*11150*/  BAR.SYNC.DEFER_BLOCKING 0x0 ;  /* 0x0000000000007b1d */ /* 0x000fe20000010000 */
[C---:B------:R-:W-:Y:S01]  /*11160*/  IADD3 R133, P4, PT, R3.reuse, UR12, RZ ;  /* 0x0000000c03857c10 */ /* 0x040fe2000ff9e0ff */
[----:B------:R-:W-:Y:S01]  /*11170*/  VIADD R170, R174, UR32 ;  /* 0x00000020aeaa7c36 */ /* 0x000fe20008000000 */
[----:B------:R-:W-:Y:S01]  /*11180*/  LEA.HI.X.SX32 R132, R132, UR13, 0x1, P6 ;  /* 0x0000000d84847c11 */ /* 0x000fe2000b0f0eff */
[----:B------:R-:W-:Y:S01]  /*11190*/  VIADD R184, R0, 0x5 ;  /* 0x0000000500b87836 */ /* 0x000fe20000000000 */
[-C--:B------:R-:W-:Y:S01]  /*111a0*/  IADD3 R180, P6, PT, R182, R2.reuse, RZ ;  /* 0x00000002b6b47210 */ /* 0x080fe20007fde0ff */
[----:B------:R-:W-:Y:S01]  /*111b0*/  VIADD R164, R170, UR32 ;  /* 0x00000020aaa47c36 */ /* 0x000fe20008000000 */
[----:B------:R-:W-:Y:S01]  /*111c0*/  LEA.HI.X.SX32 R3, R3, UR13, 0x1, P4 ;  /* 0x0000000d03037c11 */ /* 0x000fe2000a0f0eff */
[----:B------:R-:W0:Y:S01]  /*111d0*/  LDCU.64 UR30, c[0x0][0x398] ;  /* 0x00007300ff1e77ac */ /* 0x000e220008000a00 */
[-C--:B------:R-:W-:Y:S01]  /*111e0*/  IADD3 R182, P4, PT, R182, R133.reuse, RZ ;  /* 0x00000085b6b67210 */ /* 0x080fe20007f9e0ff */
[----:B------:R-:W-:Y:S01]  /*111f0*/  IMAD.X R181, R4, 0x1, R132, P6 ;  /* 0x0000000104b57824 */ /* 0x000fe200030e0684 */
[----:B------:R-:W-:Y:S01]  /*11200*/  SHF.R.S32.HI R5, RZ, 0x1f, R174 ;  /* 0x0000001fff057819 */ /* 0x000fe200000114ae */
[----:B------:R-:W-:Y:S01]  /*11210*/  VIADD R162, R164, UR32 ;  /* 0x00000020a4a27c36 */ /* 0x000fe20008000000 */
[-C--:B------:R-:W-:Y:S01]  /*11220*/  IADD3 R176, P6, PT, R174, R2.reuse, RZ ;  /* 0x00000002aeb07210 */ /* 0x080fe20007fde0ff */
[--C-:B------:R-:W-:Y:S01]  /*11230*/  IMAD.X R183, R4, 0x1, R3.reuse, P4 ;  /* 0x0000000104b77824 */ /* 0x100fe200020e0603 */
[-C--:B------:R-:W-:Y:S01]  /*11240*/  IADD3 R174, P4, PT, R174, R133.reuse, RZ ;  /* 0x00000085aeae7210 */ /* 0x080fe20007f9e0ff */
[----:B------:R-:W-:Y:S01]  /*11250*/  VIADD R150, R162, UR32 ;  /* 0x00000020a2967c36 */ /* 0x000fe20008000000 */
[----:B------:R-:W-:Y:S01]  /*11260*/  SHF.R.S32.HI R6, RZ, 0x1f, R170 ;  /* 0x0000001fff067819 */ /* 0x000fe200000114aa */
[C---:B------:R-:W-:Y:S01]  /*11270*/  IMAD.X R177, R5.reuse, 0x1, R132, P6 ;  /* 0x0000000105b17824 */ /* 0x040fe200030e0684 */
[CC--:B------:R-:W-:Y:S01]  /*11280*/  IADD3 R172, P6, PT, R170.reuse, R2.reuse, RZ ;  /* 0x00000002aaac7210 */ /* 0x0c0fe20007fde0ff */
[--C-:B------:R-:W-:Y:S01]  /*11290*/  IMAD.X R175, R5, 0x1, R3.reuse, P4 ;  /* 0x0000000105af7824 */ /* 0x100fe200020e0603 */
[-C--:B------:R-:W-:Y:S01]  /*112a0*/  IADD3 R170, P4, PT, R170, R133.reuse, RZ ;  /* 0x00000085aaaa7210 */ /* 0x080fe20007f9e0ff */
[----:B------:R-:W-:Y:S01]  /*112b0*/  VIADD R154, R150, UR32 ;  /* 0x00000020969a7c36 */ /* 0x000fe20008000000 */
[----:B------:R-:W-:Y:S01]  /*112c0*/  SHF.R.S32.HI R4, RZ, 0x1f, R164 ;  /* 0x0000001fff047819 */ /* 0x000fe200000114a4 */
[----:B------:R-:W1:Y:S02]  /*112d0*/  @!P0 SYNCS.CCTL.IV [UR9+0xa000] ;  /* 0x00a00000ff0089b1 */ /* 0x000e640008000009 */
[----:B-1----:R-:W-:Y:S01]  /*112e0*/  BAR.SYNC.DEFER_BLOCKING 0x0 ;  /* 0x0000000000007b1d */ /* 0x002fe20000010000 */
[----:B------:R-:W-:Y:S01]  /*112f0*/  IMAD.X R171, R6, 0x1, R3, P4 ;  /* 0x0000000106ab7824 */ /* 0x000fe200020e0603 */
[-C--:B------:R-:W-:Y:S01]  /*11300*/  IADD3 R166, P4, PT, R164, R2.reuse, RZ ;  /* 0x00000002a4a67210 */ /* 0x080fe20007f9e0ff */
[----:B------:R-:W-:Y:S01]  /*11310*/  VIADD R144, R154, UR32 ;  /* 0x000000209a907c36 */ /* 0x000fe20008000000 */
[----:B------:R-:W-:Y:S01]  /*11320*/  SHF.R.S32.HI R5, RZ, 0x1f, R162 ;  /* 0x0000001fff057819 */ /* 0x000fe200000114a2 */
[----:B------:R-:W-:Y:S01]  /*11330*/  IMAD.X R173, R6, 0x1, R132, P6 ;  /* 0x0000000106ad7824 */ /* 0x000fe200030e0684 */
[----:B------:R-:W-:Y:S01]  /*11340*/  SHF.R.S32.HI R134, RZ, 0x1f, R150 ;  /* 0x0000001fff867819 */ /* 0x000fe20000011496 */
[----:B------:R-:W-:Y:S01]  /*11350*/  IMAD.X R167, R4, 0x1, R132, P4 ;  /* 0x0000000104a77824 */ /* 0x000fe200020e0684 */
[----:B------:R-:W-:Y:S01]  /*11360*/  IADD3 R160, P4, PT, R162, R2, RZ ;  /* 0x00000002a2a07210 */ /* 0x000fe20007f9e0ff */
[----:B------:R-:W-:Y:S01]  /*11370*/  VIADD R146, R144, UR32 ;  /* 0x0000002090927c36 */ /* 0x000fe20008000000 */
[----:B------:R-:W-:Y:S01]  /*11380*/  SHF.R.S32.HI R135, RZ, 0x1f, R154 ;  /* 0x0000001fff877819 */ /* 0x000fe2000001149a */
[----:B------:R-:W1:Y:S01]  /*11390*/  LDCU.64 UR28, c[0x0][0x398] ;  /* 0x00007300ff1c77ac */ /* 0x000e620008000a00 */
[----:B------:R-:W-:Y:S01]  /*113a0*/  IADD3 R164, P6, PT, R164, R133, RZ ;  /* 0x00000085a4a47210 */ /* 0x000fe20007fde0ff */
[----:B------:R-:W-:-:S02]  /*113b0*/  IMAD.X R161, R5, 0x1, R132, P4 ;  /* 0x0000000105a17824 */ /* 0x000fc400020e0684 */
[----:B------:R-:W-:Y:S01]  /*113c0*/  VIADD R138, R146, UR32 ;  /* 0x00000020928a7c36 */ /* 0x000fe20008000000 */
[----:B------:R-:W2:Y:S01]  /*113d0*/  LDCU.64 UR26, c[0x0][0x398] ;  /* 0x00007300ff1a77ac */ /* 0x000ea20008000a00 */
[----:B------:R-:W-:Y:S02]  /*113e0*/  IMAD.X R165, R4, 0x1, R3, P6 ;  /* 0x0000000104a57824 */ /* 0x000fe400030e0603 */
[----:B------:R-:W-:Y:S01]  /*113f0*/  VIADD R140, R138, UR32 ;  /* 0x000000208a8c7c36 */ /* 0x000fe20008000000 */
[----:B------:R-:W3:Y:S03]  /*11400*/  LDCU.64 UR22, c[0x0][0x398] ;  /* 0x00007300ff1677ac */ /* 0x000ee60008000a00 */
[----:B------:R-:W-:Y:S01]  /*11410*/  VIADD R168, R140, UR32 ;  /* 0x000000208ca87c36 */ /* 0x000fe20008000000 */
[----:B------:R-:W4:Y:S01]  /*11420*/  @!P0 SYNCS.CCTL.IV [UR9+0xa008] ;  /* 0x00a00800ff0089b1 */ /* 0x000f220008000009 */
[----:B------:R-:W-:Y:S01]  /*11430*/  IADD3 R162, P0, PT, R162, R133, RZ ;  /* 0x00000085a2a27210 */ /* 0x000fe20007f1e0ff */
[----:B------:R-:W5:Y:S02]  /*11440*/  LDCU.64 UR20, c[0x0][0x398] ;  /* 0x00007300ff1477ac */ /* 0x000f640008000a00 */
[----:B------:R-:W-:-:S02]  /*11450*/  SHF.R.S32.HI R178, RZ, 0x1f, R168 ;  /* 0x0000001fffb27819 */ /* 0x000fc400000114a8 */
[--C-:B------:R-:W-:Y:S01]  /*11460*/  IMAD.X R163, R5, 0x1, R3.reuse, P0 ;  /* 0x0000000105a37824 */ /* 0x100fe200000e0603 */
[CC--:B------:R-:W-:Y:S01]  /*11470*/  IADD3 R158, P0, PT, R150.reuse, R2.reuse, RZ ;  /* 0x00000002969e7210 */ /* 0x0c0fe20007f1e0ff */
[----:B------:R-:W0:Y:S01]  /*11480*/  LDTM.x128 R4, tmem[UR10] ;  /* 0x0000000a000479ee */ /* 0x000e2200083c0000 */
[-C--:B------:R-:W-:Y:S01]  /*11490*/  IADD3 R150, P4, PT, R150, R133.reuse, RZ ;  /* 0x0000008596967210 */ /* 0x080fe20007f9e0ff */
[----:B------:R-:W-:Y:S01]  /*114a0*/  NOP ;  /* 0x0000000000007918 */ /* 0x000fe20000000000 */
[----:B------:R-:W0:Y:S01]  /*114b0*/  LDCU.64 UR18, c[0x0][0x398] ;  /* 0x00007300ff1277ac */ /* 0x000e220008000a00 */
[----:B------:R-:W-:Y:S01]  /*114c0*/  IMAD.X R159, R134, 0x1, R132, P0 ;  /* 0x00000001869f7824 */ /* 0x000fe200000e0684 */
[-C--:B------:R-:W-:Y:S01]  /*114d0*/  IADD3 R156, P0, PT, R154, R2.reuse, RZ ;  /* 0x000000029a9c7210 */ /* 0x080fe20007f1e0ff */
[--C-:B------:R-:W-:Y:S01]  /*114e0*/  IMAD.X R151, R134, 0x1, R3.reuse, P4 ;  /* 0x0000000186977824 */ /* 0x100fe200020e0603 */
[-C--:B------:R-:W-:Y:S01]  /*114f0*/  IADD3 R154, P4, PT, R154, R133.reuse, RZ ;  /* 0x000000859a9a7210 */ /* 0x080fe20007f9e0ff */
[----:B------:R-:W0:Y:S01]  /*11500*/  LDCU.64 UR12, c[0x0][0x398] ;  /* 0x00007300ff0c77ac */ /* 0x000e220008000a00 */
[----:B------:R-:W-:Y:S01]  /*11510*/  SHF.R.S32.HI R134, RZ, 0x1f, R144 ;  /* 0x0000001fff867819 */ /* 0x000fe20000011490 */
[C---:B------:R-:W-:Y:S01]  /*11520*/  IMAD.X R157, R135.reuse, 0x1, R132, P0 ;  /* 0x00000001879d7824 */ /* 0x040fe200000e0684 */
[CC--:B------:R-:W-:Y:S01]  /*11530*/  IADD3 R152, P0, PT, R144.reuse, R2.reuse, RZ ;  /* 0x0000000290987210 */ /* 0x0c0fe20007f1e0ff */
[--C-:B------:R-:W-:Y:S01]  /*11540*/  IMAD.X R155, R135, 0x1, R3.reuse, P4 ;  /* 0x00000001879b7824 */ /* 0x100fe200020e0603 */
[-C--:B------:R-:W-:Y:S01]  /*11550*/  IADD3 R144, P4, PT, R144, R133.reuse, RZ ;  /* 0x0000008590907210 */ /* 0x080fe20007f9e0ff */
[----:B------:R-:W1:Y:S01]  /*11560*/  LDCU.64 UR10, c[0x0][0x398] ;  /* 0x00007300ff0a77ac */ /* 0x000e620008000a00 */
[----:B------:R-:W-:Y:S01]  /*11570*/  SHF.R.S32.HI R135, RZ, 0x1f, R146 ;  /* 0x0000001fff877819 */ /* 0x000fe20000011492 */
[----:B------:R-:W-:Y:S01]  /*11580*/  IMAD.X R153, R134, 0x1, R132, P0 ;  /* 0x0000000186997824 */ /* 0x000fe200000e0684 */
[-C--:B------:R-:W-:Y:S01]  /*11590*/  IADD3 R148, P0, PT, R146, R2.reuse, RZ ;  /* 0x0000000292947210 */ /* 0x080fe20007f1e0ff */
[--C-:B------:R-:W-:Y:S01]  /*115a0*/  IMAD.X R145, R134, 0x1, R3.reuse, P4 ;  /* 0x0000000186917824 */ /* 0x100fe200020e0603 */
[-C--:B------:R-:W-:Y:S01]  /*115b0*/  IADD3 R146, P4, PT, R146, R133.reuse, RZ ;  /* 0x0000008592927210 */ /* 0x080fe20007f9e0ff */
[----:B------:R-:W1:Y:S01]  /*115c0*/  LDCU.64 UR4, c[0x0][0x398] ;  /* 0x00007300ff0477ac */ /* 0x000e620008000a00 */
[----:B------:R-:W-:Y:S01]  /*115d0*/  SHF.R.S32.HI R134, RZ, 0x1f, R138 ;  /* 0x0000001fff867819 */ /* 0x000fe2000001148a */
[C-C-:B------:R-:W-:Y:S01]  /*115e0*/  IMAD.X R149, R135.reuse, 0x1, R132.reuse, P0 ;  /* 0x0000000187957824 */ /* 0x140fe200000e0684 */
[C---:B------:R-:W-:Y:S01]  /*115f0*/  IADD3 R142, P0, PT, R138.reuse, R2, RZ ;  /* 0x000000028a8e7210 */ /* 0x040fe20007f1e0ff */
[--C-:B------:R-:W-:Y:S01]  /*11600*/  IMAD.X R147, R135, 0x1, R3.reuse, P4 ;  /* 0x0000000187937824 */ /* 0x100fe200020e0603 */
[----:B------:R-:W-:Y:S01]  /*11610*/  IADD3 R138, P6, PT, R138, R133, RZ ;  /* 0x000000858a8a7210 */ /* 0x000fe20007fde0ff */
[----:B------:R-:W1:Y:S01]  /*11620*/  LDCU UR9, c[0x0][0x398] ;  /* 0x00007300ff0977ac */ /* 0x000e620008000800 */
[----:B------:R-:W-:Y:S01]  /*11630*/  ISETP.GE.AND P4, PT, R169, UR14, PT ;  /* 0x0000000ea9007c0c */ /* 0x000fe2000bf86270 */
[C---:B------:R-:W-:Y:S01]  /*11640*/  IMAD.X R143, R134.reuse, 0x1, R132, P0 ;  /* 0x00000001868f7824 */ /* 0x040fe200000e0684 */
[----:B0-----:R-:W-:Y:S01]  /*11650*/  F2FP.SATFINITE.E5M2.F32.PACK_AB_MERGE_C R5, R5, R4, RZ ;  /* 0x000000040505723e */ /* 0x001fe200048060ff */
[----:B------:R-:W-:Y:S01]  /*11660*/  IMAD.X R139, R134, 0x1, R3, P6 ;  /* 0x00000001868b7824 */ /* 0x000fe200030e0603 */
[C---:B------:R-:W-:Y:S01]  /*11670*/  ISETP.GE.AND P6, PT, R0.reuse, UR15, PT ;  /* 0x0000000f00007c0c */ /* 0x040fe2000bfc6270 */
[C---:B------:R-:W-:Y:S01]  /*11680*/  VIADD R4, R0.reuse, 0x6 ;  /* 0x0000000600047836 */ /* 0x040fe20000000000 */
[----:B------:R-:W-:Y:S01]  /*11690*/  ISETP.LT.AND P4, PT, R0, UR35, !P4 ;  /* 0x0000002300007c0c */ /* 0x000fe2000e781270 */
[----:B------:R-:W0:Y:S01]  /*116a0*/  LDCU UR14, c[0x0][0x398] ;  /* 0x00007300ff0e77ac */ /* 0x000e220008000800 */
[----:B------:R-:W-:-:S02]  /*116b0*/  ISETP.LT.AND P6, PT, R179, UR6, !P6 ;  /* 0x00000006b3007c0c */ /* 0x000fc4000f7c1270 */
[----:B------:R-:W-:Y:S01]  /*116c0*/  F2FP.SATFINITE.E5M2.F32.PACK_AB_MERGE_C R185, R69, R68, RZ ;  /* 0x0000004445b9723e */ /* 0x000fe200048060ff */
[----:B------:R-:W0:Y:S01]  /*116d0*/  LDCU UR6, c[0x0][0x398] ;  /* 0x00007300ff0677ac */ /* 0x000e220008000800 */
[----:B------:R-:W-:Y:S02]  /*116e0*/  PRMT R69, R5, 0x9910, RZ ;  /* 0x0000991005457816 */ /* 0x000fe400000000ff */
[----:B------:R-:W-:Y:S02]  /*116f0*/  PRMT R68, R185, 0x9910, RZ ;  /* 0x00009910b9447816 */ /* 0x000fe400000000ff */
[----:B------:R-:W-:Y:S02]  /*11700*/  SHF.R.S32.HI R69, RZ, 0x8, R69 ;  /* 0x00000008ff457819 */ /* 0x000fe40000011445 */
[----:B------:R-:W-:Y:S01]  /*11710*/  SHF.R.S32.HI R135, RZ, 0x1f, R140 ;  /* 0x0000001fff877819 */ /* 0x000fe2000001148c */
[----:B------:R0:W-:Y:S01]  /*11720*/  @P4 STG.E.U8 desc[UR24][R180.64], R5 ;  /* 0x00000005b4004986 */ /* 0x0001e2000c101118 */
[----:B------:R-:W-:-:S02]  /*11730*/  ISETP.LT.AND P4, PT, R169, UR16, !P5 ;  /* 0x00000010a9007c0c */ /* 0x000fc4000ef81270 */
[----:B------:R-:W-:Y:S01]  /*11740*/  ISETP.LT.AND P5, PT, R179, UR30, !P5 ;  /* 0x0000001eb3007c0c */ /* 0x000fe2000efa1270 */
[----:B------:R-:W-:Y:S01]  /*11750*/  @P6 STG.E.U8 desc[UR24][R182.64], R185 ;  /* 0x000000b9b6006986 */ /* 0x000fe2000c101118 */
[----:B-1----:R-:W-:Y:S02]  /*11760*/  ISETP.LT.AND P6, PT, R169, UR28, !P2 ;  /* 0x0000001ca9007c0c */ /* 0x002fe4000d7c1270 */
[----:B------:R-:W-:Y:S02]  /*11770*/  IADD3 R136, P0, PT, R140, R2, RZ ;  /* 0x000000028c887210 */ /* 0x000fe40007f1e0ff */
[----:B------:R-:W-:Y:S02]  /*11780*/  F2FP.SATFINITE.E5M2.F32.PACK_AB_MERGE_C R7, R7, R6, RZ ;  /* 0x000000060707723e */ /* 0x000fe400048060ff */
[----:B------:R-:W-:Y:S01]  /*11790*/  F2FP.SATFINITE.E5M2.F32.PACK_AB_MERGE_C R71, R71, R70, RZ ;  /* 0x000000464747723e */ /* 0x000fe200048060ff */
[----:B0-----:R-:W-:Y:S01]  /*117a0*/  IMAD.MOV.U32 R5, RZ, RZ, R68 ;  /* 0x000000ffff057224 */ /* 0x001fe200078e0044 */
[----:B--2---:R-:W-:Y:S01]  /*117b0*/  ISETP.LT.AND P2, PT, R179, UR26, !P2 ;  /* 0x0000001ab3007c0c */ /* 0x004fe2000d741270 */
[----:B------:R-:W-:Y:S01]  /*117c0*/  @P4 STG.E.U8 desc[UR24][R176.64], R69 ;  /* 0x00000045b0004986 */ /* 0x000fe2000c101118 */
[----:B------:R-:W-:Y:S01]  /*117d0*/  ISETP.GE.AND P4, PT, R4, UR15, PT ;  /* 0x0000000f04007c0c */ /* 0x000fe2000bf86270 */
[----:B------:R-:W-:Y:S01]  /*117e0*/  VIADD R4, R0, 0x7 ;  /* 0x0000000700047836 */ /* 0x000fe20000000000 */
[----:B------:R-:W-:Y:S01]  /*117f0*/  SHF.R.S32.HI R5, RZ, 0x8, R5 ;  /* 0x00000008ff057819 */ /* 0x000fe20000011405 */
[----:B------:R-:W-:Y:S01]  /*11800*/  IMAD.X R137, R135, 0x1, R132, P0 ;  /* 0x0000000187897824 */ /* 0x000fe200000e0684 */
[----:B------:R-:W-:Y:S01]  /*11810*/  IADD3 R140, P0, PT, R140, R133, RZ ;  /* 0x000000858c8c7210 */ /* 0x000fe20007f1e0ff */
[----:B------:R-:W-:Y:S01]  /*11820*/  VIADD R68, R0, 0xa ;  /* 0x0000000a00447836 */ /* 0x000fe20000000000 */
[----:B------:R-:W-:Y:S01]  /*11830*/  PRMT R6, R71, 0x9910, RZ ;  /* 0x0000991047067816 */ /* 0x000fe200000000ff */
[----:B------:R0:W-:Y:S01]  /*11840*/  @P5 STG.E.U8 desc[UR24][R174.64], R5 ;  /* 0x00000005ae005986 */ /* 0x0001e2000c101118 */
[----:B------:R-:W-:Y:S01]  /*11850*/  ISETP.GE.AND P5, PT, R4, UR15, PT ;  /* 0x0000000f04007c0c */ /* 0x000fe2000bfa6270 */
[----:B------:R-:W-:Y:S01]  /*11860*/  IMAD.X R141, R135, 0x1, R3, P0 ;  /* 0x00000001878d7824 */ /* 0x000fe200000e0603 */
[----:B------:R-:W-:Y:S01]  /*11870*/  PRMT R4, R7, 0x9910, RZ ;  /* 0x0000991007047816 */ /* 0x000fe200000000ff */
[----:B------:R1:W-:Y:S01]  /*11880*/  @P6 STG.E.U8 desc[UR24][R172.64], R7 ;  /* 0x00000007ac006986 */ /* 0x0003e2000c101118 */
[----:B---3--:R-:W-:-:S02]  /*11890*/  ISETP.LT.AND P6, PT, R169, UR22, !P3 ;  /* 0x00000016a9007c0c */ /* 0x008fc4000dfc1270 */
[----:B-----5:R-:W-:Y:S01]  /*118a0*/  ISETP.LT.AND P3, PT, R179, UR20, !P3 ;  /* 0x00000014b3007c0c */ /* 0x020fe2000df61270 */
[----:B------:R-:W-:Y:S01]  /*118b0*/  @P2 STG.E.U8 desc[UR24][R170.64], R71 ;  /* 0x00000047aa002986 */ /* 0x000fe2000c101118 */
[----:B------:R-:W-:Y:S02]  /*118c0*/  IADD3 R134, P0, PT, R168, R2, RZ ;  /* 0x00000002a8867210 */ /* 0x000fe40007f1e0ff */
[----:B------:R-:W-:Y:S02]  /*118d0*/  ISETP.LT.AND P2, PT, R169, UR18, !P1 ;  /* 0x00000012a9007c0c */ /* 0x000fe4000cf41270 */
[----:B0-----:R-:W-:Y:S01]  /*118e0*/  SHF.R.S32.HI R5, RZ, 0x8, R4 ;  /* 0x00000008ff057819 */ /* 0x001fe20000011404 */
[----:B------:R-:W-:Y:S01]  /*118f0*/  IMAD.X R135, R178, 0x1, R132, P0 ;  /* 0x00000001b2877824 */ /* 0x000fe200000e0684 */
[----:B------:R-:W-:Y:S01]  /*11900*/  ISETP.GE.AND P0, PT, R184, UR15, PT ;  /* 0x0000000fb8007c0c */ /* 0x000fe2000bf06270 */
[----:B-1----:R-:W-:Y:S01]  /*11910*/  IMAD.MOV.U32 R7, RZ, RZ, R6 ;  /* 0x000000ffff077224 */ /* 0x002fe200078e0006 */
[----:B------:R-:W-:Y:S01]  /*11920*/  ISETP.LT.AND P1, PT, R179, UR12, !P1 ;  /* 0x0000000cb3007c0c */ /* 0x000fe2000cf21270 */
[----:B------:R0:W-:Y:S01]  /*11930*/  @P6 STG.E.U8 desc[UR24][R166.64], R5 ;  /* 0x00000005a6006986 */ /* 0x0001e2000c101118 */
[----:B------:R-:W-:Y:S01]  /*11940*/  F2FP.SATFINITE.E5M2.F32.PACK_AB_MERGE_C R9, R9, R8, RZ ;  /* 0x000000080909723e */ /* 0x000fe200048060ff */
[----:B------:R-:W-:Y:S01]  /*11950*/  VIADD R4, R0, 0x8 ;  /* 0x0000000800047836 */ /* 0x000fe20000000000 */
[----:B------:R-:W-:Y:S01]  /*11960*/  SHF.R.S32.HI R7, RZ, 0x8, R7 ;  /* 0x00000008ff077819 */ /* 0x000fe20000011407 */
[----:B------:R-:W-:Y:S01]  /*11970*/  VIADD R8, R168, UR32 ;  /* 0x00000020a8087c36 */ /* 0x000fe20008000000 */
[----:B------:R-:W-:Y:S01]  /*11980*/  PRMT R69, R9, 0x9910, RZ ;  /* 0x0000991009457816 */ /* 0x000fe200000000ff */
[----:B------:R-:W1:Y:S01]  /*11990*/  LDCU UR12, c[0x0][0x398] ;  /* 0x00007300ff0c77ac */ /* 0x000e620008000800 */
[----:B------:R-:W-:Y:S01]  /*119a0*/  ISETP.GE.AND P6, PT, R4, UR15, PT ;  /* 0x0000000f04007c0c */ /* 0x000fe2000bfc6270 */
[----:B------:R-:W-:Y:S01]  /*119b0*/  @P3 STG.E.U8 desc[UR24][R164.64], R7 ;  /* 0x00000007a4003986 */ /* 0x000fe2000c101118 */
[----:B------:R-:W-:Y:S01]  /*119c0*/  ISETP.LT.AND P3, PT, R169, UR10, !P0 ;  /* 0x0000000aa9007c0c */ /* 0x000fe2000c761270 */
[----:B------:R-:W-:Y:S01]  /*119d0*/  VIADD R4, R0, 0x9 ;  /* 0x0000000900047836 */ /* 0x000fe20000000000 */
[----:B------:R-:W-:Y:S01]  /*119e0*/  F2FP.SATFINITE.E5M2.F32.PACK_AB_MERGE_C R73, R73, R72, RZ ;  /* 0x000000484949723e */ /* 0x000fe200048060ff */
[----:B------:R2:W-:Y:S01]  /*119f0*/  @P2 STG.E.U8 desc[UR24][R160.64], R9 ;  /* 0x00000009a0002986 */ /* 0x0005e2000c101118 */
[----:B------:R-:W-:Y:S01]  /*11a00*/  SHF.R.S32.HI R69, RZ, 0x8, R69 ;  /* 0x00000008ff457819 */ /* 0x000fe20000011445 */
[----:B------:R-:W3:Y:S01]  /*11a10*/  LDCU UR10, c[0x0][0x398] ;  /* 0x00007300ff0a77ac */ /* 0x000ee20008000800 */
[----:B------:R-:W-:Y:S01]  /*11a20*/  ISETP.GE.AND P2, PT, R4, UR15, PT ;  /* 0x0000000f04007c0c */ /* 0x000fe2000bf46270 */
[----:B------:R-:W-:Y:S01]  /*11a30*/  @P1 STG.E.U8 desc[UR24][R162.64], R73 ;  /* 0x00000049a2001986 */ /* 0x000fe2000c101118 */
[----:B------:R-:W-:-:S02]  /*11a40*/  IADD3 R4, P1, PT, R168, R133, RZ ;  /* 0x00000085a8047210 */ /* 0x000fc40007f3e0ff */
[----:B------:R-:W-:Y:S02]  /*11a50*/  SHF.R.S32.HI R70, RZ, 0x1f, R8 ;  /* 0x0000001fff467819 */ /* 0x000fe40000011408 */
[----:B------:R-:W-:Y:S01]  /*11a60*/  F2FP.SATFINITE.E5M2.F32.PACK_AB_MERGE_C R11, R11, R10, RZ ;  /* 0x0000000a0b0b723e */ /* 0x000fe200048060ff */
[----:B------:R5:W-:Y:S01]  /*11a70*/  @P3 STG.E.U8 desc[UR24][R158.64], R69 ;  /* 0x000000459e003986 */ /* 0x000be2000c101118 */
[----:B------:R-:W-:Y:S01]  /*11a80*/  IADD3 R6, P3, PT, R8, R2, RZ ;  /* 0x0000000208067210 */ /* 0x000fe20007f7e0ff */
[----:B0-----:R-:W-:Y:S01]  /*11a90*/  IMAD.X R5, R178, 0x1, R3, P1 ;  /* 0x00000001b2057824 */ /* 0x001fe200008e0603 */
[----:B------:R-:W-:Y:S01]  /*11aa0*/  ISETP.LT.AND P1, PT, R179, UR4, !P0 ;  /* 0x00000004b3007c0c */ /* 0x000fe2000c721270 */
[----:B------:R-:W0:Y:S01]  /*11ab0*/  LDCU UR4, c[0x0][0x398] ;  /* 0x00007300ff0477ac */ /* 0x000e220008000800 */
[----:B--2---:R-:W-:Y:S01]  /*11ac0*/  PRMT R9, R73, 0x9910, RZ ;  /* 0x0000991049097816 */ /* 0x004fe200000000ff */
[----:B------:R-:W-:Y:S01]  /*11ad0*/  IMAD.X R7, R70, 0x1, R132, P3 ;  /* 0x0000000146077824 */ /* 0x000fe200018e0684 */
[----:B------:R-:W-:Y:S01]  /*11ae0*/  ISETP.LT.AND P3, PT, R169, UR34, !P4 ;  /* 0x00000022a9007c0c */ /* 0x000fe2000e761270 */
[----:B------:R-:W-:Y:S01]  /*11af0*/  VIADD R10, R0, 0xb ;  /* 0x0000000b000a7836 */ /* 0x000fe20000000000 */
[----:B------:R-:W-:Y:S01]  /*11b00*/  ISETP.LT.AND P4, PT, R179, UR6, !P4 ;  /* 0x00000006b3007c0c */ /* 0x000fe2000e781270 */
[----:B------:R-:W2:Y:S01]  /*11b10*/  LDCU UR6, c[0x0][0x398] ;  /* 0x00007300ff0677ac */ /* 0x000ea20008000800 */
[----:B------:R-:W-:-:S02]  /*11b20*/  SHF.R.S32.HI R9, RZ, 0x8, R9 ;  /* 0x00000008ff097819 */ /* 0x000fc40000011409 */
[----:B------:R-:W-:Y:S02]  /*11b30*/  ISETP.GE.AND P0, PT, R68, UR15, PT ;  /* 0x0000000f44007c0c */ /* 0x000fe4000bf06270 */
[----:B------:R-:W-:Y:S01]  /*11b40*/  PRMT R68, R11, 0x9910, RZ ;  /* 0x000099100b447816 */ /* 0x000fe200000000ff */
[----:B------:R1:W-:Y:S01]  /*11b50*/  @P1 STG.E.U8 desc[UR24][R150.64], R9 ;  /* 0x0000000996001986 */ /* 0x0003e2000c101118 */
[----:B------:R-:W-:Y:S02]  /*11b60*/  F2FP.SATFINITE.E5M2.F32.PACK_AB_MERGE_C R75, R75, R74, RZ ;  /* 0x0000004a4b4b723e */ /* 0x000fe400048060ff */
[----:B------:R-:W-:Y:S01]  /*11b70*/  ISETP.LT.AND P1, PT, R169, UR9, !P5 ;  /* 0x00000009a9007c0c */ /* 0x000fe2000ef21270 */
[----:B------:R2:W-:Y:S01]  /*11b80*/  @P3 STG.E.U8 desc[UR24][R156.64], R11 ;  /* 0x0000000b9c003986 */ /* 0x0005e2000c101118 */
[----:B------:R-:W-:Y:S01]  /*11b90*/  ISETP.GE.AND P3, PT, R10, UR15, PT ;  /* 0x0000000f0a007c0c */ /* 0x000fe2000bf66270 */
[----:B------:R-:W4:Y:S01]  /*11ba0*/  LDCU UR9, c[0x0][0x398] ;  /* 0x00007300ff0977ac */ /* 0x000f220008000800 */
[----:B------:R-:W-:Y:S01]  /*11bb0*/  IMAD.MOV.U32 R10, RZ, RZ, R68 ;  /* 0x000000ffff0a7224 */ /* 0x000fe200078e0044 */
[----:B-----5:R-:W-:Y:S01]  /*11bc0*/  PRMT R69, R75, 0x9910, RZ ;  /* 0x000099104b457816 */ /* 0x020fe200000000ff */
[----:B------:R-:W-:Y:S01]  /*11bd0*/  @P4 STG.E.U8 desc[UR24][R154.64], R75 ;  /* 0x0000004b9a004986 */ /* 0x000fe2000c101118 */
[----:B0-----:R-:W-:Y:S01]  /*11be0*/  ISETP.LT.AND P5, PT, R179, UR4, !P5 ;  /* 0x00000004b3007c0c */ /* 0x001fe2000efa1270 */
[----:B------:R-:W0:Y:S01]  /*11bf0*/  LDCU UR4, c[0x0][0x398] ;  /* 0x00007300ff0477ac */ /* 0x000e220008000800 */
[----:B-1----:R-:W-:Y:S01]  /*11c00*/  SHF.R.S32.HI R9, RZ, 0x8, R10 ;  /* 0x00000008ff097819 */ /* 0x002fe2000001140a */
[----:B------:R-:W-:Y:S01]  /*11c10*/  IMAD.MOV.U32 R10, RZ, RZ, R69 ;  /* 0x000000ffff0a7224 */ /* 0x000fe200078e0045 */
[----:B---3--:R-:W-:Y:S01]  /*11c20*/  ISETP.LT.AND P4, PT, R169, UR10, !P6 ;  /* 0x0000000aa9007c0c */ /* 0x008fe2000f781270 */
[C---:B------:R-:W-:Y:S01]  /*11c30*/  VIADD R68, R0.reuse, 0xc ;  /* 0x0000000c00447836 */ /* 0x040fe20000000000 */
[----:B--2---:R-:W-:Y:S01]  /*11c40*/  ISETP.LT.AND P6, PT, R179, UR6, !P6 ;  /* 0x00000006b3007c0c */ /* 0x004fe2000f7c1270 */
[----:B------:R1:W-:Y:S01]  /*11c50*/  @P1 STG.E.U8 desc[UR24][R152.64], R9 ;  /* 0x0000000998001986 */ /* 0x0003e2000c101118 */
[----:B------:R-:W-:Y:S01]  /*11c60*/  SHF.R.S32.HI R11, RZ, 0x8, R10 ;  /* 0x00000008ff0b7819 */ /* 0x000fe2000001140a */
[----:B------:R-:W2:Y:S01]  /*11c70*/  LDCU UR6, c[0x0][0x398] ;  /* 0x00007300ff0677ac */ /* 0x000ea20008000800 */
[----:B------:R-:W-:Y:S01]  /*11c80*/  F2FP.SATFINITE.E5M2.F32.PACK_AB_MERGE_C R13, R13, R12, RZ ;  /* 0x0000000c0d0d723e */ /* 0x000fe200048060ff */
[----:B------:R-:W-:Y:S01]  /*11c90*/  VIADD R10, R0, 0xd ;  /* 0x0000000d000a7836 */ /* 0x000fe20000000000 */
[----:B------:R-:W-:Y:S01]  /*11ca0*/  F2FP.SATFINITE.E5M2.F32.PACK_AB_MERGE_C R77, R77, R76, RZ ;  /* 0x0000004c4d4d723e */ /* 0x000fe200048060ff */
[----:B------:R-:W-:Y:S01]  /*11cb0*/  @P5 STG.E.U8 desc[UR24][R144.64], R11 ;  /* 0x0000000b90005986 */ /* 0x000fe2000c101118 */
[----:B----4-:R-:W-:Y:S01]  /*11cc0*/  ISETP.LT.AND P5, PT, R169, UR9, !P2 ;  /* 0x00000009a9007c0c */ /* 0x010fe2000d7a1270 */
[----:B------:R-:W3:Y:S01]  /*11cd0*/  LDCU UR9, c[0x0][0x398] ;  /* 0x00007300ff0977ac */ /* 0x000ee20008000800 */
[----:B------:R-:W-:Y:S01]  /*11ce0*/  ISETP.GE.AND P1, PT, R68, UR15, PT ;  /* 0x0000000f44007c0c */ /* 0x000fe2000bf26270 */
[----:B------:R4:W-:Y:S01]  /*11cf0*/  @P4 STG.E.U8 desc[UR24][R148.64], R13 ;  /* 0x0000000d94004986 */ /* 0x0009e2000c101118 */
[----:B------:R-:W-:Y:S01]  /*11d00*/  PRMT R69, R13, 0x9910, RZ ;  /* 0x000099100d457816 */ /* 0x000fe200000000ff */
[----:B------:R-:W-:Y:S01]  /*11d10*/  VIADD R68, R8, UR32 ;  /* 0x0000002008447c36 */ /* 0x000fe20008000000 */
[----:B------:R-:W-:Y:S01]  /*11d20*/  ISETP.GE.AND P4, PT, R10, UR15, PT ;  /* 0x0000000f0a007c0c */ /* 0x000fe2000bf86270 */
[----:B------:R-:W-:Y:S01]  /*11d30*/  @P6 STG.E.U8 desc[UR24][R146.64], R77 ;  /* 0x0000004d92006986 */ /* 0x000fe2000c101118 */
[----:B------:R-:W-:Y:S01]  /*11d40*/  IADD3 R8, P6, PT, R8, R133, RZ ;  /* 0x0000008508087210 */ /* 0x000fe20007fde0ff */
[----:B------:R-:W5:Y:S01]  /*11d50*/  LDCU UR10, c[0x0][0x398] ;  /* 0x00007300ff0a77ac */ /* 0x000f620008000800 */
[----:B------:R-:W-:Y:S01]  /*11d60*/  SHF.R.S32.HI R69, RZ, 0x8, R69 ;  /* 0x00000008ff457819 */ /* 0x000fe20000011445 */
[----:B------:R-:W-:Y:S01]  /*11d70*/  VIADD R12, R0, 0xe ;  /* 0x0000000e000c7836 */ /* 0x000fe20000000000 */
[----:B------:R-:W-:Y:S01]  /*11d80*/  SHF.R.S32.HI R71, RZ, 0x1f, R68 ;  /* 0x0000001fff477819 */ /* 0x000fe20000011444 */
[----:B-1----:R-:W-:Y:S01]  /*11d90*/  IMAD.X R9, R70, 0x1, R3, P6 ;  /* 0x0000000146097824 */ /* 0x002fe200030e0603 */
[----:B------:R-:W-:Y:S01]  /*11da0*/  IADD3 R10, P6, PT, R68, R2, RZ ;  /* 0x00000002440a7210 */ /* 0x000fe20007fde0ff */
[----:B------:R1:W-:Y:S01]  /*11db0*/  @P5 STG.E.U8 desc[UR24][R142.64], R69 ;  /* 0x000000458e005986 */ /* 0x0003e2000c101118 */
[----:B0-----:R-:W-:Y:S01]  /*11dc0*/  ISETP.LT.AND P5, PT, R179, UR4, !P2 ;  /* 0x00000004b3007c0c */ /* 0x001fe2000d7a1270 */
[----:B------:R-:W0:Y:S01]  /*11dd0*/  LDCU UR4, c[0x0][0x398] ;  /* 0x00007300ff0477ac */ /* 0x000e220008000800 */
[----:B----4-:R-:W-:Y:S01]  /*11de0*/  PRMT R13, R77, 0x9910, RZ ;  /* 0x000099104d0d7816 */ /* 0x010fe200000000ff */
[----:B------:R-:W-:Y:S01]  /*11df0*/  IMAD.X R11, R71, 0x1, R132, P6 ;  /* 0x00000001470b7824 */ /* 0x000fe200030e0684 */
[----:B--2---:R-:W-:Y:S01]  /*11e00*/  ISETP.LT.AND P6, PT, R169, UR6, !P0 ;  /* 0x00000006a9007c0c */ /* 0x004fe2000c7c1270 */
[----:B------:R-:W2:Y:S01]  /*11e10*/  LDCU UR6, c[0x0][0x398] ;  /* 0x00007300ff0677ac */ /* 0x000ea20008000800 */
[----:B------:R-:W-:-:S02]  /*11e20*/  SHF.R.S32.HI R13, RZ, 0x8, R13 ;  /* 0x00000008ff0d7819 */ /* 0x000fc4000001140d */
[----:B---3--:R-:W-:Y:S01]  /*11e30*/  ISETP.LT.AND P0, PT, R179, UR9, !P0 ;  /* 0x00000009b3007c0c */ /* 0x008fe2000c701270 */
[----:B------:R-:W3:Y:S01]  /*11e40*/  LDCU UR9, c[0x0][0x398] ;  /* 0x00007300ff0977ac */ /* 0x000ee20008000800 */
[----:B------:R-:W-:Y:S01]  /*11e50*/  F2FP.SATFINITE.E5M2.F32.PACK_AB_MERGE_C R15, R15, R14, RZ ;  /* 0x0000000e0f0f723e */ /* 0x000fe200048060ff */
[----:B------:R-:W-:Y:S01]  /*11e60*/  VIADD R14, R0, 0x11 ;  /* 0x00000011000e7836 */ /* 0x000fe20000000000 */
[----:B------:R-:W-:Y:S01]  /*11e70*/  F2FP.SATFINITE.E5M2.F32.PACK_AB_MERGE_C R79, R79, R78, RZ ;  /* 0x0000004e4f4f723e */ /* 0x000fe200048060ff */
[----:B------:R4:W-:Y:S01]  /*11e80*/  @P5 STG.E.U8 desc[UR24][R138.64], R13 ;  /* 0x0000000d8a005986 */ /* 0x0009e2000c101118 */
[----:B------:R-:W-:Y:S01]  /*11e90*/  ISETP.GE.AND P2, PT, R12, UR15, PT ;  /* 0x0000000f0c007c0c */ /* 0x000fe2000bf46270 */
[----:B------:R-:W-:Y:S01]  /*11ea0*/  VIADD R12, R0, 0xf ;  /* 0x0000000f000c7836 */ /* 0x000fe20000000000 */
[----:B-1----:R-:W-:Y:S01]  /*11eb0*/  PRMT R69, R15, 0x9910, RZ ;  /* 0x000099100f457816 */ /* 0x002fe200000000ff */
[----:B------:R1:W-:Y:S01]  /*11ec0*/  @P6 STG.E.U8 desc[UR24][R136.64], R15 ;  /* 0x0000000f88006986 */ /* 0x0003e2000c101118 */
[----:B-----5:R-:W-:Y:S01]  /*11ed0*/  ISETP.LT.AND P6, PT, R169, UR10, !P3 ;  /* 0x0000000aa9007c0c */ /* 0x020fe2000dfc1270 */
[----:B------:R-:W5:Y:S01]  /*11ee0*/  LDCU UR10, c[0x0][0x398] ;  /* 0x00007300ff0a77ac */ /* 0x000f620008000800 */
[----:B0-----:R-:W-:Y:S01]  /*11ef0*/  ISETP.LT.AND P3, PT, R179, UR4, !P3 ;  /* 0x00000004b3007c0c */ /* 0x001fe2000df61270 */
[----:B------:R-:W-:Y:S01]  /*11f00*/  @P0 STG.E.U8 desc[UR24][R140.64], R79 ;  /* 0x0000004f8c000986 */ /* 0x000fe2000c101118 */
[----:B------:R-:W-:Y:S01]  /*11f10*/  ISETP.GE.AND P5, PT, R12, UR15, PT ;  /* 0x0000000f0c007c0c */ /* 0x000fe2000bfa6270 */
[----:B------:R-:W0:Y:S01]  /*11f20*/  LDCU UR4, c[0x0][0x39c] ;  /* 0x00007380ff0477ac */ /* 0x000e220008000800 */
[----:B--2---:R-:W-:Y:S01]  /*11f30*/  ISETP.LT.AND P0, PT, R169, UR6, !P1 ;  /* 0x00000006a9007c0c */ /* 0x004fe2000cf01270 */
[----:B------:R-:W-:Y:S01]  /*11f40*/  VIADD R12, R0, 0x10 ;  /* 0x00000010000c7836 */ /* 0x000fe20000000000 */
[----:B----4-:R-:W-:Y:S01]  /*11f50*/  PRMT R13, R79, 0x9910, RZ ;  /* 0x000099104f0d7816 */ /* 0x010fe200000000ff */
[----:B------:R-:W2:Y:S01]  /*11f60*/  LDCU UR6, c[0x0][0x398] ;  /* 0x00007300ff0677ac */ /* 0x000ea20008000800 */
[----:B------:R-:W-:-:S02]  /*11f70*/  SHF.R.S32.HI R69, RZ, 0x8, R69 ;  /* 0x00000008ff457819 */ /* 0x000fc40000011445 */
[----:B------:R-:W-:Y:S01]  /*11f80*/  F2FP.SATFINITE.E5M2.F32.PACK_AB_MERGE_C R17, R17, R16, RZ ;  /* 0x000000101111723e */ /* 0x000fe200048060ff */
[----:B-1----:R-:W-:Y:S01]  /*11f90*/  IMAD.MOV.U32 R15, RZ, RZ, R13 ;  /* 0x000000ffff0f7224 */ /* 0x002fe200078e000d */
[----:B---3--:R-:W-:Y:S01]  /*11fa0*/  ISETP.LT.AND P1, PT, R179, UR9, !P1 ;  /* 0x00000009b3007c0c */ /* 0x008fe2000cf21270 */
[----:B------:R-:W-:Y:S01]  /*11fb0*/  @P6 STG.E.U8 desc[UR24][R134.64], R69 ;  /* 0x0000004586006986 */ /* 0x000fe2000c101118 */
[----:B------:R-:W-:Y:S01]  /*11fc0*/  ISETP.GE.AND P6, PT, R12, UR15, PT ;  /* 0x0000000f0c007c0c */ /* 0x000fe2000bfc6270 */
[----:B------:R-:W1:Y:S01]  /*11fd0*/  LDCU UR9, c[0x0][0x398] ;  /* 0x00007300ff0977ac */ /* 0x000e620008000800 */
[----:B------:R-:W-:Y:S02]  /*11fe0*/  SHF.R.S32.HI R15, RZ, 0x8, R15 ;  /* 0x00000008ff0f7819 */ /* 0x000fe4000001140f */
[----:B------:R-:W-:Y:S02]  /*11ff0*/  PRMT R16, R17, 0x9910, RZ ;  /* 0x0000991011107816 */ /* 0x000fe400000000ff */
[----:B------:R-:W-:Y:S01]  /*12000*/  F2FP.SATFINITE.E5M2.F32.PACK_AB_MERGE_C R81, R81, R80, RZ ;  /* 0x000000505151723e */ /* 0x000fe200048060ff */
[----:B------:R3:W-:Y:S01]  /*12010*/  @P3 STG.E.U8 desc[UR24][R4.64], R15 ;  /* 0x0000000f04003986 */ /* 0x0007e2000c101118 */
[C---:B------:R-:W-:Y:S01]  /*12020*/  IADD3 R12, P3, PT, R68.reuse, R133, RZ ;  /* 0x00000085440c7210 */ /* 0x040fe20007f7e0ff */
[----:B------:R-:W-:Y:S01]  /*12030*/  VIADD R68, R68, UR32 ;  /* 0x0000002044447c36 */ /* 0x000fe20008000000 */
[----:B------:R-:W-:Y:S01]  /*12040*/  F2FP.SATFINITE.E5M2.F32.PACK_AB_MERGE_C R19, R19, R18, RZ ;  /* 0x000000121313723e */ /* 0x000fe200048060ff */
[----:B------:R4:W-:Y:S01]  /*12050*/  @P0 STG.E.U8 desc[UR24][R6.64], R17 ;  /* 0x0000001106000986 */ /* 0x0009e2000c101118 */
[----:B0-----:R-:W-:Y:S01]  /*12060*/  ISETP.GE.AND P0, PT, R14, UR4, PT ;  /* 0x000000040e007c0c */ /* 0x001fe2000bf06270 */
[----:B------:R-:W-:Y:S01]  /*12070*/  IMAD.X R13, R71, 0x1, R3, P3 ;  /* 0x00000001470d7824 */ /* 0x000fe200018e0603 */
[----:B-----5:R-:W-:Y:S01]  /*12080*/  ISETP.LT.AND P3, PT, R169, UR10, !P4 ;  /* 0x0000000aa9007c0c */ /* 0x020fe2000e761270 */
[----:B------:R-:W0:Y:S01]  /*12090*/  LDCU UR4, c[0x0][0x39c] ;  /* 0x00007380ff0477ac */ /* 0x000e220008000800 */
[----:B------:R-:W-:Y:S01]  /*120a0*/  ISETP.LT.AND P4, PT, R179, UR12, !P4 ;  /* 0x0000000cb3007c0c */ /* 0x000fe2000e781270 */
[----:B------:R5:W-:Y:S01]  /*120b0*/  @P1 STG.E.U8 desc[UR24][R8.64], R81 ;  /* 0x0000005108001986 */ /* 0x000be2000c101118 */
[----:B------:R-:W-:Y:S01]  /*120c0*/  SHF.R.S32.HI R14, RZ, 0x1f, R68 ;  /* 0x0000001fff0e7819 */ /* 0x000fe20000011444 */
[----:B---3--:R-:W-:Y:S01]  /*120d0*/  IMAD.MOV.U32 R4, RZ, RZ, R16 ;  /* 0x000000ffff047224 */ /* 0x008fe200078e0010 */
[----:B------:R-:W-:Y:S01]  /*120e0*/  PRMT R15, R81, 0x9910, RZ ;  /* 0x00009910510f7816 */ /* 0x000fe200000000ff */
[----:B------:R-:W3:Y:S01]  /*120f0*/  LDCU UR10, c[0x0][0x398] ;  /* 0x00007300ff0a77ac */ /* 0x000ee20008000800 */
[----:B------:R-:W-:-:S02]  /*12100*/  F2FP.SATFINITE.E5M2.F32.PACK_AB_MERGE_C R83, R83, R82, RZ ;  /* 0x000000525353723e */ /* 0x000fc400048060ff */
[----:B----4-:R-:W-:Y:S01]  /*12110*/  SHF.R.S32.HI R7, RZ, 0x8, R4 ;  /* 0x00000008ff077819 */ /* 0x010fe20000011404 */
[----:B------:R-:W4:Y:S01]  /*12120*/  LDCU UR12, c[0x0][0x398] ;  /* 0x00007300ff0c77ac */ /* 0x000f220008000800 */
[----:B------:R-:W-:Y:S02]  /*12130*/  IADD3 R4, P1, PT, R68, R2, RZ ;  /* 0x0000000244047210 */ /* 0x000fe40007f3e0ff */
[----:B------:R-:W-:Y:S01]  /*12140*/  SHF.R.S32.HI R15, RZ, 0x8, R15 ;  /* 0x00000008ff0f7819 */ /* 0x000fe2000001140f */
[----:B------:R3:W-:Y:S01]  /*12150*/  @P3 STG.E.U8 desc[UR24][R10.64], R7 ;  /* 0x000000070a003986 */ /* 0x0007e2000c101118 */
[----:B--2---:R-:W-:Y:S01]  /*12160*/  ISETP.LT.AND P3, PT, R169, UR6, !P2 ;  /* 0x00000006a9007c0c */ /* 0x004fe2000d761270 */
[----:B-----5:R-:W-:Y:S01]  /*12170*/  VIADD R8, R0, 0x12 ;  /* 0x0000001200087836 */ /* 0x020fe20000000000 */
[----:B-1----:R-:W-:Y:S01]  /*12180*/  ISETP.LT.AND P2, PT, R179, UR9, !P2 ;  /* 0x00000009b3007c0c */ /* 0x002fe2000d741270 */
[----:B------:R-:W-:Y:S01]  /*12190*/  IMAD.X R5, R14, 0x1, R132, P1 ;  /* 0x000000010e057824 */ /* 0x000fe200008e0684 */
[----:B------:R1:W-:Y:S01]  /*121a0*/  @P4 STG.E.U8 desc[UR24][R12.64], R15 ;  /* 0x0000000f0c004986 */ /* 0x0003e2000c101118 */
[----:B------:R-:W-:Y:S01]  /*121b0*/  IADD3 R6, P4, PT, R68, R133, RZ ;  /* 0x0000008544067210 */ /* 0x000fe20007f9e0ff */
[----:B------:R-:W2:Y:S01]  /*121c0*/  LDCU UR6, c[0x0][0x39c] ;  /* 0x00007380ff0677ac */ /* 0x000ea20008000800 */
[----:B0-----:R-:W-:Y:S01]  /*121d0*/  ISETP.GE.AND P1, PT, R8, UR4, PT ;  /* 0x0000000408007c0c */ /* 0x001fe2000bf26270 */
[----:B------:R-:W-:Y:S01]  /*121e0*/  VIADD R68, R68, UR32 ;  /* 0x0000002044447c36 */ /* 0x000fe20008000000 */
[----:B------:R-:W-:Y:S01]  /*121f0*/  F2FP.SATFINITE.E5M2.F32.PACK_AB_MERGE_C R21, R21, R20, RZ ;  /* 0x000000141515723e */ /* 0x000fe200048060ff */
[----:B------:R-:W0:Y:S01]  /*12200*/  LDCU UR4, c[0x0][0x39c] ;  /* 0x00007380ff0477ac */ /* 0x000e220008000800 */
[----:B---3--:R-:W-:Y:S01]  /*12210*/  IMAD.X R7, R14, 0x1, R3, P4 ;  /* 0x000000010e077824 */ /* 0x008fe200020e0603 */
[----:B------:R-:W-:Y:S01]  /*12220*/  PRMT R11, R19, 0x9910, RZ ;  /* 0x00009910130b7816 */ /* 0x000fe200000000ff */
[----:B------:R3:W-:Y:S01]  /*12230*/  @P3 STG.E.U8 desc[UR24][R4.64], R19 ;  /* 0x0000001304003986 */ /* 0x0007e2000c101118 */
[----:B------:R-:W5:Y:S01]  /*12240*/  LDCU UR9, c[0x0][0x398] ;  /* 0x00007300ff0977ac */ /* 0x000f620008000800 */
[----:B------:R-:W-:Y:S01]  /*12250*/  ISETP.LT.AND P3, PT, R169, UR10, !P5 ;  /* 0x0000000aa9007c0c */ /* 0x000fe2000ef61270 */
[----:B-1----:R-:W-:Y:S01]  /*12260*/  VIADD R12, R0, 0x13 ;  /* 0x00000013000c7836 */ /* 0x002fe20000000000 */
[----:B----4-:R-:W-:Y:S01]  /*12270*/  ISETP.LT.AND P5, PT, R179, UR12, !P5 ;  /* 0x0000000cb3007c0c */ /* 0x010fe2000efa1270 */
[----:B------:R1:W-:Y:S01]  /*12280*/  @P2 STG.E.U8 desc[UR24][R6.64], R83 ;  /* 0x0000005306002986 */ /* 0x0003e2000c101118 */
[----:B------:R-:W-:Y:S01]  /*12290*/  SHF.R.S32.HI R10, RZ, 0x1f, R68 ;  /* 0x0000001fff0a7819 */ /* 0x000fe20000011444 */
[----:B------:R-:W4:Y:S01]  /*122a0*/  LDCU UR10, c[0x0][0x398] ;  /* 0x00007300ff0a77ac */ /* 0x000f220008000800 */
[----:B------:R-:W-:-:S02]  /*122b0*/  IADD3 R8, P2, PT, R68, R2, RZ ;  /* 0x0000000244087210 */ /* 0x000fc40007f5e0ff */
[----:B------:R-:W-:Y:S01]  /*122c0*/  PRMT R13, R83, 0x9910, RZ ;  /* 0x00009910530d7816 */ /* 0x000fe200000000ff */
[----:B------:R-:W4:Y:S01]  /*122d0*/  LDCU UR12, c[0x0][0x398] ;  /* 0x00007300ff0c77ac */ /* 0x000f220008000800 */
[----:B---3--:R-:W-:Y:S01]  /*122e0*/  IADD3 R4, P4, PT, R68, R133, RZ ;  /* 0x0000008544047210 */ /* 0x008fe20007f9e0ff */
[----:B------:R-:W-:Y:S01]  /*122f0*/  IMAD.X R9, R10, 0x1, R132, P2 ;  /* 0x000000010a097824 */ /* 0x000fe200010e0684 */
[----:B------:R-:W-:Y:S01]  /*12300*/  SHF.R.S32.HI R11, RZ, 0x8, R11 ;  /* 0x00000008ff0b7819 */ /* 0x000fe2000001140b */
[----:B------:R-:W-:Y:S01]  /*12310*/  VIADD R68, R68, UR32 ;  /* 0x0000002044447c36 */ /* 0x000fe20008000000 */
[----:B------:R-:W-:Y:S01]  /*12320*/  SHF.R.S32.HI R13, RZ, 0x8, R13 ;  /* 0x00000008ff0d7819 */ /* 0x000fe2000001140d */
[----:B------:R-:W-:Y:S01]  /*12330*/  IMAD.X R5, R10, 0x1, R3, P4 ;  /* 0x000000010a057824 */ /* 0x000fe200020e0603 */
[----:B0-----:R-:W-:Y:S01]  /*12340*/  ISETP.GE.AND P2, PT, R12, UR4, PT ;  /* 0x000000040c007c0c */ /* 0x001fe2000bf46270 */
[C---:B-1----:R-:W-:Y:S01]  /*12350*/  VIADD R7, R0.reuse, 0x14 ;  /* 0x0000001400077836 */ /* 0x042fe20000000000 */
[----:B------:R-:W0:Y:S01]  /*12360*/  LDCU UR4, c[0x0][0x39c] ;  /* 0x00007380ff0477ac */ /* 0x000e220008000800 */
[----:B------:R1:W-:Y:S01]  /*12370*/  @P3 STG.E.U8 desc[UR24][R8.64], R11 ;  /* 0x0000000b08003986 */ /* 0x0003e2000c101118 */
[----:B------:R-:W-:Y:S01]  /*12380*/  SHF.R.S32.HI R10, RZ, 0x1f, R68 ;  /* 0x0000001fff0a7819 */ /* 0x000fe20000011444 */
[----:B------:R-:W-:Y:S01]  /*12390*/  VIADD R12, R0, 0x16 ;  /* 0x00000016000c7836 */ /* 0x000fe20000000000 */
[----:B------:R-:W-:Y:S01]  /*123a0*/  IADD3 R6, P4, PT, R68, R2, RZ ;  /* 0x0000000244067210 */ /* 0x000fe20007f9e0ff */
[----:B------:R3:W-:Y:S01]  /*123b0*/  @P5 STG.E.U8 desc[UR24][R4.64], R13 ;  /* 0x0000000d04005986 */ /* 0x0007e2000c101118 */
[----:B--2---:R-:W-:Y:S01]  /*123c0*/  ISETP.GE.AND P3, PT, R7, UR6, PT ;  /* 0x0000000607007c0c */ /* 0x004fe2000bf66270 */
[----:B------:R-:W2:Y:S01]  /*123d0*/  LDCU UR6, c[0x0][0x398] ;  /* 0x00007300ff0677ac */ /* 0x000ea20008000800 */
[----:B-----5:R-:W-:Y:S01]  /*123e0*/  ISETP.LT.AND P5, PT, R169, UR9, !P6 ;  /* 0x00000009a9007c0c */ /* 0x020fe2000f7a1270 */
[----:B------:R-:W-:Y:S01]  /*123f0*/  IMAD.X R7, R10, 0x1, R132, P4 ;  /* 0x000000010a077824 */ /* 0x000fe200020e0684 */
[----:B------:R-:W-:Y:S01]  /*12400*/  ISETP.LT.AND P6, PT, R179, UR14, !P6 ;  /* 0x0000000eb3007c0c */ /* 0x000fe2000f7c1270 */
[----:B------:R-:W5:Y:S01]  /*12410*/  LDCU UR9, c[0x0][0x398] ;  /* 0x00007300ff0977ac */ /* 0x000f620008000800 */
[----:B------:R-:W-:Y:S01]  /*12420*/  F2FP.SATFINITE.E5M2.F32.PACK_AB_MERGE_C R85, R85, R84, RZ ;  /* 0x000000545555723e */ /* 0x000fe200048060ff */
[----:B-1----:R-:W-:Y:S01]  /*12430*/  VIADD R8, R0, 0x15 ;  /* 0x0000001500087836 */ /* 0x002fe20000000000 */
[----:B------:R-:W-:Y:S01]  /*12440*/  PRMT R11, R21, 0x9910, RZ ;  /* 0x00009910150b7816 */ /* 0x000fe200000000ff */
[----:B------:R-:W1:Y:S01]  /*12450*/  LDCU UR14, c[0x0][0x398] ;  /* 0x00007300ff0e77ac */ /* 0x000e620008000800 */
[----:B------:R-:W-:-:S02]  /*12460*/  F2FP.SATFINITE.E5M2.F32.PACK_AB_MERGE_C R23, R23, R22, RZ ;  /* 0x000000161717723e */ /* 0x000fc400048060ff */
[C---:B---3--:R-:W-:Y:S01]  /*12470*/  IADD3 R4, P4, PT, R68.reuse, R133, RZ ;  /* 0x0000008544047210 */ /* 0x048fe20007f9e0ff */
[----:B------:R-:W-:Y:S01]  /*12480*/  VIADD R68, R68, UR32 ;  /* 0x0000002044447c36 */ /* 0x000fe20008000000 */
[----:B------:R-:W-:Y:S01]  /*12490*/  PRMT R13, R85, 0x9910, RZ ;  /* 0x00009910550d7816 */ /* 0x000fe200000000ff */
[----:B------:R-:W-:Y:S01]  /*124a0*/  @P5 STG.E.U8 desc[UR24][R6.64], R21 ;  /* 0x0000001506005986 */ /* 0x000fe2000c101118 */
[----:B----4-:R-:W-:Y:S01]  /*124b0*/  ISETP.LT.AND P5, PT, R169, UR10, !P0 ;  /* 0x0000000aa9007c0c */ /* 0x010fe2000c7a1270 */
[----:B------:R-:W-:Y:S01]  /*124c0*/  IMAD.X R5, R10, 0x1, R3, P4 ;  /* 0x000000010a057824 */ /* 0x000fe200020e0603 */
[----:B0-----:R-:W-:Y:S01]  /*124d0*/  ISETP.GE.AND P4, PT, R8, UR4, PT ;  /* 0x0000000408007c0c */ /* 0x001fe2000bf86270 */
[----:B------:R-:W0:Y:S01]  /*124e0*/  LDCU UR4, c[0x0][0x39c] ;  /* 0x00007380ff0477ac */ /* 0x000e220008000800 */
[----:B------:R-:W-:Y:S02]  /*124f0*/  SHF.R.S32.HI R10, RZ, 0x1f, R68 ;  /* 0x0000001fff0a7819 */ /* 0x000fe40000011444 */
[----:B------:R3:W-:Y:S01]  /*12500*/  @P6 STG.E.U8 desc[UR24][R4.64], R85 ;  /* 0x0000005504006986 */ /* 0x0007e2000c101118 */
[----:B------:R-:W-:Y:S01]  /*12510*/  IADD3 R8, P6, PT, R68, R2, RZ ;  /* 0x0000000244087210 */ /* 0x000fe20007fde0ff */
[----:B------:R-:W4:Y:S01]  /*12520*/  LDCU UR10, c[0x0][0x398] ;  /* 0x00007300ff0a77ac */ /* 0x000f220008000800 */
[----:B--2---:R-:W-:-:S02]  /*12530*/  ISETP.LT.AND P0, PT, R179, UR6, !P0 ;  /* 0x00000006b3007c0c */ /* 0x004fc4000c701270 */
[----:B------:R-:W-:Y:S01]  /*12540*/  SHF.R.S32.HI R11, RZ, 0x8, R11 ;  /* 0x00000008ff0b7819 */ /* 0x000fe2000001140b */
[----:B------:R-:W-:Y:S01]  /*12550*/  IMAD.X R9, R10, 0x1, R132, P6 ;  /* 0x000000010a097824 */ /* 0x000fe200030e0684 */
[----:B------:R-:W-:Y:S01]  /*12560*/  SHF.R.S32.HI R13, RZ, 0x8, R13 ;  /* 0x00000008ff0d7819 */ /* 0x000fe2000001140d */
[----:B------:R-:W2:Y:S01]  /*12570*/  LDCU UR6, c[0x0][0x39c] ;  /* 0x00007380ff0677ac */ /* 0x000ea20008000800 */
[----:B------:R-:W-:Y:S02]  /*12580*/  F2FP.SATFINITE.E5M2.F32.PACK_AB_MERGE_C R87, R87, R86, RZ ;  /* 0x000000565757723e */ /* 0x000fe400048060ff */
[----:B------:R0:W-:Y:S01]  /*12590*/  @P5 STG.E.U8 desc[UR24][R8.64], R11 ;  /* 0x0000000b08005986 */ /* 0x0001e2000c101118 */
[C---:B---3--:R-:W-:Y:S01]  /*125a0*/  IADD3 R4, P6, PT, R68.reuse, R133, RZ ;  /* 0x0000008544047210 */ /* 0x048fe20007fde0ff */
[----:B------:R-:W-:Y:S01]  /*125b0*/  VIADD R68, R68, UR32 ;  /* 0x0000002044447c36 */ /* 0x000fe20008000000 */
[----:B-----5:R-:W-:Y:S01]  /*125c0*/  ISETP.LT.AND P5, PT, R169, UR9, !P1 ;  /* 0x00000009a9007c0c */ /* 0x020fe2000cfa1270 */
[----:B------:R-:W3:Y:S01]  /*125d0*/  LDCU UR9, c[0x0][0x398] ;  /* 0x00007300ff0977ac */ /* 0x000ee20008000800 */
[----:B------:R-:W-:Y:S01]  /*125e0*/  ISETP.LT.AND P1, PT, R179, UR12, !P1 ;  /* 0x0000000cb3007c0c */ /* 0x000fe2000cf21270 */
[----:B------:R-:W-:Y:S01]  /*125f0*/  IMAD.X R5, R10, 0x1, R3, P6 ;  /* 0x000000010a057824 */ /* 0x000fe200030e0603 */
[----:B------:R-:W-:Y:S01]  /*12600*/  SHF.R.S32.HI R10, RZ, 0x1f, R68 ;  /* 0x0000001fff0a7819 */ /* 0x000fe20000011444 */
[----:B------:R-:W5:Y:S01]  /*12610*/  LDCU UR12, c[0x0][0x398] ;  /* 0x00007300ff0c77ac */ /* 0x000f620008000800 */
[----:B------:R-:W-:-:S02]  /*12620*/  F2FP.SATFINITE.E5M2.F32.PACK_AB_MERGE_C R25, R25, R24, RZ ;  /* 0x000000181919723e */ /* 0x000fc400048060ff */
[----:B------:R1:W-:Y:S01]  /*12630*/  @P0 STG.E.U8 desc[UR24][R4.64], R13 ;  /* 0x0000000d04000986 */ /* 0x0003e2000c101118 */
[CC--:B------:R-:W-:Y:S02]  /*12640*/  IADD3 R6, P0, PT, R68.reuse, R2.reuse, RZ ;  /* 0x0000000244067210 */ /* 0x0c0fe40007f1e0ff */
[C---:B0-----:R-:W-:Y:S01]  /*12650*/  IADD3 R8, P6, PT, R68.reuse, R133, RZ ;  /* 0x0000008544087210 */ /* 0x041fe20007fde0ff */
[----:B------:R-:W-:Y:S01]  /*12660*/  VIADD R68, R68, UR32 ;  /* 0x0000002044447c36 */ /* 0x000fe20008000000 */
[----:B------:R-:W-:Y:S01]  /*12670*/  PRMT R11, R23, 0x9910, RZ ;  /* 0x00009910170b7816 */ /* 0x000fe200000000ff */
[----:B------:R-:W-:Y:S01]  /*12680*/  IMAD.X R7, R10, 0x1, R132, P0 ;  /* 0x000000010a077824 */ /* 0x000fe200000e0684 */
[----:B------:R-:W-:Y:S01]  /*12690*/  ISETP.GE.AND P0, PT, R12, UR4, PT ;  /* 0x000000040c007c0c */ /* 0x000fe2000bf06270 */
[----:B------:R-:W0:Y:S01]  /*126a0*/  LDCU UR4, c[0x0][0x39c] ;  /* 0x00007380ff0477ac */ /* 0x000e220008000800 */
[----:B------:R-:W-:Y:S01]  /*126b0*/  IMAD.X R9, R10, 0x1, R3, P6 ;  /* 0x000000010a097824 */ /* 0x000fe200030e0603 */
[----:B------:R-:W-:Y:S01]  /*126c0*/  SHF.R.S32.HI R10, RZ, 0x1f, R68 ;  /* 0x0000001fff0a7819 */ /* 0x000fe20000011444 */
[----:B------:R2:W-:Y:S01]  /*126d0*/  @P5 STG.E.U8 desc[UR24][R6.64], R23 ;  /* 0x0000001706005986 */ /* 0x0005e2000c101118 */
[----:B----4-:R-:W-:Y:S01]  /*126e0*/  ISETP.LT.AND P5, PT, R169, UR10, !P2 ;  /* 0x0000000aa9007c0c */ /* 0x010fe2000d7a1270 */
[----:B------:R-:W-:Y:S01]  /*126f0*/  VIADD R12, R0, 0x17 ;  /* 0x00000017000c7836 */ /* 0x000fe20000000000 */
[----:B-1----:R-:W-:Y:S01]  /*12700*/  ISETP.LT.AND P2, PT, R179, UR14, !P2 ;  /* 0x0000000eb3007c0c */ /* 0x002fe2000d741270 */
[----:B------:R1:W-:Y:S01]  /*12710*/  @P1 STG.E.U8 desc[UR24][R8.64], R87 ;  /* 0x0000005708001986 */ /* 0x0003e2000c101118 */
[----:B------:R-:W-:Y:S01]  /*12720*/  IADD3 R4, P1, PT, R68, R2, RZ ;  /* 0x0000000244047210 */ /* 0x000fe20007f3e0ff */
[----:B------:R-:W4:Y:S01]  /*12730*/  LDCU UR10, c[0x0][0x398] ;  /* 0x00007300ff0a77ac */ /* 0x000f220008000800 */
[----:B------:R-:W-:-:S02]  /*12740*/  PRMT R13, R87, 0x9910, RZ ;  /* 0x00009910570d7816 */ /* 0x000fc400000000ff */
[----:B------:R-:W-:Y:S01]  /*12750*/  SHF.R.S32.HI R11, RZ, 0x8, R11 ;  /* 0x00000008ff0b7819 */ /* 0x000fe2000001140b */
[----:B------:R-:W-:Y:S01]  /*12760*/  IMAD.X R5, R10, 0x1, R132, P1 ;  /* 0x000000010a057824 */ /* 0x000fe200008e0684 */
[----:B------:R-:W-:Y:S01]  /*12770*/  SHF.R.S32.HI R13, RZ, 0x8, R13 ;  /* 0x00000008ff0d7819 */ /* 0x000fe2000001140d */
[----:B------:R-:W4:Y:S01]  /*12780*/  LDCU UR14, c[0x0][0x398] ;  /* 0x00007300ff0e77ac */ /* 0x000f220008000800 */
[C---:B--2---:R-:W-:Y:S01]  /*12790*/  IADD3 R6, P6, PT, R68.reuse, R133, RZ ;  /* 0x0000008544067210 */ /* 0x044fe20007fde0ff */
[----:B------:R-:W-:Y:S01]  /*127a0*/  VIADD R68, R68, UR32 ;  /* 0x0000002044447c36 */ /* 0x000fe20008000000 */
[----:B0-----:R-:W-:Y:S01]  /*127b0*/  ISETP.GE.AND P1, PT, R12, UR4, PT ;  /* 0x000000040c007c0c */ /* 0x001fe2000bf26270 */
[----:B-1----:R-:W-:Y:S01]  /*127c0*/  VIADD R9, R0, 0x18 ;  /* 0x0000001800097836 */ /* 0x002fe20000000000 */
[----:B------:R-:W0:Y:S01]  /*127d0*/  LDCU UR4, c[0x0][0x39c] ;  /* 0x00007380ff0477ac */ /* 0x000e220008000800 */
[----:B------:R-:W-:Y:S01]  /*127e0*/  IMAD.X R7, R10, 0x1, R3, P6 ;  /* 0x000000010a077824 */ /* 0x000fe200030e0603 */
[----:B------:R1:W-:Y:S01]  /*127f0*/  @P5 STG.E.U8 desc[UR24][R4.64], R11 ;  /* 0x0000000b04005986 */ /* 0x0003e2000c101118 */
[----:B------:R-:W-:Y:S01]  /*12800*/  SHF.R.S32.HI R10, RZ, 0x1f, R68 ;  /* 0x0000001fff0a7819 */ /* 0x000fe20000011444 */
[----:B------:R-:W-:Y:S01]  /*12810*/  VIADD R12, R0, 0x1a ;  /* 0x0000001a000c7836 */ /* 0x000fe20000000000 */
[----:B------:R-:W-:Y:S01]  /*12820*/  IADD3 R8, P5, PT, R68, R2, RZ ;  /* 0x0000000244087210 */ /* 0x000fe20007fbe0ff */
[----:B------:R2:W-:Y:S01]  /*12830*/  @P2 STG.E.U8 desc[UR24][R6.64], R13 ;  /* 0x0000000d06002986 */ /* 0x0005e2000c101118 */
[----:B------:R-:W-:Y:S01]  /*12840*/  ISETP.GE.AND P2, PT, R9, UR6, PT ;  /* 0x0000000609007c0c */ /* 0x000fe2000bf46270 */
[----:B------:R-:W4:Y:S01]  /*12850*/  LDCU UR6, c[0x0][0x398] ;  /* 0x00007300ff0677ac */ /* 0x000f220008000800 */
[----:B---3--:R-:W-:Y:S01]  /*12860*/  ISETP.LT.AND P6, PT, R169, UR9, !P3 ;  /* 0x00000009a9007c0c */ /* 0x008fe2000dfc1270 */
[----:B------:R-:W-:Y:S01]  /*12870*/  IMAD.X R9, R10, 0x1, R132, P5 ;  /* 0x000000010a097824 */ /* 0x000fe200028e0684 */
[----:B-----5:R-:W-:Y:S01]  /*12880*/  ISETP.LT.AND P3, PT, R179, UR12, !P3 ;  /* 0x0000000cb3007c0c */ /* 0x020fe2000df61270 */
[----:B------:R-:W3:Y:S01]  /*12890*/  LDCU UR9, c[0x0][0x398] ;  /* 0x00007300ff0977ac */ /* 0x000ee20008000800 */
[----:B------:R-:W-:-:S02]  /*128a0*/  F2FP.SATFINITE.E5M2.F32.PACK_AB_MERGE_C R89, R89, R88, RZ ;  /* 0x000000585959723e */ /* 0x000fc400048060ff */
[C---:B-1----:R-:W-:Y:S01]  /*128b0*/  IADD3 R4, P5, PT, R68.reuse, R133, RZ ;  /* 0x0000008544047210 */ /* 0x042fe20007fbe0ff */
[----:B------:R-:W-:Y:S01]  /*128c0*/  VIADD R68, R68, UR32 ;  /* 0x0000002044447c36 */ /* 0x000fe20008000000 */
[----:B------:R-:W1:Y:S01]  /*128d0*/  LDCU UR12, c[0x0][0x398] ;  /* 0x00007300ff0c77ac */ /* 0x000e620008000800 */
[----:B--2---:R-:W-:Y:S01]  /*128e0*/  VIADD R6, R0, 0x19 ;  /* 0x0000001900067836 */ /* 0x004fe20000000000 */
[----:B------:R-:W-:Y:S01]  /*128f0*/  PRMT R11, R25, 0x9910, RZ ;  /* 0x00009910190b7816 */ /* 0x000fe200000000ff */
[----:B------:R-:W-:Y:S01]  /*12900*/  IMAD.X R5, R10, 0x1, R3, P5 ;  /* 0x000000010a057824 */ /* 0x000fe200028e0603 */
[----:B------:R-:W-:Y:S01]  /*12910*/  SHF.R.S32.HI R10, RZ, 0x1f, R68 ;  /* 0x0000001fff0a7819 */ /* 0x000fe20000011444 */
[----:B------:R-:W-:Y:S01]  /*12920*/  @P6 STG.E.U8 desc[UR24][R8.64], R25 ;  /* 0x0000001908006986 */ /* 0x000fe2000c101118 */
[----:B0-----:R-:W-:Y:S01]  /*12930*/  ISETP.GE.AND P5, PT, R6, UR4, PT ;  /* 0x0000000406007c0c */ /* 0x001fe2000bfa6270 */
[----:B------:R-:W0:Y:S01]  /*12940*/  LDCU UR4, c[0x0][0x39c] ;  /* 0x00007380ff0477ac */ /* 0x000e220008000800 */
[----:B------:R-:W-:Y:S01]  /*12950*/  IADD3 R6, P6, PT, R68, R2, RZ ;  /* 0x0000000244067210 */ /* 0x000fe20007fde0ff */
[----:B------:R2:W-:Y:S01]  /*12960*/  @P3 STG.E.U8 desc[UR24][R4.64], R89 ;  /* 0x0000005904003986 */ /* 0x0005e2000c101118 */
[----:B----4-:R-:W-:Y:S01]  /*12970*/  ISETP.LT.AND P3, PT, R169, UR10, !P4 ;  /* 0x0000000aa9007c0c */ /* 0x010fe2000e761270 */
[----:B------:R-:W4:Y:S01]  /*12980*/  LDCU UR10, c[0x0][0x398] ;  /* 0x00007300ff0a77ac */ /* 0x000f220008000800 */
[----:B------:R-:W-:Y:S01]  /*12990*/  ISETP.LT.AND P4, PT, R179, UR6, !P4 ;  /* 0x00000006b3007c0c */ /* 0x000fe2000e781270 */
[----:B------:R-:W-:Y:S01]  /*129a0*/  IMAD.X R7, R10, 0x1, R132, P6 ;  /* 0x000000010a077824 */ /* 0x000fe200030e0684 */
[----:B------:R-:W-:Y:S01]  /*129b0*/  PRMT R13, R89, 0x9910, RZ ;  /* 0x00009910590d7816 */ /* 0x000fe200000000ff */
[----:B------:R-:W5:Y:S01]  /*129c0*/  LDCU UR6, c[0x0][0x39c] ;  /* 0x00007380ff0677ac */ /* 0x000f620008000800 */
[----:B------:R-:W-:-:S02]  /*129d0*/  SHF.R.S32.HI R11, RZ, 0x8, R11 ;  /* 0x00000008ff0b7819 */ /* 0x000fc4000001140b */
[----:B------:R-:W-:Y:S02]  /*129e0*/  SHF.R.S32.HI R13, RZ, 0x8, R13 ;  /* 0x00000008ff0d7819 */ /* 0x000fe4000001140d */
[----:B------:R-:W-:Y:S02]  /*129f0*/  F2FP.SATFINITE.E5M2.F32.PACK_AB_MERGE_C R27, R27, R26, RZ ;  /* 0x0000001a1b1b723e */ /* 0x000fe400048060ff */
[C---:B--2---:R-:W-:Y:S01]  /*12a00*/  IADD3 R4, P6, PT, R68.reuse, R133, RZ ;  /* 0x0000008544047210 */ /* 0x044fe20007fde0ff */
[----:B------:R-:W-:Y:S01]  /*12a10*/  VIADD R68, R68, UR32 ;  /* 0x0000002044447c36 */ /* 0x000fe20008000000 */
[----:B------:R2:W-:Y:S01]  /*12a20*/  @P3 STG.E.U8 desc[UR24][R6.64], R11 ;  /* 0x0000000b06003986 */ /* 0x0005e2000c101118 */
[----:B-1----:R-:W-:Y:S01]  /*12a30*/  ISETP.LT.AND P3, PT, R179, UR12, !P0 ;  /* 0x0000000cb3007c0c */ /* 0x002fe2000c761270 */
[----:B------:R-:W1:Y:S01]  /*12a40*/  LDCU UR12, c[0x0][0x398] ;  /* 0x00007300ff0c77ac */ /* 0x000e620008000800 */
[----:B------:R-:W-:Y:S01]  /*12a50*/  IMAD.X R5, R10, 0x1, R3, P6 ;  /* 0x000000010a057824 */ /* 0x000fe200030e0603 */
[----:B------:R-:W-:-:S02]  /*12a60*/  SHF.R.S32.HI R10, RZ, 0x1f, R68 ;  /* 0x0000001fff0a7819 */ /* 0x000fc40000011444 */
[----:B------:R-:W-:Y:S02]  /*12a70*/  F2FP.SATFINITE.E5M2.F32.PACK_AB_MERGE_C R91, R91, R90, RZ ;  /* 0x0000005a5b5b723e */ /* 0x000fe400048060ff */
[----:B------:R1:W-:Y:S01]  /*12a80*/  @P4 STG.E.U8 desc[UR24][R4.64], R13 ;  /* 0x0000000d04004986 */ /* 0x0003e2000c101118 */
[----:B---3--:R-:W-:Y:S01]  /*12a90*/  ISETP.LT.AND P4, PT, R169, UR9, !P0 ;  /* 0x00000009a9007c0c */ /* 0x008fe2000c781270 */
[----:B------:R-:W3:Y:S01]  /*12aa0*/  LDCU UR9, c[0x0][0x398] ;  /* 0x00007300ff0977ac */ /* 0x000ee20008000800 */
[CC--:B------:R-:W-:Y:S02]  /*12ab0*/  IADD3 R8, P0, PT, R68.reuse, R2.reuse, RZ ;  /* 0x0000000244087210 */ /* 0x0c0fe40007f1e0ff */
[C---:B--2---:R-:W-:Y:S01]  /*12ac0*/  IADD3 R6, P6, PT, R68.reuse, R133, RZ ;  /* 0x0000008544067210 */ /* 0x044fe20007fde0ff */
[----:B------:R-:W-:Y:S01]  /*12ad0*/  VIADD R68, R68, UR32 ;  /* 0x0000002044447c36 */ /* 0x000fe20008000000 */
[----:B------:R-:W-:Y:S01]  /*12ae0*/  PRMT R11, R27, 0x9910, RZ ;  /* 0x000099101b0b7816 */ /* 0x000fe200000000ff */
[----:B------:R-:W-:Y:S01]  /*12af0*/  IMAD.X R9, R10, 0x1, R132, P0 ;  /* 0x000000010a097824 */ /* 0x000fe200000e0684 */
[----:B0-----:R-:W-:Y:S01]  /*12b00*/  ISETP.GE.AND P0, PT, R12, UR4, PT ;  /* 0x000000040c007c0c */ /* 0x001fe2000bf06270 */
[----:B------:R-:W0:Y:S01]  /*12b10*/  LDCU UR4, c[0x0][0x39c] ;  /* 0x00007380ff0477ac */ /* 0x000e220008000800 */
[----:B------:R-:W-:Y:S01]  /*12b20*/  IMAD.X R7, R10, 0x1, R3, P6 ;  /* 0x000000010a077824 */ /* 0x000fe200030e0603 */
[----:B------:R-:W-:Y:S01]  /*12b30*/  SHF.R.S32.HI R10, RZ, 0x1f, R68 ;  /* 0x0000001fff0a7819 */ /* 0x000fe20000011444 */
[----:B------:R-:W-:Y:S01]  /*12b40*/  VIADD R12, R0, 0x1b ;  /* 0x0000001b000c7836 */ /* 0x000fe20000000000 */
[----:B------:R2:W-:Y:S01]  /*12b50*/  @P4 STG.E.U8 desc[UR24][R8.64], R27 ;  /* 0x0000001b08004986 */ /* 0x0005e2000c101118 */
[----:B----4-:R-:W-:Y:S01]  /*12b60*/  ISETP.LT.AND P4, PT, R169, UR10, !P1 ;  /* 0x0000000aa9007c0c */ /* 0x010fe2000cf81270 */
[----:B------:R-:W4:Y:S01]  /*12b70*/  LDCU UR10, c[0x0][0x398] ;  /* 0x00007300ff0a77ac */ /* 0x000f220008000800 */
[----:B-1----:R-:W-:Y:S01]  /*12b80*/  PRMT R13, R91, 0x9910, RZ ;  /* 0x000099105b0d7816 */ /* 0x002fe200000000ff */
[----:B------:R1:W-:Y:S01]  /*12b90*/  @P3 STG.E.U8 desc[UR24][R6.64], R91 ;  /* 0x0000005b06003986 */ /* 0x0003e2000c101118 */
[----:B------:R-:W-:Y:S01]  /*12ba0*/  ISETP.LT.AND P3, PT, R179, UR14, !P1 ;  /* 0x0000000eb3007c0c */ /* 0x000fe2000cf61270 */
[----:B------:R-:W4:Y:S01]  /*12bb0*/  LDCU UR14, c[0x0][0x398] ;  /* 0x00007300ff0e77ac */ /* 0x000f220008000800 */
[----:B------:R-:W-:-:S02]  /*12bc0*/  IADD3 R4, P1, PT, R68, R2, RZ ;  /* 0x0000000244047210 */ /* 0x000fc40007f3e0ff */
[----:B------:R-:W-:Y:S02]  /*12bd0*/  SHF.R.S32.HI R11, RZ, 0x8, R11 ;  /* 0x00000008ff0b7819 */ /* 0x000fe4000001140b */
[----:B------:R-:W-:Y:S01]  /*12be0*/  SHF.R.S32.HI R13, RZ, 0x8, R13 ;  /* 0x00000008ff0d7819 */ /* 0x000fe2000001140d */
[----:B------:R-:W-:Y:S01]  /*12bf0*/  IMAD.X R5, R10, 0x1, R132, P1 ;  /* 0x000000010a057824 */ /* 0x000fe200008e0684 */
[----:B------:R-:W-:Y:S01]  /*12c00*/  F2FP.SATFINITE.E5M2.F32.PACK_AB_MERGE_C R29, R29, R28, RZ ;  /* 0x0000001c1d1d723e */ /* 0x000fe200048060ff */
[----:B--2---:R-:W-:Y:S01]  /*12c10*/  VIADD R9, R0, 0x1c ;  /* 0x0000001c00097836 */ /* 0x004fe20000000000 */
[----:B0-----:R-:W-:Y:S01]  /*12c20*/  ISETP.GE.AND P1, PT, R12, UR4, PT ;  /* 0x000000040c007c0c */ /* 0x001fe2000bf26270 */
[----:B------:R-:W0:Y:S01]  /*12c30*/  LDCU UR4, c[0x0][0x39c] ;  /* 0x00007380ff0477ac */ /* 0x000e220008000800 */
[C---:B-1----:R-:W-:Y:S01]  /*12c40*/  IADD3 R6, P6, PT, R68.reuse, R133, RZ ;  /* 0x0000008544067210 */ /* 0x042fe20007fde0ff */
[----:B------:R-:W-:Y:S01]  /*12c50*/  VIADD R68, R68, UR32 ;  /* 0x0000002044447c36 */ /* 0x000fe20008000000 */
[----:B------:R1:W-:Y:S01]  /*12c60*/  @P4 STG.E.U8 desc[UR24][R4.64], R11 ;  /* 0x0000000b04004986 */ /* 0x0003e2000c101118 */
[----:B---3--:R-:W-:Y:S01]  /*12c70*/  ISETP.LT.AND P4, PT, R169, UR9, !P2 ;  /* 0x00000009a9007c0c */ /* 0x008fe2000d781270 */
[----:B------:R-:W2:Y:S01]  /*12c80*/  LDCU UR9, c[0x0][0x398] ;  /* 0x00007300ff0977ac */ /* 0x000ea20008000800 */
[----:B------:R-:W-:Y:S01]  /*12c90*/  IMAD.X R7, R10, 0x1, R3, P6 ;  /* 0x000000010a077824 */ /* 0x000fe200030e0603 */
[----:B------:R-:W-:Y:S01]  /*12ca0*/  SHF.R.S32.HI R10, RZ, 0x1f, R68 ;  /* 0x0000001fff0a7819 */ /* 0x000fe20000011444 */
[----:B------:R-:W-:Y:S01]  /*12cb0*/  VIADD R12, R0, 0x1e ;  /* 0x0000001e000c7836 */ /* 0x000fe20000000000 */
[----:B------:R-:W-:Y:S01]  /*12cc0*/  ISETP.LT.AND P6, PT, R179, UR12, !P2 ;  /* 0x0000000cb3007c0c */ /* 0x000fe2000d7c1270 */
[----:B------:R-:W3:Y:S01]  /*12cd0*/  LDCU UR12, c[0x0][0x398] ;  /* 0x00007300ff0c77ac */ /* 0x000ee20008000800 */
[----:B------:R0:W-:Y:S01]  /*12ce0*/  @P3 STG.E.U8 desc[UR24][R6.64], R13 ;  /* 0x0000000d06003986 */ /* 0x0001e2000c101118 */
[----:B------:R-:W-:-:S02]  /*12cf0*/  IADD3 R8, P3, PT, R68, R2, RZ ;  /* 0x0000000244087210 */ /* 0x000fc40007f7e0ff */
[----:B-----5:R-:W-:Y:S01]  /*12d00*/  ISETP.GE.AND P2, PT, R9, UR6, PT ;  /* 0x0000000609007c0c */ /* 0x020fe2000bf46270 */
[----:B------:R-:W5:Y:S01]  /*12d10*/  LDCU UR6, c[0x0][0x398] ;  /* 0x00007300ff0677ac */ /* 0x000f620008000800 */
[----:B------:R-:W-:Y:S01]  /*12d20*/  F2FP.SATFINITE.E5M2.F32.PACK_AB_MERGE_C R93, R93, R92, RZ ;  /* 0x0000005c5d5d723e */ /* 0x000fe200048060ff */
[----:B------:R-:W-:Y:S01]  /*12d30*/  IMAD.X R9, R10, 0x1, R132, P3 ;  /* 0x000000010a097824 */ /* 0x000fe200018e0684 */
[C---:B-1----:R-:W-:Y:S01]  /*12d40*/  IADD3 R4, P3, PT, R68.reuse, R133, RZ ;  /* 0x0000008544047210 */ /* 0x042fe20007f7e0ff */
[----:B------:R-:W-:Y:S01]  /*12d50*/  VIADD R68, R68, UR32 ;  /* 0x0000002044447c36 */ /* 0x000fe20008000000 */
[----:B------:R-:W-:Y:S02]  /*12d60*/  PRMT R11, R29, 0x9910, RZ ;  /* 0x000099101d0b7816 */ /* 0x000fe400000000ff */
[----:B------:R-:W-:Y:S01]  /*12d70*/  @P4 STG.E.U8 desc[UR24][R8.64], R29 ;  /* 0x0000001d08004986 */ /* 0x000fe2000c101118 */
[----:B0-----:R-:W-:Y:S01]  /*12d80*/  VIADD R6, R0, 0x1d ;  /* 0x0000001d00067836 */ /* 0x001fe20000000000 */
[----:B----4-:R-:W-:Y:S01]  /*12d90*/  ISETP.LT.AND P4, PT, R169, UR10, !P5 ;  /* 0x0000000aa9007c0c */ /* 0x010fe2000ef81270 */
[----:B------:R-:W-:Y:S01]  /*12da0*/  IMAD.X R5, R10, 0x1, R3, P3 ;  /* 0x000000010a057824 */ /* 0x000fe200018e0603 */
[----:B------:R-:W-:Y:S01]  /*12db0*/  SHF.R.S32.HI R10, RZ, 0x1f, R68 ;  /* 0x0000001fff0a7819 */ /* 0x000fe20000011444 */
[----:B------:R-:W0:Y:S01]  /*12dc0*/  LDCU UR10, c[0x0][0x398] ;  /* 0x00007300ff0a77ac */ /* 0x000e220008000800 */
[----:B------:R-:W-:-:S02]  /*12dd0*/  ISETP.GE.AND P3, PT, R6, UR4, PT ;  /* 0x0000000406007c0c */ /* 0x000fc4000bf66270 */
[----:B------:R1:W-:Y:S01]  /*12de0*/  @P6 STG.E.U8 desc[UR24][R4.64], R93 ;  /* 0x0000005d04006986 */ /* 0x0003e2000c101118 */
[----:B------:R-:W-:Y:S01]  /*12df0*/  IADD3 R6, P6, PT, R68, R2, RZ ;  /* 0x0000000244067210 */ /* 0x000fe20007fde0ff */
[----:B------:R-:W4:Y:S01]  /*12e00*/  LDCU UR4, c[0x0][0x39c] ;  /* 0x00007380ff0477ac */ /* 0x000f220008000800 */
[----:B-----5:R-:W-:Y:S02]  /*12e10*/  ISETP.LT.AND P5, PT, R179, UR6, !P5 ;  /* 0x00000006b3007c0c */ /* 0x020fe4000efa1270 */
[----:B------:R-:W-:Y:S01]  /*12e20*/  PRMT R13, R93, 0x9910, RZ ;  /* 0x000099105d0d7816 */ /* 0x000fe200000000ff */
[----:B------:R-:W-:Y:S01]  /*12e30*/  IMAD.X R7, R10, 0x1, R132, P6 ;  /* 0x000000010a077824 */ /* 0x000fe200030e0684 */
[----:B------:R-:W-:Y:S01]  /*12e40*/  SHF.R.S32.HI R11, RZ, 0x8, R11 ;  /* 0x00000008ff0b7819 */ /* 0x000fe2000001140b */
[----:B------:R-:W5:Y:S01]  /*12e50*/  LDCU UR6, c[0x0][0x39c] ;  /* 0x00007380ff0677ac */ /* 0x000f620008000800 */
[----:B------:R-:W-:Y:S02]  /*12e60*/  SHF.R.S32.HI R13, RZ, 0x8, R13 ;  /* 0x00000008ff0d7819 */ /* 0x000fe4000001140d */
[----:B------:R-:W-:Y:S01]  /*12e70*/  F2FP.SATFINITE.E5M2.F32.PACK_AB_MERGE_C R31, R31, R30, RZ ;  /* 0x0000001e1f1f723e */ /* 0x000fe200048060ff */
[----:B------:R0:W-:Y:S01]  /*12e80*/  @P4 STG.E.U8 desc[UR24][R6.64], R11 ;  /* 0x0000000b06004986 */ /* 0x0001e2000c101118 */
[C---:B-1----:R-:W-:Y:S01]  /*12e90*/  IADD3 R4, P6, PT, R68.reuse, R133, RZ ;  /* 0x0000008544047210 */ /* 0x042fe20007fde0ff */
[----:B------:R-:W-:Y:S01]  /*12ea0*/  VIADD R68, R68, UR32 ;  /* 0x0000002044447c36 */ /* 0x000fe20008000000 */
[----:B---3--:R-:W-:Y:S01]  /*12eb0*/  ISETP.LT.AND P4, PT, R179, UR12, !P0 ;  /* 0x0000000cb3007c0c */ /* 0x008fe2000c781270 */
[----:B------:R-:W1:Y:S01]  /*12ec0*/  LDCU UR12, c[0x0][0x398] ;  /* 0x00007300ff0c77ac */ /* 0x000e620008000800 */
[----:B------:R-:W-:Y:S01]  /*12ed0*/  F2FP.SATFINITE.E5M2.F32.PACK_AB_MERGE_C R95, R95, R94, RZ ;  /* 0x0000005e5f5f723e */ /* 0x000fe200048060ff */
[----:B------:R-:W-:Y:S01]  /*12ee0*/  IMAD.X R5, R10, 0x1, R3, P6 ;  /* 0x000000010a057824 */ /* 0x000fe200030e0603 */
[----:B------:R-:W-:-:S02]  /*12ef0*/  SHF.R.S32.HI R10, RZ, 0x1f, R68 ;  /* 0x0000001fff0a7819 */ /* 0x000fc40000011444 */
[----:B------:R-:W-:Y:S02]  /*12f00*/  F2FP.SATFINITE.E5M2.F32.PACK_AB_MERGE_C R33, R33, R32, RZ ;  /* 0x000000202121723e */ /* 0x000fe400048060ff */
[----:B------:R3:W-:Y:S01]  /*12f10*/  @P5 STG.E.U8 desc[UR24][R4.64], R13 ;  /* 0x0000000d04005986 */ /* 0x0007e2000c101118 */
[----:B--2---:R-:W-:Y:S01]  /*12f20*/  ISETP.LT.AND P5, PT, R169, UR9, !P0 ;  /* 0x00000009a9007c0c */ /* 0x004fe2000c7a1270 */
[----:B------:R-:W2:Y:S01]  /*12f30*/  LDCU UR9, c[0x0][0x398] ;  /* 0x00007300ff0977ac */ /* 0x000ea20008000800 */
[CC--:B------:R-:W-:Y:S02]  /*12f40*/  IADD3 R8, P0, PT, R68.reuse, R2.reuse, RZ ;  /* 0x0000000244087210 */ /* 0x0c0fe40007f1e0ff */
[C---:B0-----:R-:W-:Y:S01]  /*12f50*/  IADD3 R6, P6, PT, R68.reuse, R133, RZ ;  /* 0x0000008544067210 */ /* 0x041fe20007fde0ff */
[----:B------:R-:W-:Y:S01]  /*12f60*/  VIADD R68, R68, UR32 ;  /* 0x0000002044447c36 */ /* 0x000fe20008000000 */
[----:B------:R-:W-:Y:S01]  /*12f70*/  PRMT R11, R31, 0x9910, RZ ;  /* 0x000099101f0b7816 */ /* 0x000fe200000000ff */
[----:B------:R-:W-:Y:S01]  /*12f80*/  IMAD.X R9, R10, 0x1, R132, P0 ;  /* 0x000000010a097824 */ /* 0x000fe200000e0684 */
[----:B----4-:R-:W-:Y:S01]  /*12f90*/  ISETP.GE.AND P0, PT, R12, UR4, PT ;  /* 0x000000040c007c0c */ /* 0x010fe2000bf06270 */
[----:B------:R-:W0:Y:S01]  /*12fa0*/  LDCU UR4, c[0x0][0x39c] ;  /* 0x00007380ff0477ac */ /* 0x000e220008000800 */
[----:B------:R-:W-:Y:S01]  /*12fb0*/  IMAD.X R7, R10, 0x1, R3, P6 ;  /* 0x000000010a077824 */ /* 0x000fe200030e0603 */
[----:B------:R-:W-:Y:S01]  /*12fc0*/  SHF.R.S32.HI R10, RZ, 0x1f, R68 ;  /* 0x0000001fff0a7819 */ /* 0x000fe20000011444 */
[----:B------:R-:W-:Y:S01]  /*12fd0*/  VIADD R12, R0, 0x1f ;  /* 0x0000001f000c7836 */ /* 0x000fe20000000000 */
[----:B------:R4:W-:Y:S01]  /*12fe0*/  @P5 STG.E.U8 desc[UR24][R8.64], R31 ;  /* 0x0000001f08005986 */ /* 0x0009e2000c101118 */
[----:B------:R-:W-:Y:S01]  /*12ff0*/  ISETP.LT.AND P5, PT, R169, UR10, !P1 ;  /* 0x0000000aa9007c0c */ /* 0x000fe2000cfa1270 */
[----:B------:R-:W1:Y:S01]  /*13000*/  LDCU UR10, c[0x0][0x398] ;  /* 0x00007300ff0a77ac */ /* 0x000e620008000800 */
[----:B---3--:R-:W-:Y:S01]  /*13010*/  PRMT R13, R95, 0x9910, RZ ;  /* 0x000099105f0d7816 */ /* 0x008fe200000000ff */
[----:B------:R3:W-:Y:S01]  /*13020*/  @P4 STG.E.U8 desc[UR24][R6.64], R95 ;  /* 0x0000005f06004986 */ /* 0x0007e2000c101118 */
[----:B------:R-:W-:Y:S01]  /*13030*/  ISETP.LT.AND P4, PT, R179, UR14, !P1 ;  /* 0x0000000eb3007c0c */ /* 0x000fe2000cf81270 */
[----:B------:R-:W1:Y:S01]  /*13040*/  LDCU UR14, c[0x0][0x398] ;  /* 0x00007300ff0e77ac */ /* 0x000e620008000800 */
[----:B------:R-:W-:-:S02]  /*13050*/  IADD3 R4, P1, PT, R68, R2, RZ ;  /* 0x0000000244047210 */ /* 0x000fc40007f3e0ff */
[----:B------:R-:W-:Y:S02]  /*13060*/  SHF.R.S32.HI R11, RZ, 0x8, R11 ;  /* 0x00000008ff0b7819 */ /* 0x000fe4000001140b */
[----:B------:R-:W-:Y:S01]  /*13070*/  SHF.R.S32.HI R13, RZ, 0x8, R13 ;  /* 0x00000008ff0d7819 */ /* 0x000fe2000001140d */
[----:B------:R-:W-:Y:S01]  /*13080*/  IMAD.X R5, R10, 0x1, R132, P1 ;  /* 0x000000010a057824 */ /* 0x000fe200008e0684 */
[----:B------:R-:W-:Y:S01]  /*13090*/  F2FP.SATFINITE.E5M2.F32.PACK_AB_MERGE_C R97, R97, R96, RZ ;  /* 0x000000606161723e */ /* 0x000fe200048060ff */
[----:B----4-:R-:W-:Y:S01]  /*130a0*/  VIADD R9, R0, 0x20 ;  /* 0x0000002000097836 */ /* 0x010fe20000000000 */
[----:B0-----:R-:W-:Y:S01]  /*130b0*/  ISETP.GE.AND P1, PT, R12, UR4, PT ;  /* 0x000000040c007c0c */ /* 0x001fe2000bf26270 */
[----:B------:R-:W0:Y:S01]  /*130c0*/  LDCU UR4, c[0x0][0x39c] ;  /* 0x00007380ff0477ac */ /* 0x000e220008000800 */
[C---:B---3--:R-:W-:Y:S01]  /*130d0*/  IADD3 R6, P6, PT, R68.reuse, R133, RZ ;  /* 0x0000008544067210 */ /* 0x048fe20007fde0ff */
[----:B------:R-:W-:Y:S01]  /*130e0*/  VIADD R68, R68, UR32 ;  /* 0x0000002044447c36 */ /* 0x000fe20008000000 */
[----:B------:R3:W-:Y:S01]  /*130f0*/  @P5 STG.E.U8 desc[UR24][R4.64], R11 ;  /* 0x0000000b04005986 */ /* 0x0007e2000c101118 */
[----:B--2---:R-:W-:Y:S01]  /*13100*/  ISETP.LT.AND P5, PT, R169, UR9, !P2 ;  /* 0x00000009a9007c0c */ /* 0x004fe2000d7a1270 */
[----:B------:R-:W2:Y:S01]  /*13110*/  LDCU UR9, c[0x0][0x398] ;  /* 0x00007300ff0977ac */ /* 0x000ea20008000800 */
[----:B------:R-:W-:Y:S01]  /*13120*/  IMAD.X R7, R10, 0x1, R3, P6 ;  /* 0x000000010a077824 */ /* 0x000fe200030e0603 */
[----:B------:R-:W-:Y:S01]  /*13130*/  SHF.R.S32.HI R10, RZ, 0x1f, R68 ;  /* 0x0000001fff0a7819 */ /* 0x000fe20000011444 */
[----:B------:R-:W-:Y:S01]  /*13140*/  VIADD R12, R0, 0x22 ;  /* 0x00000022000c7836 */ /* 0x000fe20000000000 */
[----:B-1----:R-:W-:Y:S01]  /*13150*/  ISETP.LT.AND P6, PT, R179, UR12, !P2 ;  /* 0x0000000cb3007c0c */ /* 0x002fe2000d7c1270 */
[----:B------:R-:W1:Y:S01]  /*13160*/  LDCU UR12, c[0x0][0x398] ;  /* 0x00007300ff0c77ac */ /* 0x000e620008000800 */
[----:B------:R4:W-:Y:S01]  /*13170*/  @P4 STG.E.U8 desc[UR24][R6.64], R13 ;  /* 0x0000000d06004986 */ /* 0x0009e2000c101118 */
[----:B------:R-:W-:-:S02]  /*13180*/  IADD3 R8, P4, PT, R68, R2, RZ ;  /* 0x0000000244087210 */ /* 0x000fc40007f9e0ff */
[----:B-----5:R-:W-:Y:S01]  /*13190*/  ISETP.GE.AND P2, PT, R9, UR6, PT ;  /* 0x0000000609007c0c */ /* 0x020fe2000bf46270 */
[----:B------:R-:W5:Y:S01]  /*131a0*/  LDCU UR6, c[0x0][0x398] ;  /* 0x00007300ff0677ac */ /* 0x000f620008000800 */
[----:B---3--:R-:W-:Y:S01]  /*131b0*/  PRMT R11, R33, 0x9910, RZ ;  /* 0x00009910210b7816 */ /* 0x008fe200000000ff */
[----:B------:R-:W-:Y:S01]  /*131c0*/  IMAD.X R9, R10, 0x1, R132, P4 ;  /* 0x000000010a097824 */ /* 0x000fe200020e0684 */
[C---:B------:R-:W-:Y:S01]  /*131d0*/  IADD3 R4, P4, PT, R68.reuse, R133, RZ ;  /* 0x0000008544047210 */ /* 0x040fe20007f9e0ff */
[----:B------:R-:W-:Y:S01]  /*131e0*/  VIADD R68, R68, UR32 ;  /* 0x0000002044447c36 */ /* 0x000fe20008000000 */
[----:B------:R-:W-:Y:S02]  /*131f0*/  SHF.R.S32.HI R11, RZ, 0x8, R11 ;  /* 0x00000008ff0b7819 */ /* 0x000fe4000001140b */
[----:B------:R-:W-:Y:S01]  /*13200*/  @P5 STG.E.U8 desc[UR24][R8.64], R33 ;  /* 0x0000002108005986 */ /* 0x000fe2000c101118 */
[----:B----4-:R-:W-:Y:S01]  /*13210*/  VIADD R6, R0, 0x21 ;  /* 0x0000002100067836 */ /* 0x010fe20000000000 */
[----:B------:R-:W-:Y:S01]  /*13220*/  ISETP.LT.AND P5, PT, R169, UR10, !P3 ;  /* 0x0000000aa9007c0c */ /* 0x000fe2000dfa1270 */
[----:B------:R-:W-:Y:S01]  /*13230*/  IMAD.X R5, R10, 0x1, R3, P4 ;  /* 0x000000010a057824 */ /* 0x000fe200020e0603 */
[----:B------:R-:W-:Y:S01]  /*13240*/  SHF.R.S32.HI R10, RZ, 0x1f, R68 ;  /* 0x0000001fff0a7819 */ /* 0x000fe20000011444 */
[----:B------:R-:W3:Y:S01]  /*13250*/  LDCU UR10, c[0x0][0x398] ;  /* 0x00007300ff0a77ac */ /* 0x000ee20008000800 */
[----:B0-----:R-:W-:-:S02]  /*13260*/  ISETP.GE.AND P4, PT, R6, UR4, PT ;  /* 0x0000000406007c0c */ /* 0x001fc4000bf86270 */
[----:B------:R0:W-:Y:S01]  /*13270*/  @P6 STG.E.U8 desc[UR24][R4.64], R97 ;  /* 0x0000006104006986 */ /* 0x0001e2000c101118 */
[----:B------:R-:W-:Y:S01]  /*13280*/  IADD3 R6, P6, PT, R68, R2, RZ ;  /* 0x0000000244067210 */ /* 0x000fe20007fde0ff */
[----:B------:R-:W4:Y:S01]  /*13290*/  LDCU UR4, c[0x0][0x39c] ;  /* 0x00007380ff0477ac */ /* 0x000f220008000800 */
[----:B-----5:R-:W-:Y:S02]  /*132a0*/  ISETP.LT.AND P3, PT, R179, UR6, !P3 ;  /* 0x00000006b3007c0c */ /* 0x020fe4000df61270 */
[----:B------:R-:W-:Y:S01]  /*132b0*/  PRMT R13, R97, 0x9910, RZ ;  /* 0x00009910610d7816 */ /* 0x000fe200000000ff */
[----:B------:R-:W-:Y:S01]  /*132c0*/  IMAD.X R7, R10, 0x1, R132, P6 ;  /* 0x000000010a077824 */ /* 0x000fe200030e0684 */
[----:B------:R-:W-:Y:S01]  /*132d0*/  F2FP.SATFINITE.E5M2.F32.PACK_AB_MERGE_C R35, R35, R34, RZ ;  /* 0x000000222323723e */ /* 0x000fe200048060ff */
[----:B------:R-:W5:Y:S01]  /*132e0*/  LDCU UR6, c[0x0][0x39c] ;  /* 0x00007380ff0677ac */ /* 0x000f620008000800 */
[----:B------:R-:W-:Y:S02]  /*132f0*/  SHF.R.S32.HI R13, RZ, 0x8, R13 ;  /* 0x00000008ff0d7819 */ /* 0x000fe4000001140d */
[----:B------:R1:W-:Y:S01]  /*13300*/  @P5 STG.E.U8 desc[UR24][R6.64], R11 ;  /* 0x0000000b06005986 */ /* 0x0003e2000c101118 */
[C---:B0-----:R-:W-:Y:S01]  /*13310*/  IADD3 R4, P6, PT, R68.reuse, R133, RZ ;  /* 0x0000008544047210 */ /* 0x041fe20007fde0ff */
[----:B------:R-:W-:Y:S01]  /*13320*/  VIADD R68, R68, UR32 ;  /* 0x0000002044447c36 */ /* 0x000fe20008000000 */
[----:B--2---:R-:W-:Y:S01]  /*13330*/  ISETP.LT.AND P5, PT, R169, UR9, !P0 ;  /* 0x00000009a9007c0c */ /* 0x004fe2000c7a1270 */
[----:B------:R-:W0:Y:S01]  /*13340*/  LDCU UR9, c[0x0][0x398] ;  /* 0x00007300ff0977ac */ /* 0x000e220008000800 */
[----:B------:R-:W-:Y:S01]  /*13350*/  F2FP.SATFINITE.E5M2.F32.PACK_AB_MERGE_C R99, R99, R98, RZ ;  /* 0x000000626363723e */ /* 0x000fe200048060ff */
[----:B------:R-:W-:Y:S01]  /*13360*/  IMAD.X R5, R10, 0x1, R3, P6 ;  /* 0x000000010a057824 */ /* 0x000fe200030e0603 */
[----:B------:R-:W-:-:S02]  /*13370*/  SHF.R.S32.HI R10, RZ, 0x1f, R68 ;  /* 0x0000001fff0a7819 */ /* 0x000fc40000011444 */
[----:B------:R-:W-:Y:S02]  /*13380*/  F2FP.SATFINITE.E5M2.F32.PACK_AB_MERGE_C R37, R37, R36, RZ ;  /* 0x000000242525723e */ /* 0x000fe400048060ff */
[----:B------:R2:W-:Y:S01]  /*13390*/  @P3 STG.E.U8 desc[UR24][R4.64], R13 ;  /* 0x0000000d04003986 */ /* 0x0005e2000c101118 */
[----:B-1----:R-:W-:Y:S01]  /*133a0*/  ISETP.LT.AND P3, PT, R179, UR12, !P0 ;  /* 0x0000000cb3007c0c */ /* 0x002fe2000c761270 */
[----:B------:R-:W1:Y:S01]  /*133b0*/  LDCU UR12, c[0x0][0x398] ;  /* 0x00007300ff0c77ac */ /* 0x000e620008000800 */
[CC--:B------:R-:W-:Y:S02]  /*133c0*/  IADD3 R8, P0, PT, R68.reuse, R2.reuse, RZ ;  /* 0x0000000244087210 */ /* 0x0c0fe40007f1e0ff */
[C---:B------:R-:W-:Y:S01]  /*133d0*/  IADD3 R6, P6, PT, R68.reuse, R133, RZ ;  /* 0x0000008544067210 */ /* 0x040fe20007fde0ff */
[----:B------:R-:W-:Y:S01]  /*133e0*/  VIADD R68, R68, UR32 ;  /* 0x0000002044447c36 */ /* 0x000fe20008000000 */
[----:B------:R-:W-:Y:S01]  /*133f0*/  PRMT R11, R35, 0x9910, RZ ;  /* 0x00009910230b7816 */ /* 0x000fe200000000ff */
[----:B------:R-:W-:Y:S01]  /*13400*/  IMAD.X R9, R10, 0x1, R132, P0 ;  /* 0x000000010a097824 */ /* 0x000fe200000e0684 */
[----:B----4-:R-:W-:Y:S01]  /*13410*/  ISETP.GE.AND P0, PT, R12, UR4, PT ;  /* 0x000000040c007c0c */ /* 0x010fe2000bf06270 */
[----:B------:R-:W4:Y:S01]  /*13420*/  LDCU UR4, c[0x0][0x39c] ;  /* 0x00007380ff0477ac */ /* 0x000f220008000800 */
[----:B------:R-:W-:Y:S01]  /*13430*/  IMAD.X R7, R10, 0x1, R3, P6 ;  /* 0x000000010a077824 */ /* 0x000fe200030e0603 */
[----:B------:R-:W-:Y:S01]  /*13440*/  SHF.R.S32.HI R10, RZ, 0x1f, R68 ;  /* 0x0000001fff0a7819 */ /* 0x000fe20000011444 */
[----:B------:R0:W-:Y:S01]  /*13450*/  @P5 STG.E.U8 desc[UR24][R8.64], R35 ;  /* 0x0000002308005986 */ /* 0x0001e2000c101118 */
[----:B---3--:R-:W-:Y:S01]  /*13460*/  ISETP.LT.AND P5, PT, R169, UR10, !P1 ;  /* 0x0000000aa9007c0c */ /* 0x008fe2000cfa1270 */
[----:B------:R-:W-:Y:S01]  /*13470*/  VIADD R12, R0, 0x23 ;  /* 0x00000023000c7836 */ /* 0x000fe20000000000 */
[----:B--2---:R-:W-:Y:S01]  /*13480*/  PRMT R13, R99, 0x9910, RZ ;  /* 0x00009910630d7816 */ /* 0x004fe200000000ff */
[----:B------:R2:W-:Y:S01]  /*13490*/  @P3 STG.E.U8 desc[UR24][R6.64], R99 ;  /* 0x0000006306003986 */ /* 0x0005e2000c101118 */
[----:B------:R-:W-:Y:S01]  /*134a0*/  ISETP.LT.AND P3, PT, R179, UR14, !P1 ;  /* 0x0000000eb3007c0c */ /* 0x000fe2000cf61270 */
[----:B------:R-:W3:Y:S01]  /*134b0*/  LDCU UR10, c[0x0][0x398] ;  /* 0x00007300ff0a77ac */ /* 0x000ee20008000800 */
[----:B------:R-:W-:-:S02]  /*134c0*/  IADD3 R4, P1, PT, R68, R2, RZ ;  /* 0x0000000244047210 */ /* 0x000fc40007f3e0ff */
[----:B------:R-:W-:Y:S01]  /*134d0*/  SHF.R.S32.HI R11, RZ, 0x8, R11 ;  /* 0x00000008ff0b7819 */ /* 0x000fe2000001140b */
[----:B------:R-:W3:Y:S01]  /*134e0*/  LDCU UR14, c[0x0][0x398] ;  /* 0x00007300ff0e77ac */ /* 0x000ee20008000800 */
[----:B------:R-:W-:Y:S01]  /*134f0*/  SHF.R.S32.HI R13, RZ, 0x8, R13 ;  /* 0x00000008ff0d7819 */ /* 0x000fe2000001140d */
[----:B------:R-:W-:Y:S01]  /*13500*/  IMAD.X R5, R10, 0x1, R132, P1 ;  /* 0x000000010a057824 */ /* 0x000fe200008e0684 */
[----:B------:R-:W-:Y:S01]  /*13510*/  F2FP.SATFINITE.E5M2.F32.PACK_AB_MERGE_C R101, R101, R100, RZ ;  /* 0x000000646565723e */ /* 0x000fe200048060ff */
[----:B0-----:R-:W-:Y:S01]  /*13520*/  VIADD R9, R0, 0x24 ;  /* 0x0000002400097836 */ /* 0x001fe20000000000 */
[----:B----4-:R-:W-:Y:S01]  /*13530*/  ISETP.GE.AND P1, PT, R12, UR4, PT ;  /* 0x000000040c007c0c */ /* 0x010fe2000bf26270 */
[----:B------:R-:W0:Y:S01]  /*13540*/  LDCU UR4, c[0x0][0x39c] ;  /* 0x00007380ff0477ac */ /* 0x000e220008000800 */
[C---:B--2---:R-:W-:Y:S01]  /*13550*/  IADD3 R6, P6, PT, R68.reuse, R133, RZ ;  /* 0x0000008544067210 */ /* 0x044fe20007fde0ff */
[----:B------:R-:W-:Y:S01]  /*13560*/  VIADD R68, R68, UR32 ;  /* 0x0000002044447c36 */ /* 0x000fe20008000000 */
[----:B------:R2:W-:Y:S01]  /*13570*/  @P5 STG.E.U8 desc[UR24][R4.64], R11 ;  /* 0x0000000b04005986 */ /* 0x0005e2000c101118 */
[----:B------:R-:W-:Y:S01]  /*13580*/  ISETP.LT.AND P5, PT, R169, UR9, !P2 ;  /* 0x00000009a9007c0c */ /* 0x000fe2000d7a1270 */
[----:B------:R-:W4:Y:S01]  /*13590*/  LDCU UR9, c[0x0][0x398] ;  /* 0x00007300ff0977ac */ /* 0x000f220008000800 */
        /* <DEDUP_REMOVED lines=9> */
[----:B--2---:R-:W-:Y:S01]  /*13630*/  PRMT R11, R37, 0x9910, RZ ;  /* 0x00009910250b7816 */ /* 0x004fe200000000ff */
[----:B------:R-:W-:Y:S01]  /*13640*/  IMAD.X R9, R10, 0x1, R132, P3 ;  /* 0x000000010a097824 */ /* 0x000fe200018e0684 */
[C---:B------:R-:W-:Y:S01]  /*13650*/  IADD3 R4, P3, PT, R68.reuse, R133, RZ ;  /* 0x0000008544047210 */ /* 0x040fe20007f7e0ff */
[----:B------:R-:W-:Y:S01]  /*13660*/  VIADD R68, R68, UR32 ;  /* 0x0000002044447c36 */ /* 0x000fe20008000000 */
[----:B------:R-:W-:Y:S02]  /*13670*/  SHF.R.S32.HI R11, RZ, 0x8, R11 ;  /* 0x00000008ff0b7819 */ /* 0x000fe4000001140b */
[----:B------:R-:W-:Y:S01]  /*13680*/  @P5 STG.E.U8 desc[UR24][R8.64], R37 ;  /* 0x0000002508005986 */ /* 0x000fe2000c101118 */
[----:B0-----:R-:W-:Y:S01]  /*13690*/  VIADD R6, R0, 0x25 ;  /* 0x0000002500067836 */ /* 0x001fe20000000000 */
[----:B---3--:R-:W-:Y:S01]  /*136a0*/  ISETP.LT.AND P5, PT, R169, UR10, !P4 ;  /* 0x0000000aa9007c0c */ /* 0x008fe2000e7a1270 */
[----:B------:R-:W-:Y:S01]  /*136b0*/  IMAD.X R5, R10, 0x1, R3, P3 ;  /* 0x000000010a057824 */ /* 0x000fe200018e0603 */
[----:B------:R-:W-:Y:S01]  /*136c0*/  SHF.R.S32.HI R10, RZ, 0x1f, R68 ;  /* 0x0000001fff0a7819 */ /* 0x000fe20000011444 */
[----:B------:R-:W0:Y:S01]  /*136d0*/  LDCU UR10, c[0x0][0x398] ;  /* 0x00007300ff0a77ac */ /* 0x000e220008000800 */
[----:B------:R-:W-:-:S02]  /*136e0*/  ISETP.GE.AND P3, PT, R6, UR4, PT ;  /* 0x0000000406007c0c */ /* 0x000fc4000bf66270 */
[----:B------:R2:W-:Y:S01]  /*136f0*/  @P6 STG.E.U8 desc[UR24][R4.64], R101 ;  /* 0x0000006504006986 */ /* 0x0005e2000c101118 */
[----:B------:R-:W-:Y:S01]  /*13700*/  IADD3 R6, P6, PT, R68, R2, RZ ;  /* 0x0000000244067210 */ /* 0x000fe20007fde0ff */
[----:B------:R-:W3:Y:S01]  /*13710*/  LDCU UR4, c[0x0][0x39c] ;  /* 0x00007380ff0477ac */ /* 0x000ee20008000800 */
[----:B-----5:R-:W-:Y:S02]  /*13720*/  ISETP.LT.AND P4, PT, R179, UR6, !P4 ;  /* 0x00000006b3007c0c */ /* 0x020fe4000e781270 */
[----:B------:R-:W-:Y:S01]  /*13730*/  PRMT R13, R101, 0x9910, RZ ;  /* 0x00009910650d7816 */ /* 0x000fe200000000ff */
[----:B------:R-:W-:Y:S01]  /*13740*/  IMAD.X R7, R10, 0x1, R132, P6 ;  /* 0x000000010a077824 */ /* 0x000fe200030e0684 */
[----:B------:R-:W-:Y:S01]  /*13750*/  F2FP.SATFINITE.E5M2.F32.PACK_AB_MERGE_C R39, R39, R38, RZ ;  /* 0x000000262727723e */ /* 0x000fe200048060ff */
[----:B------:R-:W5:Y:S01]  /*13760*/  LDCU UR6, c[0x0][0x39c] ;  /* 0x00007380ff0677ac */ /* 0x000f620008000800 */
[----:B------:R-:W-:Y:S02]  /*13770*/  SHF.R.S32.HI R13, RZ, 0x8, R13 ;  /* 0x00000008ff0d7819 */ /* 0x000fe4000001140d */
[----:B------:R0:W-:Y:S01]  /*13780*/  @P5 STG.E.U8 desc[UR24][R6.64], R11 ;  /* 0x0000000b06005986 */ /* 0x0001e2000c101118 */
[C---:B--2---:R-:W-:Y:S01]  /*13790*/  IADD3 R4, P6, PT, R68.reuse, R133, RZ ;  /* 0x0000008544047210 */ /* 0x044fe20007fde0ff */
[----:B------:R-:W-:Y:S01]  /*137a0*/  VIADD R68, R68, UR32 ;  /* 0x0000002044447c36 */ /* 0x000fe20008000000 */
[----:B----4-:R-:W-:Y:S01]  /*137b0*/  ISETP.LT.AND P5, PT, R169, UR9, !P0 ;  /* 0x00000009a9007c0c */ /* 0x010fe2000c7a1270 */
[----:B------:R-:W2:Y:S01]  /*137c0*/  LDCU UR9, c[0x0][0x398] ;  /* 0x00007300ff0977ac */ /* 0x000ea20008000800 */
        /* <DEDUP_REMOVED lines=8> */
[C---:B0-----:R-:W-:Y:S01]  /*13850*/  IADD3 R6, P6, PT, R68.reuse, R133, RZ ;  /* 0x0000008544067210 */ /* 0x041fe20007fde0ff */
[----:B------:R-:W-:Y:S01]  /*13860*/  VIADD R68, R68, UR32 ;  /* 0x0000002044447c36 */ /* 0x000fe20008000000 */
[----:B------:R-:W-:Y:S01]  /*13870*/  PRMT R11, R39, 0x9910, RZ ;  /* 0x00009910270b7816 */ /* 0x000fe200000000ff */
[----:B------:R-:W-:Y:S01]  /*13880*/  IMAD.X R9, R10, 0x1, R132, P0 ;  /* 0x000000010a097824 */ /* 0x000fe200000e0684 */
[----:B---3--:R-:W-:Y:S01]  /*13890*/  ISETP.GE.AND P0, PT, R12, UR4, PT ;  /* 0x000000040c007c0c */ /* 0x008fe2000bf06270 */
[----:B------:R-:W0:Y:S01]  /*138a0*/  LDCU UR4, c[0x0][0x39c] ;  /* 0x00007380ff0477ac */ /* 0x000e220008000800 */
[----:B------:R-:W-:Y:S01]  /*138b0*/  IMAD.X R7, R10, 0x1, R3, P6 ;  /* 0x000000010a077824 */ /* 0x000fe200030e0603 */
[----:B------:R-:W-:Y:S01]  /*138c0*/  SHF.R.S32.HI R10, RZ, 0x1f, R68 ;  /* 0x0000001fff0a7819 */ /* 0x000fe20000011444 */
[----:B------:R3:W-:Y:S01]  /*138d0*/  @P5 STG.E.U8 desc[UR24][R8.64], R39 ;  /* 0x0000002708005986 */ /* 0x0007e2000c101118 */
[----:B------:R-:W-:Y:S01]  /*138e0*/  ISETP.LT.AND P5, PT, R169, UR10, !P1 ;  /* 0x0000000aa9007c0c */ /* 0x000fe2000cfa1270 */
[----:B------:R-:W-:Y:S01]  /*138f0*/  VIADD R12, R0, 0x27 ;  /* 0x00000027000c7836 */ /* 0x000fe20000000000 */
[----:B----4-:R-:W-:Y:S01]  /*13900*/  PRMT R13, R103, 0x9910, RZ ;  /* 0x00009910670d7816 */ /* 0x010fe200000000ff */
[----:B------:R4:W-:Y:S01]  /*13910*/  @P4 STG.E.U8 desc[UR24][R6.64], R103 ;  /* 0x0000006706004986 */ /* 0x0009e2000c101118 */
[----:B------:R-:W-:Y:S01]  /*13920*/  ISETP.LT.AND P4, PT, R179, UR14, !P1 ;  /* 0x0000000eb3007c0c */ /* 0x000fe2000cf81270 */
[----:B------:R-:W1:Y:S01]  /*13930*/  LDCU UR10, c[0x0][0x398] ;  /* 0x00007300ff0a77ac */ /* 0x000e620008000800 */
[----:B------:R-:W-:-:S02]  /*13940*/  IADD3 R4, P1, PT, R68, R2, RZ ;  /* 0x0000000244047210 */ /* 0x000fc40007f3e0ff */
[----:B------:R-:W-:Y:S01]  /*13950*/  SHF.R.S32.HI R11, RZ, 0x8, R11 ;  /* 0x00000008ff0b7819 */ /* 0x000fe2000001140b */
[----:B------:R-:W5:Y:S01]  /*13960*/  LDCU UR14, c[0x0][0x398] ;  /* 0x00007300ff0e77ac */ /* 0x000f620008000800 */
[----:B------:R-:W-:Y:S01]  /*13970*/  SHF.R.S32.HI R13, RZ, 0x8, R13 ;  /* 0x00000008ff0d7819 */ /* 0x000fe2000001140d */
[----:B------:R-:W-:Y:S01]  /*13980*/  IMAD.X R5, R10, 0x1, R132, P1 ;  /* 0x000000010a057824 */ /* 0x000fe200008e0684 */
[----:B------:R-:W-:Y:S01]  /*13990*/  F2FP.SATFINITE.E5M2.F32.PACK_AB_MERGE_C R105, R105, R104, RZ ;  /* 0x000000686969723e */ /* 0x000fe200048060ff */
[----:B---3--:R-:W-:Y:S01]  /*139a0*/  VIADD R9, R0, 0x28 ;  /* 0x0000002800097836 */ /* 0x008fe20000000000 */
[----:B0-----:R-:W-:Y:S01]  /*139b0*/  ISETP.GE.AND P1, PT, R12, UR4, PT ;  /* 0x000000040c007c0c */ /* 0x001fe2000bf26270 */
[----:B------:R-:W0:Y:S01]  /*139c0*/  LDCU UR4, c[0x0][0x39c] ;  /* 0x00007380ff0477ac */ /* 0x000e220008000800 */
[C---:B----4-:R-:W-:Y:S01]  /*139d0*/  IADD3 R6, P6, PT, R68.reuse, R133, RZ ;  /* 0x0000008544067210 */ /* 0x050fe20007fde0ff */
        /* <DEDUP_REMOVED lines=42> */
[----:B------:R-:W-:Y:S02]  /*13c80*/  PRMT R15, R107, 0x9910, RZ ;  /* 0x000099106b0f7816 */ /* 0x000fe400000000ff */
[----:B------:R2:W-:Y:S01]  /*13c90*/  @P3 STG.E.U8 desc[UR24][R4.64], R13 ;  /* 0x0000000d04003986 */ /* 0x0005e2000c101118 */
[----:B-1----:R-:W-:Y:S01]  /*13ca0*/  ISETP.LT.AND P3, PT, R179, UR12, !P0 ;  /* 0x0000000cb3007c0c */ /* 0x002fe2000c761270 */
[----:B------:R-:W1:Y:S01]  /*13cb0*/  LDCU UR12, c[0x0][0x398] ;  /* 0x00007300ff0c77ac */ /* 0x000e620008000800 */
[-C--:B------:R-:W-:Y:S01]  /*13cc0*/  IADD3 R8, P0, PT, R68, R2.reuse, RZ ;  /* 0x0000000244087210 */ /* 0x080fe20007f1e0ff */
[----:B------:R-:W-:Y:S01]  /*13cd0*/  VIADD R11, R0, 0x2b ;  /* 0x0000002b000b7836 */ /* 0x000fe20000000000 */
[C---:B------:R-:W-:Y:S01]  /*13ce0*/  IADD3 R6, P6, PT, R68.reuse, R133, RZ ;  /* 0x0000008544067210 */ /* 0x040fe20007fde0ff */
[----:B------:R-:W-:Y:S01]  /*13cf0*/  VIADD R68, R68, UR32 ;  /* 0x0000002044447c36 */ /* 0x000fe20008000000 */
[----:B------:R-:W-:Y:S01]  /*13d00*/  SHF.R.S32.HI R15, RZ, 0x8, R15 ;  /* 0x00000008ff0f7819 */ /* 0x000fe2000001140f */
[----:B------:R-:W-:Y:S01]  /*13d10*/  IMAD.X R9, R10, 0x1, R132, P0 ;  /* 0x000000010a097824 */ /* 0x000fe200000e0684 */
[----:B----4-:R-:W-:Y:S01]  /*13d20*/  ISETP.GE.AND P0, PT, R12, UR4, PT ;  /* 0x000000040c007c0c */ /* 0x010fe2000bf06270 */
[----:B------:R-:W-:Y:S01]  /*13d30*/  IMAD.X R7, R10, 0x1, R3, P6 ;  /* 0x000000010a077824 */ /* 0x000fe200030e0603 */
[----:B------:R-:W4:Y:S01]  /*13d40*/  LDCU UR4, c[0x0][0x39c] ;  /* 0x00007380ff0477ac */ /* 0x000f220008000800 */
[----:B------:R-:W-:Y:S01]  /*13d50*/  SHF.R.S32.HI R10, RZ, 0x1f, R68 ;  /* 0x0000001fff0a7819 */ /* 0x000fe20000011444 */
[----:B------:R-:W-:Y:S01]  /*13d60*/  @P5 STG.E.U8 desc[UR24][R8.64], R43 ;  /* 0x0000002b08005986 */ /* 0x000fe2000c101118 */
[----:B---3--:R-:W-:Y:S01]  /*13d70*/  ISETP.LT.AND P5, PT, R169, UR10, !P1 ;  /* 0x0000000aa9007c0c */ /* 0x008fe2000cfa1270 */
[----:B------:R-:W3:Y:S01]  /*13d80*/  LDCU UR10, c[0x0][0x398] ;  /* 0x00007300ff0a77ac */ /* 0x000ee20008000800 */
[----:B--2---:R-:W-:Y:S01]  /*13d90*/  PRMT R13, R43, 0x9910, RZ ;  /* 0x000099102b0d7816 */ /* 0x004fe200000000ff */
[----:B------:R2:W-:Y:S01]  /*13da0*/  @P3 STG.E.U8 desc[UR24][R6.64], R107 ;  /* 0x0000006b06003986 */ /* 0x0005e2000c101118 */
[----:B------:R-:W-:Y:S01]  /*13db0*/  ISETP.LT.AND P3, PT, R179, UR14, !P1 ;  /* 0x0000000eb3007c0c */ /* 0x000fe2000cf61270 */
[----:B------:R-:W1:Y:S01]  /*13dc0*/  LDCU UR14, c[0x0][0x398] ;  /* 0x00007300ff0e77ac */ /* 0x000e620008000800 */
[----:B------:R-:W-:Y:S01]  /*13dd0*/  IADD3 R4, P1, PT, R68, R2, RZ ;  /* 0x0000000244047210 */ /* 0x000fe20007f3e0ff */
[----:B------:R-:W-:Y:S01]  /*13de0*/  VIADD R12, R0, 0x2c ;  /* 0x0000002c000c7836 */ /* 0x000fe20000000000 */
[----:B------:R-:W-:-:S02]  /*13df0*/  SHF.R.S32.HI R13, RZ, 0x8, R13 ;  /* 0x00000008ff0d7819 */ /* 0x000fc4000001140d */
[----:B------:R-:W-:Y:S01]  /*13e00*/  F2FP.SATFINITE.E5M2.F32.PACK_AB_MERGE_C R45, R45, R44, RZ ;  /* 0x0000002c2d2d723e */ /* 0x000fe200048060ff */
[----:B------:R-:W-:Y:S01]  /*13e10*/  IMAD.X R5, R10, 0x1, R132, P1 ;  /* 0x000000010a057824 */ /* 0x000fe200008e0684 */
[----:B------:R-:W-:Y:S02]  /*13e20*/  F2FP.SATFINITE.E5M2.F32.PACK_AB_MERGE_C R109, R109, R108, RZ ;  /* 0x0000006c6d6d723e */ /* 0x000fe400048060ff */
[----:B------:R-:W-:Y:S02]  /*13e30*/  F2FP.SATFINITE.E5M2.F32.PACK_AB_MERGE_C R47, R47, R46, RZ ;  /* 0x0000002e2f2f723e */ /* 0x000fe400048060ff */
[C---:B--2---:R-:W-:Y:S01]  /*13e40*/  IADD3 R6, P6, PT, R68.reuse, R133, RZ ;  /* 0x0000008544067210 */ /* 0x044fe20007fde0ff */
[----:B------:R-:W-:Y:S01]  /*13e50*/  VIADD R68, R68, UR32 ;  /* 0x0000002044447c36 */ /* 0x000fe20008000000 */
[----:B------:R2:W-:Y:S01]  /*13e60*/  @P5 STG.E.U8 desc[UR24][R4.64], R13 ;  /* 0x0000000d04005986 */ /* 0x0005e2000c101118 */
[----:B0-----:R-:W-:Y:S01]  /*13e70*/  ISETP.LT.AND P5, PT, R169, UR9, !P2 ;  /* 0x00000009a9007c0c */ /* 0x001fe2000d7a1270 */
[----:B------:R-:W0:Y:S01]  /*13e80*/  LDCU UR9, c[0x0][0x398] ;  /* 0x00007300ff0977ac */ /* 0x000e220008000800 */
[----:B------:R-:W-:Y:S01]  /*13e90*/  IMAD.X R7, R10, 0x1, R3, P6 ;  /* 0x000000010a077824 */ /* 0x000fe200030e0603 */
[----:B----4-:R-:W-:-:S02]  /*13ea0*/  ISETP.GE.AND P1, PT, R11, UR4, PT ;  /* 0x000000040b007c0c */ /* 0x010fc4000bf26270 */
[----:B------:R-:W-:Y:S01]  /*13eb0*/  SHF.R.S32.HI R11, RZ, 0x1f, R68 ;  /* 0x0000001fff0b7819 */ /* 0x000fe20000011444 */
[----:B------:R-:W4:Y:S01]  /*13ec0*/  LDCU UR4, c[0x0][0x39c] ;  /* 0x00007380ff0477ac */ /* 0x000f220008000800 */
[----:B------:R0:W-:Y:S01]  /*13ed0*/  @P3 STG.E.U8 desc[UR24][R6.64], R15 ;  /* 0x0000000f06003986 */ /* 0x0001e2000c101118 */
[CC--:B------:R-:W-:Y:S02]  /*13ee0*/  IADD3 R8, P3, PT, R68.reuse, R2.reuse, RZ ;  /* 0x0000000244087210 */ /* 0x0c0fe40007f7e0ff */
[----:B-1----:R-:W-:Y:S01]  /*13ef0*/  ISETP.LT.AND P2, PT, R179, UR12, !P2 ;  /* 0x0000000cb3007c0c */ /* 0x002fe2000d741270 */
[----:B------:R-:W1:Y:S01]  /*13f00*/  LDCU UR12, c[0x0][0x398] ;  /* 0x00007300ff0c77ac */ /* 0x000e620008000800 */
[----:B------:R-:W-:Y:S01]  /*13f10*/  IADD3 R10, P6, PT, R68, R133, RZ ;  /* 0x00000085440a7210 */ /* 0x000fe20007fde0ff */
[C---:B------:R-:W-:Y:S01]  /*13f20*/  IMAD.X R9, R11.reuse, 0x1, R132, P3 ;  /* 0x000000010b097824 */ /* 0x040fe200018e0684 */
[----:B-----5:R-:W-:Y:S01]  /*13f30*/  ISETP.GE.AND P3, PT, R12, UR6, PT ;  /* 0x000000060c007c0c */ /* 0x020fe2000bf66270 */
[----:B------:R-:W-:Y:S01]  /*13f40*/  VIADD R68, R68, UR32 ;  /* 0x0000002044447c36 */ /* 0x000fe20008000000 */
[----:B------:R-:W5:Y:S01]  /*13f50*/  LDCU UR6, c[0x0][0x39c] ;  /* 0x00007380ff0677ac */ /* 0x000f620008000800 */
[----:B------:R-:W-:Y:S01]  /*13f60*/  IMAD.X R11, R11, 0x1, R3, P6 ;  /* 0x000000010b0b7824 */ /* 0x000fe200030e0603 */
[----:B------:R-:W-:Y:S01]  /*13f70*/  @P5 STG.E.U8 desc[UR24][R8.64], R45 ;  /* 0x0000002d08005986 */ /* 0x000fe2000c101118 */
[----:B---3--:R-:W-:Y:S01]  /*13f80*/  ISETP.LT.AND P5, PT, R169, UR10, !P4 ;  /* 0x0000000aa9007c0c */ /* 0x008fe2000e7a1270 */
[----:B--2---:R-:W-:Y:S01]  /*13f90*/  VIADD R5, R0, 0x2d ;  /* 0x0000002d00057836 */ /* 0x004fe20000000000 */
[----:B0-----:R-:W-:Y:S01]  /*13fa0*/  SHF.R.S32.HI R7, RZ, 0x1f, R68 ;  /* 0x0000001fff077819 */ /* 0x001fe20000011444 */
[----:B------:R-:W0:Y:S01]  /*13fb0*/  LDCU UR10, c[0x0][0x398] ;  /* 0x00007300ff0a77ac */ /* 0x000e220008000800 */
[----:B------:R-:W-:Y:S01]  /*13fc0*/  IADD3 R4, P6, PT, R68, R2, RZ ;  /* 0x0000000244047210 */ /* 0x000fe20007fde0ff */
[----:B------:R2:W-:Y:S01]  /*13fd0*/  @P2 STG.E.U8 desc[UR24][R10.64], R109 ;  /* 0x0000006d0a002986 */ /* 0x0005e2000c101118 */
[----:B------:R-:W-:-:S02]  /*13fe0*/  PRMT R6, R45, 0x9910, RZ ;  /* 0x000099102d067816 */ /* 0x000fc400000000ff */
[----:B----4-:R-:W-:Y:S01]  /*13ff0*/  ISETP.GE.AND P2, PT, R5, UR4, PT ;  /* 0x0000000405007c0c */ /* 0x010fe2000bf46270 */
[----:B------:R-:W-:Y:S01]  /*14000*/  IMAD.X R5, R7, 0x1, R132, P6 ;  /* 0x0000000107057824 */ /* 0x000fe200030e0684 */
[----:B------:R-:W3:Y:S01]  /*14010*/  LDCU UR4, c[0x0][0x39c] ;  /* 0x00007380ff0477ac */ /* 0x000ee20008000800 */
[----:B------:R-:W-:Y:S02]  /*14020*/  ISETP.LT.AND P4, PT, R179, UR9, !P4 ;  /* 0x00000009b3007c0c */ /* 0x000fe4000e781270 */
[----:B-1----:R-:W-:Y:S01]  /*14030*/  ISETP.LT.AND P6, PT, R169, UR12, !P0 ;  /* 0x0000000ca9007c0c */ /* 0x002fe2000c7c1270 */
[----:B------:R-:W1:Y:S01]  /*14040*/  LDCU UR9, c[0x0][0x398] ;  /* 0x00007300ff0977ac */ /* 0x000e620008000800 */
[----:B------:R-:W-:Y:S02]  /*14050*/  PRMT R13, R109, 0x9910, RZ ;  /* 0x000099106d0d7816 */ /* 0x000fe400000000ff */
[----:B--2---:R-:W-:Y:S01]  /*14060*/  SHF.R.S32.HI R11, RZ, 0x8, R6 ;  /* 0x00000008ff0b7819 */ /* 0x004fe20000011406 */
[----:B------:R-:W2:Y:S01]  /*14070*/  LDCU UR12, c[0x0][0x398] ;  /* 0x00007300ff0c77ac */ /* 0x000ea20008000800 */
[----:B------:R-:W-:-:S02]  /*14080*/  SHF.R.S32.HI R13, RZ, 0x8, R13 ;  /* 0x00000008ff0d7819 */ /* 0x000fc4000001140d */
[----:B------:R-:W-:Y:S01]  /*14090*/  F2FP.SATFINITE.E5M2.F32.PACK_AB_MERGE_C R111, R111, R110, RZ ;  /* 0x0000006e6f6f723e */ /* 0x000fe200048060ff */
[----:B------:R4:W-:Y:S01]  /*140a0*/  @P5 STG.E.U8 desc[UR24][R4.64], R11 ;  /* 0x0000000b04005986 */ /* 0x0009e2000c101118 */
[C---:B------:R-:W-:Y:S01]  /*140b0*/  IADD3 R6, P5, PT, R68.reuse, R133, RZ ;  /* 0x0000008544067210 */ /* 0x040fe20007fbe0ff */
[----:B------:R-:W-:Y:S01]  /*140c0*/  VIADD R68, R68, UR32 ;  /* 0x0000002044447c36 */ /* 0x000fe20008000000 */
[----:B------:R-:W-:Y:S02]  /*140d0*/  F2FP.SATFINITE.E5M2.F32.PACK_AB_MERGE_C R49, R49, R48, RZ ;  /* 0x000000303131723e */ /* 0x000fe400048060ff */
[----:B------:R-:W-:Y:S01]  /*140e0*/  F2FP.SATFINITE.E5M2.F32.PACK_AB_MERGE_C R113, R113, R112, RZ ;  /* 0x000000707171723e */ /* 0x000fe200048060ff */
[----:B------:R-:W-:Y:S01]  /*140f0*/  IMAD.X R7, R7, 0x1, R3, P5 ;  /* 0x0000000107077824 */ /* 0x000fe200028e0603 */
[----:B------:R-:W-:Y:S02]  /*14100*/  SHF.R.S32.HI R10, RZ, 0x1f, R68 ;  /* 0x0000001fff0a7819 */ /* 0x000fe40000011444 */
[----:B------:R-:W-:-:S02]  /*14110*/  IADD3 R8, P5, PT, R68, R2, RZ ;  /* 0x0000000244087210 */ /* 0x000fc40007fbe0ff */
[----:B------:R-:W-:Y:S01]  /*14120*/  @P4 STG.E.U8 desc[UR24][R6.64], R13 ;  /* 0x0000000d06004986 */ /* 0x000fe2000c101118 */
[----:B----4-:R-:W-:Y:S01]  /*14130*/  VIADD R4, R0, 0x2e ;  /* 0x0000002e00047836 */ /* 0x010fe20000000000 */
[----:B------:R-:W-:Y:S01]  /*14140*/  PRMT R11, R47, 0x9910, RZ ;  /* 0x000099102f0b7816 */ /* 0x000fe200000000ff */
[----:B------:R-:W-:Y:S01]  /*14150*/  IMAD.X R9, R10, 0x1, R132, P5 ;  /* 0x000000010a097824 */ /* 0x000fe200028e0684 */
[----:B------:R-:W-:Y:S01]  /*14160*/  ISETP.LT.AND P5, PT, R179, UR14, !P0 ;  /* 0x0000000eb3007c0c */ /* 0x000fe2000c7a1270 */
[----:B------:R-:W-:Y:S01]  /*14170*/  VIADD R5, R0, 0x2f ;  /* 0x0000002f00057836 */ /* 0x000fe20000000000 */
[----:B---3--:R-:W-:Y:S01]  /*14180*/  ISETP.GE.AND P4, PT, R4, UR4, PT ;  /* 0x0000000404007c0c */ /* 0x008fe2000bf86270 */
[----:B------:R-:W3:Y:S01]  /*14190*/  LDCU UR4, c[0x0][0x39c] ;  /* 0x00007380ff0477ac */ /* 0x000ee20008000800 */
[----:B------:R4:W-:Y:S01]  /*141a0*/  @P6 STG.E.U8 desc[UR24][R8.64], R47 ;  /* 0x0000002f08006986 */ /* 0x0009e2000c101118 */
[C---:B------:R-:W-:Y:S01]  /*141b0*/  IADD3 R4, P6, PT, R68.reuse, R133, RZ ;  /* 0x0000008544047210 */ /* 0x040fe20007fde0ff */
[----:B------:R-:W-:Y:S01]  /*141c0*/  VIADD R68, R68, UR32 ;  /* 0x0000002044447c36 */ /* 0x000fe20008000000 */
[----:B-----5:R-:W-:Y:S01]  /*141d0*/  ISETP.GE.AND P0, PT, R5, UR6, PT ;  /* 0x0000000605007c0c */ /* 0x020fe2000bf06270 */
[----:B------:R-:W5:Y:S01]  /*141e0*/  LDCU UR6, c[0x0][0x398] ;  /* 0x00007300ff0677ac */ /* 0x000f620008000800 */
[----:B------:R-:W-:Y:S01]  /*141f0*/  SHF.R.S32.HI R11, RZ, 0x8, R11 ;  /* 0x00000008ff0b7819 */ /* 0x000fe2000001140b */
[----:B------:R-:W-:Y:S01]  /*14200*/  IMAD.X R5, R10, 0x1, R3, P6 ;  /* 0x000000010a057824 */ /* 0x000fe200030e0603 */
[----:B0-----:R-:W-:Y:S01]  /*14210*/  ISETP.LT.AND P6, PT, R169, UR10, !P1 ;  /* 0x0000000aa9007c0c */ /* 0x001fe2000cfc1270 */
[----:B------:R-:W0:Y:S01]  /*14220*/  LDCU UR10, c[0x0][0x398] ;  /* 0x00007300ff0a77ac */ /* 0x000e220008000800 */
[----:B-1----:R-:W-:-:S02]  /*14230*/  ISETP.LT.AND P1, PT, R179, UR9, !P1 ;  /* 0x00000009b3007c0c */ /* 0x002fc4000cf21270 */
[----:B------:R1:W-:Y:S01]  /*14240*/  @P5 STG.E.U8 desc[UR24][R4.64], R111 ;  /* 0x0000006f04005986 */ /* 0x0003e2000c101118 */
[----:B----4-:R-:W-:Y:S01]  /*14250*/  SHF.R.S32.HI R8, RZ, 0x1f, R68 ;  /* 0x0000001fff087819 */ /* 0x010fe20000011444 */
[----:B------:R-:W4:Y:S01]  /*14260*/  LDCU UR9, c[0x0][0x398] ;  /* 0x00007300ff0977ac */ /* 0x000f220008000800 */
[----:B------:R-:W-:Y:S02]  /*14270*/  IADD3 R6, P5, PT, R68, R2, RZ ;  /* 0x0000000244067210 */ /* 0x000fe40007fbe0ff */
[----:B------:R-:W-:Y:S02]  /*14280*/  PRMT R13, R111, 0x9910, RZ ;  /* 0x000099106f0d7816 */ /* 0x000fe400000000ff */
[----:B------:R-:W-:Y:S01]  /*14290*/  F2FP.SATFINITE.E5M2.F32.PACK_AB_MERGE_C R51, R51, R50, RZ ;  /* 0x000000323333723e */ /* 0x000fe200048060ff */
[----:B------:R-:W-:Y:S01]  /*142a0*/  IMAD.X R7, R8, 0x1, R132, P5 ;  /* 0x0000000108077824 */ /* 0x000fe200028e0684 */
[----:B------:R-:W-:Y:S02]  /*142b0*/  SHF.R.S32.HI R13, RZ, 0x8, R13 ;  /* 0x00000008ff0d7819 */ /* 0x000fe4000001140d */
[----:B-----5:R-:W-:Y:S01]  /*142c0*/  ISETP.LT.AND P5, PT, R169, UR6, !P3 ;  /* 0x00000006a9007c0c */ /* 0x020fe2000dfa1270 */
[----:B------:R-:W5:Y:S01]  /*142d0*/  LDCU UR6, c[0x0][0x398] ;  /* 0x00007300ff0677ac */ /* 0x000f620008000800 */
[----:B------:R2:W-:Y:S01]  /*142e0*/  @P6 STG.E.U8 desc[UR24][R6.64], R11 ;  /* 0x0000000b06006986 */ /* 0x0005e2000c101118 */
[C---:B-1----:R-:W-:Y:S01]  /*142f0*/  IADD3 R4, P6, PT, R68.reuse, R133, RZ ;  /* 0x0000008544047210 */ /* 0x042fe20007fde0ff */
[----:B------:R-:W-:Y:S01]  /*14300*/  VIADD R68, R68, UR32 ;  /* 0x0000002044447c36 */ /* 0x000fe20008000000 */
[----:B0-----:R-:W-:Y:S01]  /*14310*/  ISETP.LT.AND P3, PT, R179, UR10, !P3 ;  /* 0x0000000ab3007c0c */ /* 0x001fe2000df61270 */
[----:B------:R-:W0:Y:S01]  /*14320*/  LDCU UR10, c[0x0][0x398] ;  /* 0x00007300ff0a77ac */ /* 0x000e220008000800 */
[----:B------:R-:W-:Y:S01]  /*14330*/  F2FP.SATFINITE.E5M2.F32.PACK_AB_MERGE_C R115, R115, R114, RZ ;  /* 0x000000727373723e */ /* 0x000fe200048060ff */
[----:B------:R-:W-:Y:S01]  /*14340*/  IMAD.X R5, R8, 0x1, R3, P6 ;  /* 0x0000000108057824 */ /* 0x000fe200030e0603 */
[----:B------:R-:W-:Y:S01]  /*14350*/  SHF.R.S32.HI R12, RZ, 0x1f, R68 ;  /* 0x0000001fff0c7819 */ /* 0x000fe20000011444 */
[C---:B------:R-:W-:Y:S01]  /*14360*/  VIADD R10, R68.reuse, UR32 ;  /* 0x00000020440a7c36 */ /* 0x040fe20008000000 */
[----:B------:R-:W-:-:S02]  /*14370*/  IADD3 R8, P6, PT, R68, R2, RZ ;  /* 0x0000000244087210 */ /* 0x000fc40007fde0ff */
[----:B------:R1:W-:Y:S01]  /*14380*/  @P1 STG.E.U8 desc[UR24][R4.64], R13 ;  /* 0x0000000d04001986 */ /* 0x0003e2000c101118 */
[----:B--2---:R-:W-:Y:S01]  /*14390*/  VIADD R6, R0, 0x30 ;  /* 0x0000003000067836 */ /* 0x004fe20000000000 */
[----:B------:R-:W-:Y:S01]  /*143a0*/  SHF.R.S32.HI R14, RZ, 0x1f, R10 ;  /* 0x0000001fff0e7819 */ /* 0x000fe2000001140a */
[--C-:B------:R-:W-:Y:S01]  /*143b0*/  IMAD.X R9, R12, 0x1, R132.reuse, P6 ;  /* 0x000000010c097824 */ /* 0x100fe200030e0684 */
[----:B------:R-:W-:Y:S02]  /*143c0*/  PRMT R11, R49, 0x9910, RZ ;  /* 0x00009910310b7816 */ /* 0x000fe400000000ff */
[----:B---3--:R-:W-:Y:S01]  /*143d0*/  ISETP.GE.AND P1, PT, R6, UR4, PT ;  /* 0x0000000406007c0c */ /* 0x008fe2000bf26270 */
[----:B------:R-:W2:Y:S01]  /*143e0*/  LDCU UR4, c[0x0][0x39c] ;  /* 0x00007380ff0477ac */ /* 0x000ea20008000800 */
[----:B------:R-:W-:Y:S01]  /*143f0*/  IADD3 R6, P6, PT, R68, R133, RZ ;  /* 0x0000008544067210 */ /* 0x000fe20007fde0ff */
[----:B------:R3:W-:Y:S01]  /*14400*/  @P5 STG.E.U8 desc[UR24][R8.64], R49 ;  /* 0x0000003108005986 */ /* 0x0007e2000c101118 */
[----:B----4-:R-:W-:Y:S01]  /*14410*/  ISETP.LT.AND P5, PT, R169, UR9, !P2 ;  /* 0x00000009a9007c0c */ /* 0x010fe2000d7a1270 */
[----:B------:R-:W4:Y:S01]  /*14420*/  LDCU UR9, c[0x0][0x398] ;  /* 0x00007300ff0977ac */ /* 0x000f220008000800 */
[----:B------:R-:W-:Y:S01]  /*14430*/  SHF.R.S32.HI R11, RZ, 0x8, R11 ;  /* 0x00000008ff0b7819 */ /* 0x000fe2000001140b */
[----:B------:R-:W-:Y:S01]  /*14440*/  IMAD.X R7, R12, 0x1, R3, P6 ;  /* 0x000000010c077824 */ /* 0x000fe200030e0603 */
[----:B-1----:R-:W-:Y:S01]  /*14450*/  IADD3 R4, P6, PT, R10, R2, RZ ;  /* 0x000000020a047210 */ /* 0x002fe20007fde0ff */
[----:B------:R-:W-:Y:S01]  /*14460*/  VIADD R12, R0, 0x32 ;  /* 0x00000032000c7836 */ /* 0x000fe20000000000 */
[----:B-----5:R-:W-:Y:S01]  /*14470*/  ISETP.LT.AND P2, PT, R179, UR6, !P2 ;  /* 0x00000006b3007c0c */ /* 0x020fe2000d741270 */
[----:B------:R-:W1:Y:S01]  /*14480*/  LDCU UR6, c[0x0][0x398] ;  /* 0x00007300ff0677ac */ /* 0x000e620008000800 */
[----:B------:R5:W-:Y:S01]  /*14490*/  @P3 STG.E.U8 desc[UR24][R6.64], R113 ;  /* 0x0000007106003986 */ /* 0x000be2000c101118 */
[----:B------:R-:W-:Y:S01]  /*144a0*/  IMAD.X R5, R14, 0x1, R132, P6 ;  /* 0x000000010e057824 */ /* 0x000fe200030e0684 */
[----:B------:R-:W-:Y:S01]  /*144b0*/  PRMT R13, R113, 0x9910, RZ ;  /* 0x00009910710d7816 */ /* 0x000fe200000000ff */
[----:B---3--:R-:W-:Y:S01]  /*144c0*/  VIADD R8, R0, 0x31 ;  /* 0x0000003100087836 */ /* 0x008fe20000000000 */
[----:B------:R-:W-:-:S02]  /*144d0*/  F2FP.SATFINITE.E5M2.F32.PACK_AB_MERGE_C R53, R53, R52, RZ ;  /* 0x000000343535723e */ /* 0x000fc400048060ff */
[----:B------:R3:W-:Y:S01]  /*144e0*/  @P5 STG.E.U8 desc[UR24][R4.64], R11 ;  /* 0x0000000b04005986 */ /* 0x0007e2000c101118 */
[----:B------:R-:W-:Y:S02]  /*144f0*/  SHF.R.S32.HI R13, RZ, 0x8, R13 ;  /* 0x00000008ff0d7819 */ /* 0x000fe4000001140d */
[----:B--2---:R-:W-:Y:S01]  /*14500*/  ISETP.GE.AND P3, PT, R8, UR4, PT ;  /* 0x0000000408007c0c */ /* 0x004fe2000bf66270 */
[----:B------:R-:W2:Y:S01]  /*14510*/  LDCU UR4, c[0x0][0x39c] ;  /* 0x00007380ff0477ac */ /* 0x000ea20008000800 */
[C---:B------:R-:W-:Y:S01]  /*14520*/  IADD3 R8, P6, PT, R10.reuse, R133, RZ ;  /* 0x000000850a087210 */ /* 0x040fe20007fde0ff */
[----:B------:R-:W-:Y:S01]  /*14530*/  VIADD R10, R10, UR32 ;  /* 0x000000200a0a7c36 */ /* 0x000fe20008000000 */
[----:B------:R-:W-:Y:S02]  /*14540*/  ISETP.LT.AND P5, PT, R169, UR12, !P4 ;  /* 0x0000000ca9007c0c */ /* 0x000fe4000e7a1270 */
[----:B----4-:R-:W-:Y:S01]  /*14550*/  ISETP.LT.AND P4, PT, R179, UR9, !P4 ;  /* 0x00000009b3007c0c */ /* 0x010fe2000e781270 */
[----:B------:R-:W-:Y:S01]  /*14560*/  IMAD.X R9, R14, 0x1, R3, P6 ;  /* 0x000000010e097824 */ /* 0x000fe200030e0603 */
[----:B-----5:R-:W-:Y:S01]  /*14570*/  SHF.R.S32.HI R7, RZ, 0x1f, R10 ;  /* 0x0000001fff077819 */ /* 0x020fe2000001140a */
[----:B------:R-:W4:Y:S01]  /*14580*/  LDCU UR9, c[0x0][0x398] ;  /* 0x00007300ff0977ac */ /* 0x000f220008000800 */
[----:B---3--:R-:W-:-:S02]  /*14590*/  IADD3 R4, P6, PT, R10, R2, RZ ;  /* 0x000000020a047210 */ /* 0x008fc40007fde0ff */
[----:B------:R3:W-:Y:S01]  /*145a0*/  @P2 STG.E.U8 desc[UR24][R8.64], R13 ;  /* 0x0000000d08002986 */ /* 0x0007e2000c101118 */
[C---:B------:R-:W-:Y:S01]  /*145b0*/  IADD3 R6, P2, PT, R10.reuse, R133, RZ ;  /* 0x000000850a067210 */ /* 0x040fe20007f5e0ff */
[----:B------:R-:W-:Y:S01]  /*145c0*/  VIADD R10, R10, UR32 ;  /* 0x000000200a0a7c36 */ /* 0x000fe20008000000 */
[----:B------:R-:W-:Y:S01]  /*145d0*/  PRMT R11, R51, 0x9910, RZ ;  /* 0x00009910330b7816 */ /* 0x000fe200000000ff */
[----:B------:R-:W-:Y:S01]  /*145e0*/  IMAD.X R5, R7, 0x1, R132, P6 ;  /* 0x0000000107057824 */ /* 0x000fe200030e0684 */
[----:B------:R-:W-:Y:S01]  /*145f0*/  F2FP.SATFINITE.E5M2.F32.PACK_AB_MERGE_C R117, R117, R116, RZ ;  /* 0x000000747575723e */ /* 0x000fe200048060ff */
[----:B------:R-:W-:Y:S01]  /*14600*/  IMAD.X R7, R7, 0x1, R3, P2 ;  /* 0x0000000107077824 */ /* 0x000fe200010e0603 */
[----:B--2---:R-:W-:Y:S01]  /*14610*/  ISETP.GE.AND P6, PT, R12, UR4, PT ;  /* 0x000000040c007c0c */ /* 0x004fe2000bfc6270 */
[----:B------:R-:W2:Y:S01]  /*14620*/  LDCU UR4, c[0x0][0x39c] ;  /* 0x00007380ff0477ac */ /* 0x000ea20008000800 */
[----:B------:R-:W-:Y:S01]  /*14630*/  @P5 STG.E.U8 desc[UR24][R4.64], R51 ;  /* 0x0000003304005986 */ /* 0x000fe2000c101118 */
[----:B------:R-:W-:Y:S01]  /*14640*/  SHF.R.S32.HI R12, RZ, 0x1f, R10 ;  /* 0x0000001fff0c7819 */ /* 0x000fe2000001140a */
[----:B---3--:R-:W-:-:S02]  /*14650*/  VIADD R9, R0, 0x33 ;  /* 0x0000003300097836 */ /* 0x008fc40000000000 */
[----:B------:R3:W-:Y:S01]  /*14660*/  @P4 STG.E.U8 desc[UR24][R6.64], R115 ;  /* 0x0000007306004986 */ /* 0x0007e2000c101118 */
[----:B-1----:R-:W-:Y:S01]  /*14670*/  ISETP.LT.AND P4, PT, R169, UR6, !P0 ;  /* 0x00000006a9007c0c */ /* 0x002fe2000c781270 */
[----:B------:R-:W1:Y:S01]  /*14680*/  LDCU UR6, c[0x0][0x39c] ;  /* 0x00007380ff0677ac */ /* 0x000e620008000800 */
[----:B------:R-:W-:Y:S02]  /*14690*/  IADD3 R8, P5, PT, R10, R2, RZ ;  /* 0x000000020a087210 */ /* 0x000fe40007fbe0ff */
[----:B----4-:R-:W-:Y:S01]  /*146a0*/  ISETP.LT.AND P0, PT, R179, UR9, !P0 ;  /* 0x00000009b3007c0c */ /* 0x010fe2000c701270 */
[----:B------:R-:W4:Y:S01]  /*146b0*/  LDCU UR9, c[0x0][0x398] ;  /* 0x00007300ff0977ac */ /* 0x000f220008000800 */
[----:B------:R-:W-:Y:S02]  /*146c0*/  SHF.R.S32.HI R11, RZ, 0x8, R11 ;  /* 0x00000008ff0b7819 */ /* 0x000fe4000001140b */
[----:B------:R-:W-:Y:S02]  /*146d0*/  PRMT R13, R115, 0x9910, RZ ;  /* 0x00009910730d7816 */ /* 0x000fe400000000ff */
[----:B------:R-:W-:Y:S01]  /*146e0*/  F2FP.SATFINITE.E5M2.F32.PACK_AB_MERGE_C R55, R55, R54, RZ ;  /* 0x000000363737723e */ /* 0x000fe200048060ff */
[----:B---3--:R-:W-:Y:S01]  /*146f0*/  VIADD R7, R0, 0x34 ;  /* 0x0000003400077836 */ /* 0x008fe20000000000 */
[----:B--2---:R-:W-:Y:S01]  /*14700*/  ISETP.GE.AND P2, PT, R9, UR4, PT ;  /* 0x0000000409007c0c */ /* 0x004fe2000bf46270 */
[----:B------:R-:W2:Y:S01]  /*14710*/  LDCU UR4, c[0x0][0x398] ;  /* 0x00007300ff0477ac */ /* 0x000ea20008000800 */
[----:B------:R-:W-:Y:S01]  /*14720*/  IMAD.X R9, R12, 0x1, R132, P5 ;  /* 0x000000010c097824 */ /* 0x000fe200028e0684 */
[C---:B------:R-:W-:Y:S01]  /*14730*/  IADD3 R4, P5, PT, R10.reuse, R133, RZ ;  /* 0x000000850a047210 */ /* 0x040fe20007fbe0ff */
[----:B------:R-:W-:Y:S01]  /*14740*/  VIADD R10, R10, UR32 ;  /* 0x000000200a0a7c36 */ /* 0x000fe20008000000 */
[----:B------:R-:W-:-:S02]  /*14750*/  SHF.R.S32.HI R13, RZ, 0x8, R13 ;  /* 0x00000008ff0d7819 */ /* 0x000fc4000001140d */
[----:B------:R3:W-:Y:S01]  /*14760*/  @P4 STG.E.U8 desc[UR24][R8.64], R11 ;  /* 0x0000000b08004986 */ /* 0x0007e2000c101118 */
[----:B0-----:R-:W-:Y:S01]  /*14770*/  ISETP.LT.AND P4, PT, R169, UR10, !P1 ;  /* 0x0000000aa9007c0c */ /* 0x001fe2000cf81270 */
[----:B------:R-:W-:Y:S01]  /*14780*/  IMAD.X R5, R12, 0x1, R3, P5 ;  /* 0x000000010c057824 */ /* 0x000fe200028e0603 */
[----:B------:R-:W-:Y:S01]  /*14790*/  SHF.R.S32.HI R12, RZ, 0x1f, R10 ;  /* 0x0000001fff0c7819 */ /* 0x000fe2000001140a */
[----:B------:R-:W0:Y:S01]  /*147a0*/  LDCU UR10, c[0x0][0x398] ;  /* 0x00007300ff0a77ac */ /* 0x000e220008000800 */
[----:B------:R-:W-:Y:S02]  /*147b0*/  IADD3 R6, P5, PT, R10, R2, RZ ;  /* 0x000000020a067210 */ /* 0x000fe40007fbe0ff */
[----:B------:R5:W-:Y:S01]  /*147c0*/  @P0 STG.E.U8 desc[UR24][R4.64], R13 ;  /* 0x0000000d04000986 */ /* 0x000be2000c101118 */
[----:B-1----:R-:W-:Y:S01]  /*147d0*/  ISETP.GE.AND P0, PT, R7, UR6, PT ;  /* 0x0000000607007c0c */ /* 0x002fe2000bf06270 */
[----:B------:R-:W1:Y:S01]  /*147e0*/  LDCU UR6, c[0x0][0x398] ;  /* 0x00007300ff0677ac */ /* 0x000e620008000800 */
[----:B------:R-:W-:Y:S01]  /*147f0*/  IMAD.X R7, R12, 0x1, R132, P5 ;  /* 0x000000010c077824 */ /* 0x000fe200028e0684 */
[----:B------:R-:W-:-:S02]  /*14800*/  F2FP.SATFINITE.E5M2.F32.PACK_AB_MERGE_C R119, R119, R118, RZ ;  /* 0x000000767777723e */ /* 0x000fc400048060ff */
[----:B--2---:R-:W-:Y:S01]  /*14810*/  ISETP.LT.AND P1, PT, R179, UR4, !P1 ;  /* 0x00000004b3007c0c */ /* 0x004fe2000cf21270 */
[----:B------:R-:W2:Y:S01]  /*14820*/  LDCU UR4, c[0x0][0x398] ;  /* 0x00007300ff0477ac */ /* 0x000ea20008000800 */
[C---:B---3--:R-:W-:Y:S01]  /*14830*/  IADD3 R8, P5, PT, R10.reuse, R133, RZ ;  /* 0x000000850a087210 */ /* 0x048fe20007fbe0ff */
[----:B------:R-:W-:Y:S01]  /*14840*/  VIADD R10, R10, UR32 ;  /* 0x000000200a0a7c36 */ /* 0x000fe20008000000 */
[----:B------:R3:W-:Y:S01]  /*14850*/  @P4 STG.E.U8 desc[UR24][R6.64], R53 ;  /* 0x0000003506004986 */ /* 0x0007e2000c101118 */
[----:B----4-:R-:W-:Y:S01]  /*14860*/  ISETP.LT.AND P4, PT, R169, UR9, !P3 ;  /* 0x00000009a9007c0c */ /* 0x010fe2000df81270 */
[----:B-----5:R-:W-:Y:S01]  /*14870*/  VIADD R5, R0, 0x35 ;  /* 0x0000003500057836 */ /* 0x020fe20000000000 */
[----:B------:R-:W-:Y:S01]  /*14880*/  PRMT R11, R53, 0x9910, RZ ;  /* 0x00009910350b7816 */ /* 0x000fe200000000ff */
[----:B------:R-:W-:Y:S01]  /*14890*/  IMAD.X R9, R12, 0x1, R3, P5 ;  /* 0x000000010c097824 */ /* 0x000fe200028e0603 */
[----:B------:R-:W-:Y:S01]  /*148a0*/  SHF.R.S32.HI R12, RZ, 0x1f, R10 ;  /* 0x0000001fff0c7819 */ /* 0x000fe2000001140a */
[----:B------:R-:W4:Y:S01]  /*148b0*/  LDCU UR9, c[0x0][0x398] ;  /* 0x00007300ff0977ac */ /* 0x000f220008000800 */
[----:B------:R-:W-:-:S02]  /*148c0*/  IADD3 R4, P5, PT, R10, R2, RZ ;  /* 0x000000020a047210 */ /* 0x000fc40007fbe0ff */
[----:B------:R5:W-:Y:S01]  /*148d0*/  @P1 STG.E.U8 desc[UR24][R8.64], R117 ;  /* 0x0000007508001986 */ /* 0x000be2000c101118 */
[----:B------:R-:W-:Y:S01]  /*148e0*/  ISETP.GE.AND P1, PT, R5, UR7, PT ;  /* 0x0000000705007c0c */ /* 0x000fe2000bf26270 */
[----:B------:R-:W0:Y:S01]  /*148f0*/  LDCU UR7, c[0x0][0x398] ;  /* 0x00007300ff0777ac */ /* 0x000e220008000800 */
[----:B------:R-:W-:Y:S01]  /*14900*/  IMAD.X R5, R12, 0x1, R132, P5 ;  /* 0x000000010c057824 */ /* 0x000fe200028e0684 */
[----:B------:R-:W-:Y:S02]  /*14910*/  SHF.R.S32.HI R11, RZ, 0x8, R11 ;  /* 0x00000008ff0b7819 */ /* 0x000fe4000001140b */
[----:B-1----:R-:W-:Y:S01]  /*14920*/  ISETP.LT.AND P3, PT, R179, UR6, !P3 ;  /* 0x00000006b3007c0c */ /* 0x002fe2000df61270 */
[----:B------:R-:W1:Y:S01]  /*14930*/  LDCU UR6, c[0x0][0x398] ;  /* 0x00007300ff0677ac */ /* 0x000e620008000800 */
[----:B------:R-:W-:Y:S01]  /*14940*/  PRMT R13, R117, 0x9910, RZ ;  /* 0x00009910750d7816 */ /* 0x000fe200000000ff */
[----:B------:R0:W-:Y:S01]  /*14950*/  @P4 STG.E.U8 desc[UR24][R4.64], R11 ;  /* 0x0000000b04004986 */ /* 0x0001e2000c101118 */
[C---:B---3--:R-:W-:Y:S01]  /*14960*/  IADD3 R6, P4, PT, R10.reuse, R133, RZ ;  /* 0x000000850a067210 */ /* 0x048fe20007f9e0ff */
[----:B------:R-:W-:Y:S01]  /*14970*/  VIADD R10, R10, UR32 ;  /* 0x000000200a0a7c36 */ /* 0x000fe20008000000 */
[----:B------:R-:W-:Y:S01]  /*14980*/  SHF.R.S32.HI R13, RZ, 0x8, R13 ;  /* 0x00000008ff0d7819 */ /* 0x000fe2000001140d */
[----:B-----5:R-:W-:Y:S01]  /*14990*/  VIADD R9, R0, 0x36 ;  /* 0x0000003600097836 */ /* 0x020fe20000000000 */
[----:B--2---:R-:W-:Y:S01]  /*149a0*/  ISETP.LT.AND P5, PT, R169, UR4, !P6 ;  /* 0x00000004a9007c0c */ /* 0x004fe2000f7a1270 */
[----:B------:R-:W-:Y:S01]  /*149b0*/  IMAD.X R7, R12, 0x1, R3, P4 ;  /* 0x000000010c077824 */ /* 0x000fe200020e0603 */
[----:B------:R-:W-:Y:S01]  /*149c0*/  SHF.R.S32.HI R12, RZ, 0x1f, R10 ;  /* 0x0000001fff0c7819 */ /* 0x000fe2000001140a */
[----:B------:R-:W2:Y:S01]  /*149d0*/  LDCU UR4, c[0x0][0x398] ;  /* 0x00007300ff0477ac */ /* 0x000ea20008000800 */
[----:B------:R-:W-:-:S02]  /*149e0*/  IADD3 R8, P4, PT, R10, R2, RZ ;  /* 0x000000020a087210 */ /* 0x000fc40007f9e0ff */
[----:B------:R3:W-:Y:S01]  /*149f0*/  @P3 STG.E.U8 desc[UR24][R6.64], R13 ;  /* 0x0000000d06003986 */ /* 0x0007e2000c101118 */
[----:B------:R-:W-:Y:S02]  /*14a00*/  ISETP.GE.AND P3, PT, R9, UR17, PT ;  /* 0x0000001109007c0c */ /* 0x000fe4000bf66270 */
[----:B------:R-:W-:Y:S01]  /*14a10*/  IMAD.X R9, R12, 0x1, R132, P4 ;  /* 0x000000010c097824 */ /* 0x000fe200020e0684 */
[----:B0-----:R-:W-:Y:S01]  /*14a20*/  ISETP.LT.AND P4, PT, R179, UR7, !P6 ;  /* 0x00000007b3007c0c */ /* 0x001fe2000f781270 */
[----:B------:R-:W0:Y:S01]  /*14a30*/  LDCU UR7, c[0x0][0x398] ;  /* 0x00007300ff0777ac */ /* 0x000e220008000800 */
[C---:B------:R-:W-:Y:S01]  /*14a40*/  IADD3 R4, P6, PT, R10.reuse, R133, RZ ;  /* 0x000000850a047210 */ /* 0x040fe20007fde0ff */
[----:B------:R-:W-:Y:S01]  /*14a50*/  VIADD R10, R10, UR32 ;  /* 0x000000200a0a7c36 */ /* 0x000fe20008000000 */
[----:B------:R5:W-:Y:S01]  /*14a60*/  @P5 STG.E.U8 desc[UR24][R8.64], R55 ;  /* 0x0000003708005986 */ /* 0x000be2000c101118 */
[----:B-1----:R-:W-:Y:S01]  /*14a70*/  ISETP.LT.AND P5, PT, R169, UR6, !P2 ;  /* 0x00000006a9007c0c */ /* 0x002fe2000d7a1270 */
[----:B------:R-:W1:Y:S01]  /*14a80*/  LDCU UR6, c[0x0][0x398] ;  /* 0x00007300ff0677ac */ /* 0x000e620008000800 */
[----:B------:R-:W-:Y:S01]  /*14a90*/  IMAD.X R5, R12, 0x1, R3, P6 ;  /* 0x000000010c057824 */ /* 0x000fe200030e0603 */
[----:B------:R-:W-:Y:S01]  /*14aa0*/  SHF.R.S32.HI R12, RZ, 0x1f, R10 ;  /* 0x0000001fff0c7819 */ /* 0x000fe2000001140a */
[----:B---3--:R-:W-:Y:S01]  /*14ab0*/  VIADD R7, R0, 0x37 ;  /* 0x0000003700077836 */ /* 0x008fe20000000000 */
[----:B------:R-:W-:-:S02]  /*14ac0*/  IADD3 R6, P6, PT, R10, R2, RZ ;  /* 0x000000020a067210 */ /* 0x000fc40007fde0ff */
[----:B------:R-:W-:Y:S01]  /*14ad0*/  PRMT R11, R55, 0x9910, RZ ;  /* 0x00009910370b7816 */ /* 0x000fe200000000ff */
[----:B------:R3:W-:Y:S01]  /*14ae0*/  @P4 STG.E.U8 desc[UR24][R4.64], R119 ;  /* 0x0000007704004986 */ /* 0x0007e2000c101118 */
[----:B------:R-:W-:Y:S01]  /*14af0*/  ISETP.GE.AND P4, PT, R7, UR31, PT ;  /* 0x0000001f07007c0c */ /* 0x000fe2000bf86270 */
[----:B------:R-:W-:Y:S01]  /*14b00*/  IMAD.X R7, R12, 0x1, R132, P6 ;  /* 0x000000010c077824 */ /* 0x000fe200030e0684 */
[----:B--2---:R-:W-:Y:S01]  /*14b10*/  ISETP.LT.AND P2, PT, R179, UR4, !P2 ;  /* 0x00000004b3007c0c */ /* 0x004fe2000d741270 */
[----:B------:R-:W2:Y:S01]  /*14b20*/  LDCU UR4, c[0x0][0x398] ;  /* 0x00007300ff0477ac */ /* 0x000ea20008000800 */
[----:B------:R-:W-:Y:S02]  /*14b30*/  SHF.R.S32.HI R11, RZ, 0x8, R11 ;  /* 0x00000008ff0b7819 */ /* 0x000fe4000001140b */
[C---:B-----5:R-:W-:Y:S01]  /*14b40*/  IADD3 R8, P6, PT, R10.reuse, R133, RZ ;  /* 0x000000850a087210 */ /* 0x060fe20007fde0ff */
[----:B------:R-:W-:Y:S01]  /*14b50*/  VIADD R10, R10, UR32 ;  /* 0x000000200a0a7c36 */ /* 0x000fe20008000000 */
[----:B------:R-:W-:Y:S01]  /*14b60*/  PRMT R13, R119, 0x9910, RZ ;  /* 0x00009910770d7816 */ /* 0x000fe200000000ff */
[----:B------:R5:W-:Y:S01]  /*14b70*/  @P5 STG.E.U8 desc[UR24][R6.64], R11 ;  /* 0x0000000b06005986 */ /* 0x000be2000c101118 */
[----:B0-----:R-:W-:Y:S01]  /*14b80*/  ISETP.LT.AND P5, PT, R169, UR7, !P0 ;  /* 0x00000007a9007c0c */ /* 0x001fe2000c7a1270 */
[----:B------:R-:W-:Y:S01]  /*14b90*/  IMAD.X R9, R12, 0x1, R3, P6 ;  /* 0x000000010c097824 */ /* 0x000fe200030e0603 */
[----:B------:R-:W-:Y:S01]  /*14ba0*/  SHF.R.S32.HI R13, RZ, 0x8, R13 ;  /* 0x00000008ff0d7819 */ /* 0x000fe2000001140d */
[----:B---3--:R-:W-:Y:S01]  /*14bb0*/  VIADD R5, R0, 0x38 ;  /* 0x0000003800057836 */ /* 0x008fe20000000000 */
[----:B------:R-:W-:Y:S01]  /*14bc0*/  SHF.R.S32.HI R12, RZ, 0x1f, R10 ;  /* 0x0000001fff0c7819 */ /* 0x000fe2000001140a */
[----:B------:R-:W0:Y:S01]  /*14bd0*/  LDCU UR7, c[0x0][0x398] ;  /* 0x00007300ff0777ac */ /* 0x000e220008000800 */
[----:B------:R-:W-:Y:S01]  /*14be0*/  IADD3 R4, P6, PT, R10, R2, RZ ;  /* 0x000000020a047210 */ /* 0x000fe20007fde0ff */
[----:B------:R3:W-:Y:S01]  /*14bf0*/  @P2 STG.E.U8 desc[UR24][R8.64], R13 ;  /* 0x0000000d08002986 */ /* 0x0007e2000c101118 */
[----:B------:R-:W-:-:S02]  /*14c00*/  ISETP.GE.AND P2, PT, R5, UR29, PT ;  /* 0x0000001d05007c0c */ /* 0x000fc4000bf46270 */
[----:B-1----:R-:W-:Y:S01]  /*14c10*/  ISETP.LT.AND P0, PT, R179, UR6, !P0 ;  /* 0x00000006b3007c0c */ /* 0x002fe2000c701270 */
[----:B------:R-:W-:Y:S01]  /*14c20*/  IMAD.X R5, R12, 0x1, R132, P6 ;  /* 0x000000010c057824 */ /* 0x000fe200030e0684 */
[----:B------:R-:W-:Y:S01]  /*14c30*/  F2FP.SATFINITE.E5M2.F32.PACK_AB_MERGE_C R57, R57, R56, RZ ;  /* 0x000000383939723e */ /* 0x000fe200048060ff */
[----:B------:R-:W1:Y:S01]  /*14c40*/  LDCU UR6, c[0x0][0x398] ;  /* 0x00007300ff0677ac */ /* 0x000e620008000800 */
[C---:B-----5:R-:W-:Y:S01]  /*14c50*/  IADD3 R6, P6, PT, R10.reuse, R133, RZ ;  /* 0x000000850a067210 */ /* 0x060fe20007fde0ff */
[----:B------:R-:W-:Y:S01]  /*14c60*/  VIADD R10, R10, UR32 ;  /* 0x000000200a0a7c36 */ /* 0x000fe20008000000 */
[----:B------:R-:W-:Y:S01]  /*14c70*/  F2FP.SATFINITE.E5M2.F32.PACK_AB_MERGE_C R121, R121, R120, RZ ;  /* 0x000000787979723e */ /* 0x000fe200048060ff */
[----:B------:R5:W-:Y:S01]  /*14c80*/  @P5 STG.E.U8 desc[UR24][R4.64], R57 ;  /* 0x0000003904005986 */ /* 0x000be2000c101118 */
[----:B--2---:R-:W-:Y:S01]  /*14c90*/  ISETP.LT.AND P5, PT, R169, UR4, !P1 ;  /* 0x00000004a9007c0c */ /* 0x004fe2000cfa1270 */
[----:B------:R-:W-:Y:S01]  /*14ca0*/  IMAD.X R7, R12, 0x1, R3, P6 ;  /* 0x000000010c077824 */ /* 0x000fe200030e0603 */
[----:B------:R-:W-:Y:S01]  /*14cb0*/  SHF.R.S32.HI R12, RZ, 0x1f, R10 ;  /* 0x0000001fff0c7819 */ /* 0x000fe2000001140a */
[----:B---3--:R-:W-:Y:S01]  /*14cc0*/  VIADD R9, R0, 0x39 ;  /* 0x0000003900097836 */ /* 0x008fe20000000000 */
[----:B------:R-:W-:Y:S01]  /*14cd0*/  IADD3 R8, P6, PT, R10, R2, RZ ;  /* 0x000000020a087210 */ /* 0x000fe20007fde0ff */
[----:B------:R-:W2:Y:S01]  /*14ce0*/  LDCU UR4, c[0x0][0x398] ;  /* 0x00007300ff0477ac */ /* 0x000ea20008000800 */
[----:B------:R-:W-:Y:S01]  /*14cf0*/  PRMT R11, R57, 0x9910, RZ ;  /* 0x00009910390b7816 */ /* 0x000fe200000000ff */
[----:B------:R3:W-:Y:S01]  /*14d00*/  @P0 STG.E.U8 desc[UR24][R6.64], R121 ;  /* 0x0000007906000986 */ /* 0x0007e2000c101118 */
[----:B------:R-:W-:Y:S01]  /*14d10*/  ISETP.GE.AND P0, PT, R9, UR27, PT ;  /* 0x0000001b09007c0c */ /* 0x000fe2000bf06270 */
[----:B------:R-:W-:Y:S01]  /*14d20*/  IMAD.X R9, R12, 0x1, R132, P6 ;  /* 0x000000010c097824 */ /* 0x000fe200030e0684 */
[----:B0-----:R-:W-:Y:S01]  /*14d30*/  ISETP.LT.AND P1, PT, R179, UR7, !P1 ;  /* 0x00000007b3007c0c */ /* 0x001fe2000cf21270 */
[----:B------:R-:W0:Y:S01]  /*14d40*/  LDCU UR7, c[0x0][0x398] ;  /* 0x00007300ff0777ac */ /* 0x000e220008000800 */
[----:B------:R-:W-:-:S02]  /*14d50*/  SHF.R.S32.HI R11, RZ, 0x8, R11 ;  /* 0x00000008ff0b7819 */ /* 0x000fc4000001140b */
[C---:B-----5:R-:W-:Y:S01]  /*14d60*/  IADD3 R4, P6, PT, R10.reuse, R133, RZ ;  /* 0x000000850a047210 */ /* 0x060fe20007fde0ff */
[----:B------:R-:W-:Y:S01]  /*14d70*/  VIADD R10, R10, UR32 ;  /* 0x000000200a0a7c36 */ /* 0x000fe20008000000 */
[----:B------:R-:W-:Y:S01]  /*14d80*/  PRMT R13, R121, 0x9910, RZ ;  /* 0x00009910790d7816 */ /* 0x000fe200000000ff */
[----:B------:R5:W-:Y:S01]  /*14d90*/  @P5 STG.E.U8 desc[UR24][R8.64], R11 ;  /* 0x0000000b08005986 */ /* 0x000be2000c101118 */
[----:B-1----:R-:W-:Y:S01]  /*14da0*/  ISETP.LT.AND P5, PT, R169, UR6, !P3 ;  /* 0x00000006a9007c0c */ /* 0x002fe2000dfa1270 */
[----:B------:R-:W-:Y:S01]  /*14db0*/  IMAD.X R5, R12, 0x1, R3, P6 ;  /* 0x000000010c057824 */ /* 0x000fe200030e0603 */
[----:B------:R-:W-:Y:S01]  /*14dc0*/  SHF.R.S32.HI R13, RZ, 0x8, R13 ;  /* 0x00000008ff0d7819 */ /* 0x000fe2000001140d */
[----:B---3--:R-:W-:Y:S01]  /*14dd0*/  VIADD R7, R0, 0x3a ;  /* 0x0000003a00077836 */ /* 0x008fe20000000000 */
[----:B------:R-:W-:Y:S01]  /*14de0*/  SHF.R.S32.HI R12, RZ, 0x1f, R10 ;  /* 0x0000001fff0c7819 */ /* 0x000fe2000001140a */
[----:B------:R-:W1:Y:S01]  /*14df0*/  LDCU UR6, c[0x0][0x398] ;  /* 0x00007300ff0677ac */ /* 0x000e620008000800 */
[----:B------:R-:W-:Y:S01]  /*14e00*/  IADD3 R6, P6, PT, R10, R2, RZ ;  /* 0x000000020a067210 */ /* 0x000fe20007fde0ff */
[----:B------:R3:W-:Y:S01]  /*14e10*/  @P1 STG.E.U8 desc[UR24][R4.64], R13 ;  /* 0x0000000d04001986 */ /* 0x0007e2000c101118 */
[----:B------:R-:W-:-:S02]  /*14e20*/  ISETP.GE.AND P1, PT, R7, UR23, PT ;  /* 0x0000001707007c0c */ /* 0x000fc4000bf26270 */
[----:B--2---:R-:W-:Y:S01]  /*14e30*/  ISETP.LT.AND P3, PT, R179, UR4, !P3 ;  /* 0x00000004b3007c0c */ /* 0x004fe2000df61270 */
[----:B------:R-:W-:Y:S01]  /*14e40*/  IMAD.X R7, R12, 0x1, R132, P6 ;  /* 0x000000010c077824 */ /* 0x000fe200030e0684 */
[----:B------:R-:W-:Y:S01]  /*14e50*/  F2FP.SATFINITE.E5M2.F32.PACK_AB_MERGE_C R59, R59, R58, RZ ;  /* 0x0000003a3b3b723e */ /* 0x000fe200048060ff */
[----:B------:R-:W2:Y:S01]  /*14e60*/  LDCU UR4, c[0x0][0x398] ;  /* 0x00007300ff0477ac */ /* 0x000ea20008000800 */
[C---:B-----5:R-:W-:Y:S01]  /*14e70*/  IADD3 R8, P6, PT, R10.reuse, R133, RZ ;  /* 0x000000850a087210 */ /* 0x060fe20007fde0ff */
[----:B------:R-:W-:Y:S01]  /*14e80*/  VIADD R10, R10, UR32 ;  /* 0x000000200a0a7c36 */ /* 0x000fe20008000000 */
[----:B------:R-:W-:Y:S01]  /*14e90*/  F2FP.SATFINITE.E5M2.F32.PACK_AB_MERGE_C R123, R123, R122, RZ ;  /* 0x0000007a7b7b723e */ /* 0x000fe200048060ff */
[----:B------:R5:W-:Y:S01]  /*14ea0*/  @P5 STG.E.U8 desc[UR24][R6.64], R59 ;  /* 0x0000003b06005986 */ /* 0x000be2000c101118 */
[----:B0-----:R-:W-:Y:S01]  /*14eb0*/  ISETP.LT.AND P5, PT, R169, UR7, !P4 ;  /* 0x00000007a9007c0c */ /* 0x001fe2000e7a1270 */
[----:B------:R-:W-:Y:S01]  /*14ec0*/  IMAD.X R9, R12, 0x1, R3, P6 ;  /* 0x000000010c097824 */ /* 0x000fe200030e0603 */
[----:B------:R-:W-:Y:S01]  /*14ed0*/  SHF.R.S32.HI R12, RZ, 0x1f, R10 ;  /* 0x0000001fff0c7819 */ /* 0x000fe2000001140a */
[----:B---3--:R-:W-:Y:S01]  /*14ee0*/  VIADD R5, R0, 0x3b ;  /* 0x0000003b00057836 */ /* 0x008fe20000000000 */
[----:B------:R-:W-:Y:S01]  /*14ef0*/  IADD3 R4, P6, PT, R10, R2, RZ ;  /* 0x000000020a047210 */ /* 0x000fe20007fde0ff */
[----:B------:R-:W0:Y:S01]  /*14f00*/  LDCU UR7, c[0x0][0x398] ;  /* 0x00007300ff0777ac */ /* 0x000e220008000800 */
[----:B------:R-:W-:Y:S01]  /*14f10*/  PRMT R11, R59, 0x9910, RZ ;  /* 0x000099103b0b7816 */ /* 0x000fe200000000ff */
[----:B------:R3:W-:Y:S01]  /*14f20*/  @P3 STG.E.U8 desc[UR24][R8.64], R123 ;  /* 0x0000007b08003986 */ /* 0x0007e2000c101118 */
[----:B------:R-:W-:Y:S01]  /*14f30*/  ISETP.GE.AND P3, PT, R5, UR21, PT ;  /* 0x0000001505007c0c */ /* 0x000fe2000bf66270 */
[----:B------:R-:W-:Y:S01]  /*14f40*/  IMAD.X R5, R12, 0x1, R132, P6 ;  /* 0x000000010c057824 */ /* 0x000fe200030e0684 */
[----:B------:R-:W-:-:S02]  /*14f50*/  SHF.R.S32.HI R11, RZ, 0x8, R11 ;  /* 0x00000008ff0b7819 */ /* 0x000fc4000001140b */
[----:B-1----:R-:W-:Y:S01]  /*14f60*/  ISETP.LT.AND P4, PT, R179, UR6, !P4 ;  /* 0x00000006b3007c0c */ /* 0x002fe2000e781270 */
[----:B------:R-:W1:Y:S01]  /*14f70*/  LDCU UR6, c[0x0][0x398] ;  /* 0x00007300ff0677ac */ /* 0x000e620008000800 */
[C---:B-----5:R-:W-:Y:S01]  /*14f80*/  IADD3 R6, P6, PT, R10.reuse, R133, RZ ;  /* 0x000000850a067210 */ /* 0x060fe20007fde0ff */
[----:B------:R-:W-:Y:S01]  /*14f90*/  VIADD R10, R10, UR32 ;  /* 0x000000200a0a7c36 */ /* 0x000fe20008000000 */
[----:B------:R5:W-:Y:S01]  /*14fa0*/  @P5 STG.E.U8 desc[UR24][R4.64], R11 ;  /* 0x0000000b04005986 */ /* 0x000be2000c101118 */
[----:B--2---:R-:W-:Y:S01]  /*14fb0*/  ISETP.LT.AND P5, PT, R169, UR4, !P2 ;  /* 0x00000004a9007c0c */ /* 0x004fe2000d7a1270 */
[----:B------:R-:W2:Y:S01]  /*14fc0*/  LDCU UR4, c[0x0][0x398] ;  /* 0x00007300ff0477ac */ /* 0x000ea20008000800 */
[----:B------:R-:W-:Y:S01]  /*14fd0*/  IMAD.X R7, R12, 0x1, R3, P6 ;  /* 0x000000010c077824 */ /* 0x000fe200030e0603 */
[----:B------:R-:W-:Y:S02]  /*14fe0*/  PRMT R13, R123, 0x9910, RZ ;  /* 0x000099107b0d7816 */ /* 0x000fe400000000ff */
[----:B------:R-:W-:-:S02]  /*14ff0*/  SHF.R.S32.HI R12, RZ, 0x1f, R10 ;  /* 0x0000001fff0c7819 */ /* 0x000fc4000001140a */
[----:B---3--:R-:W-:Y:S02]  /*15000*/  IADD3 R8, P6, PT, R10, R2, RZ ;  /* 0x000000020a087210 */ /* 0x008fe40007fde0ff */
[----:B------:R-:W-:Y:S02]  /*15010*/  SHF.R.S32.HI R13, RZ, 0x8, R13 ;  /* 0x00000008ff0d7819 */ /* 0x000fe4000001140d */
[----:B------:R-:W-:Y:S01]  /*15020*/  F2FP.SATFINITE.E5M2.F32.PACK_AB_MERGE_C R61, R61, R60, RZ ;  /* 0x0000003c3d3d723e */ /* 0x000fe200048060ff */
[----:B-----5:R-:W-:Y:S01]  /*15030*/  VIADD R4, R0, 0x3c ;  /* 0x0000003c00047836 */ /* 0x020fe20000000000 */
[----:B0-----:R-:W-:Y:S01]  /*15040*/  ISETP.LT.AND P2, PT, R179, UR7, !P2 ;  /* 0x00000007b3007c0c */ /* 0x001fe2000d741270 */
[----:B------:R-:W-:Y:S01]  /*15050*/  IMAD.X R9, R12, 0x1, R132, P6 ;  /* 0x000000010c097824 */ /* 0x000fe200030e0684 */
[----:B------:R0:W-:Y:S01]  /*15060*/  @P4 STG.E.U8 desc[UR24][R6.64], R13 ;  /* 0x0000000d06004986 */ /* 0x0001e2000c101118 */
[----:B------:R-:W-:Y:S01]  /*15070*/  VIADD R11, R10, UR32 ;  /* 0x000000200a0b7c36 */ /* 0x000fe20008000000 */
[----:B------:R-:W-:Y:S01]  /*15080*/  ISETP.GE.AND P4, PT, R4, UR19, PT ;  /* 0x0000001304007c0c */ /* 0x000fe2000bf86270 */
[----:B------:R-:W3:Y:S01]  /*15090*/  LDCU UR7, c[0x0][0x398] ;  /* 0x00007300ff0777ac */ /* 0x000ee20008000800 */
[----:B------:R5:W-:Y:S01]  /*150a0*/  @P5 STG.E.U8 desc[UR24][R8.64], R61 ;  /* 0x0000003d08005986 */ /* 0x000be2000c101118 */
[----:B------:R-:W-:-:S02]  /*150b0*/  IADD3 R4, P6, PT, R10, R133, RZ ;  /* 0x000000850a047210 */ /* 0x000fc40007fde0ff */
[----:B-1----:R-:W-:Y:S01]  /*150c0*/  ISETP.LT.AND P5, PT, R169, UR6, !P0 ;  /* 0x00000006a9007c0c */ /* 0x002fe2000c7a1270 */
[----:B------:R-:W1:Y:S01]  /*150d0*/  LDCU UR6, c[0x0][0x398] ;  /* 0x00007300ff0677ac */ /* 0x000e620008000800 */
[----:B------:R-:W-:Y:S01]  /*150e0*/  PRMT R14, R61, 0x9910, RZ ;  /* 0x000099103d0e7816 */ /* 0x000fe200000000ff */
[----:B------:R-:W-:Y:S01]  /*150f0*/  IMAD.X R5, R12, 0x1, R3, P6 ;  /* 0x000000010c057824 */ /* 0x000fe200030e0603 */
[----:B------:R-:W-:Y:S01]  /*15100*/  F2FP.SATFINITE.E5M2.F32.PACK_AB_MERGE_C R125, R125, R124, RZ ;  /* 0x0000007c7d7d723e */ /* 0x000fe200048060ff */
[C---:B------:R-:W-:Y:S01]  /*15110*/  VIADD R12, R0.reuse, 0x3e ;  /* 0x0000003e000c7836 */ /* 0x040fe20000000000 */
[----:B------:R-:W-:Y:S01]  /*15120*/  SHF.R.S32.HI R10, RZ, 0x1f, R11 ;  /* 0x0000001fff0a7819 */ /* 0x000fe2000001140b */
[----:B0-----:R-:W-:Y:S01]  /*15130*/  IMAD.MOV.U32 R13, RZ, RZ, R14 ;  /* 0x000000ffff0d7224 */ /* 0x001fe200078e000e */
[----:B------:R-:W-:Y:S01]  /*15140*/  IADD3 R6, P6, PT, R11, R2, RZ ;  /* 0x000000020b067210 */ /* 0x000fe20007fde0ff */
[----:B-----5:R-:W-:Y:S01]  /*15150*/  VIADD R8, R0, 0x3d ;  /* 0x0000003d00087836 */ /* 0x020fe20000000000 */
[----:B--2---:R-:W-:Y:S01]  /*15160*/  ISETP.LT.AND P0, PT, R179, UR4, !P0 ;  /* 0x00000004b3007c0c */ /* 0x004fe2000c701270 */
[----:B------:R0:W-:Y:S01]  /*15170*/  @P2 STG.E.U8 desc[UR24][R4.64], R125 ;  /* 0x0000007d04002986 */ /* 0x0001e2000c101118 */
[----:B------:R-:W-:Y:S01]  /*15180*/  SHF.R.S32.HI R13, RZ, 0x8, R13 ;  /* 0x00000008ff0d7819 */ /* 0x000fe2000001140d */
[----:B------:R-:W-:Y:S01]  /*15190*/  IMAD.X R7, R10, 0x1, R132, P6 ;  /* 0x000000010a077824 */ /* 0x000fe200030e0684 */
[----:B------:R-:W-:Y:S01]  /*151a0*/  ISETP.GE.AND P2, PT, R8, UR13, PT ;  /* 0x0000000d08007c0c */ /* 0x000fe2000bf46270 */
[----:B------:R-:W2:Y:S01]  /*151b0*/  LDCU UR4, c[0x0][0x398] ;  /* 0x00007300ff0477ac */ /* 0x000ea20008000800 */
[C---:B------:R-:W-:Y:S01]  /*151c0*/  IADD3 R8, P6, PT, R11.reuse, R133, RZ ;  /* 0x000000850b087210 */ /* 0x040fe20007fde0ff */
[----:B------:R-:W-:Y:S01]  /*151d0*/  VIADD R11, R11, UR32 ;  /* 0x000000200b0b7c36 */ /* 0x000fe20008000000 */
[----:B------:R-:W-:Y:S01]  /*151e0*/  PRMT R15, R125, 0x9910, RZ ;  /* 0x000099107d0f7816 */ /* 0x000fe200000000ff */
[----:B------:R5:W-:Y:S01]  /*151f0*/  @P5 STG.E.U8 desc[UR24][R6.64], R13 ;  /* 0x0000000d06005986 */ /* 0x000be2000c101118 */
[----:B----4-:R-:W-:Y:S01]  /*15200*/  ISETP.LT.AND P5, PT, R169, UR9, !P1 ;  /* 0x00000009a9007c0c */ /* 0x010fe2000cfa1270 */
[----:B------:R-:W-:Y:S01]  /*15210*/  IMAD.X R9, R10, 0x1, R3, P6 ;  /* 0x000000010a097824 */ /* 0x000fe200030e0603 */
[----:B------:R-:W-:Y:S01]  /*15220*/  SHF.R.S32.HI R15, RZ, 0x8, R15 ;  /* 0x00000008ff0f7819 */ /* 0x000fe2000001140f */
[----:B------:R-:W4:Y:S01]  /*15230*/  LDCU UR9, c[0x0][0x398] ;  /* 0x00007300ff0977ac */ /* 0x000f220008000800 */
[----:B-1----:R-:W-:-:S02]  /*15240*/  ISETP.LT.AND P1, PT, R179, UR6, !P1 ;  /* 0x00000006b3007c0c */ /* 0x002fc4000cf21270 */
[----:B0-----:R-:W-:Y:S01]  /*15250*/  IADD3 R4, P6, PT, R11, R2, RZ ;  /* 0x000000020b047210 */ /* 0x001fe20007fde0ff */
[----:B------:R-:W0:Y:S01]  /*15260*/  LDCU UR6, c[0x0][0x398] ;  /* 0x00007300ff0677ac */ /* 0x000e220008000800 */
[----:B------:R1:W-:Y:S01]  /*15270*/  @P0 STG.E.U8 desc[UR24][R8.64], R15 ;  /* 0x0000000f08000986 */ /* 0x0003e2000c101118 */
[----:B------:R-:W-:Y:S02]  /*15280*/  F2FP.SATFINITE.E5M2.F32.PACK_AB_MERGE_C R63, R63, R62, RZ ;  /* 0x0000003e3f3f723e */ /* 0x000fe400048060ff */
[----:B-----5:R-:W-:Y:S02]  /*15290*/  SHF.R.S32.HI R7, RZ, 0x1f, R11 ;  /* 0x0000001fff077819 */ /* 0x020fe4000001140b */
[C---:B------:R-:W-:Y:S01]  /*152a0*/  IADD3 R6, P0, PT, R11.reuse, R133, RZ ;  /* 0x000000850b067210 */ /* 0x040fe20007f1e0ff */
[----:B------:R-:W-:Y:S01]  /*152b0*/  VIADD R11, R11, UR32 ;  /* 0x000000200b0b7c36 */ /* 0x000fe20008000000 */
[----:B------:R-:W-:Y:S01]  /*152c0*/  F2FP.SATFINITE.E5M2.F32.PACK_AB_MERGE_C R127, R127, R126, RZ ;  /* 0x0000007e7f7f723e */ /* 0x000fe200048060ff */
[----:B------:R-:W-:Y:S01]  /*152d0*/  IMAD.X R5, R7, 0x1, R132, P6 ;  /* 0x0000000107057824 */ /* 0x000fe200030e0684 */
[----:B------:R-:W-:Y:S01]  /*152e0*/  PRMT R13, R63, 0x9910, RZ ;  /* 0x000099103f0d7816 */ /* 0x000fe200000000ff */
[----:B------:R-:W-:Y:S01]  /*152f0*/  IMAD.X R7, R7, 0x1, R3, P0 ;  /* 0x0000000107077824 */ /* 0x000fe200000e0603 */
[----:B------:R-:W-:Y:S01]  /*15300*/  F2FP.SATFINITE.E5M2.F32.PACK_AB_MERGE_C R65, R65, R64, RZ ;  /* 0x000000404141723e */ /* 0x000fe200048060ff */
[----:B-1----:R-:W-:Y:S01]  /*15310*/  VIADD R9, R0, 0x3f ;  /* 0x0000003f00097836 */ /* 0x002fe20000000000 */
[----:B------:R1:W-:Y:S01]  /*15320*/  @P5 STG.E.U8 desc[UR24][R4.64], R63 ;  /* 0x0000003f04005986 */ /* 0x0003e2000c101118 */
[----:B------:R-:W-:-:S02]  /*15330*/  SHF.R.S32.HI R0, RZ, 0x1f, R11 ;  /* 0x0000001fff007819 */ /* 0x000fc4000001140b */
[-C--:B------:R-:W-:Y:S01]  /*15340*/  IADD3 R8, P5, PT, R11, R2.reuse, RZ ;  /* 0x000000020b087210 */ /* 0x080fe20007fbe0ff */
[----:B------:R5:W-:Y:S01]  /*15350*/  @P1 STG.E.U8 desc[UR24][R6.64], R127 ;  /* 0x0000007f06001986 */ /* 0x000be2000c101118 */
[----:B--2---:R-:W-:Y:S01]  /*15360*/  ISETP.LT.AND P1, PT, R169, UR4, !P3 ;  /* 0x00000004a9007c0c */ /* 0x004fe2000df21270 */
[----:B------:R-:W2:Y:S01]  /*15370*/  LDCU UR4, c[0x0][0x398] ;  /* 0x00007300ff0477ac */ /* 0x000ea20008000800 */
[----:B0-----:R-:W-:Y:S02]  /*15380*/  ISETP.LT.AND P3, PT, R179, UR6, !P3 ;  /* 0x00000006b3007c0c */ /* 0x001fe4000df61270 */
[----:B------:R-:W-:Y:S01]  /*15390*/  ISETP.GE.AND P0, PT, R9, UR5, PT ;  /* 0x0000000509007c0c */ /* 0x000fe2000bf06270 */
[----:B------:R-:W-:Y:S01]  /*153a0*/  IMAD.X R9, R0, 0x1, R132, P5 ;  /* 0x0000000100097824 */ /* 0x000fe200028e0684 */
[----:B------:R-:W-:Y:S01]  /*153b0*/  SHF.R.S32.HI R13, RZ, 0x8, R13 ;  /* 0x00000008ff0d7819 */ /* 0x000fe2000001140d */
[----:B------:R-:W0:Y:S01]  /*153c0*/  LDCU UR5, c[0x0][0x398] ;  /* 0x00007300ff0577ac */ /* 0x000e220008000800 */
[C---:B-1----:R-:W-:Y:S01]  /*153d0*/  IADD3 R4, P5, PT, R11.reuse, R133, RZ ;  /* 0x000000850b047210 */ /* 0x042fe20007fbe0ff */
[----:B------:R-:W-:Y:S01]  /*153e0*/  VIADD R11, R11, UR32 ;  /* 0x000000200b0b7c36 */ /* 0x000fe20008000000 */
[----:B------:R-:W-:Y:S01]  /*153f0*/  PRMT R15, R127, 0x9910, RZ ;  /* 0x000099107f0f7816 */ /* 0x000fe200000000ff */
[----:B------:R-:W1:Y:S01]  /*15400*/  LDCU UR6, c[0x0][0x398] ;  /* 0x00007300ff0677ac */ /* 0x000e620008000800 */
[----:B------:R-:W-:Y:S01]  /*15410*/  ISETP.GE.AND P6, PT, R12, UR11, PT ;  /* 0x0000000b0c007c0c */ /* 0x000fe2000bfc6270 */
[----:B------:R-:W-:Y:S01]  /*15420*/  IMAD.X R5, R0, 0x1, R3, P5 ;  /* 0x0000000100057824 */ /* 0x000fe200028e0603 */
[----:B------:R-:W-:Y:S01]  /*15430*/  SHF.R.S32.HI R15, RZ, 0x8, R15 ;  /* 0x00000008ff0f7819 */ /* 0x000fe2000001140f */
[----:B------:R0:W-:Y:S01]  /*15440*/  @P1 STG.E.U8 desc[UR24][R8.64], R13 ;  /* 0x0000000d08001986 */ /* 0x0001e2000c101118 */
[----:B---3--:R-:W-:Y:S01]  /*15450*/  ISETP.LT.AND P1, PT, R169, UR7, !P4 ;  /* 0x00000007a9007c0c */ /* 0x008fe2000e721270 */
[----:B------:R-:W3:Y:S01]  /*15460*/  LDCU UR7, c[0x0][0x398] ;  /* 0x00007300ff0777ac */ /* 0x000ee20008000800 */
[----:B------:R-:W-:Y:S01]  /*15470*/  SHF.R.S32.HI R0, RZ, 0x1f, R11 ;  /* 0x0000001fff007819 */ /* 0x000fe2000001140b */
[----:B------:R1:W-:Y:S01]  /*15480*/  @P3 STG.E.U8 desc[UR24][R4.64], R15 ;  /* 0x0000000f04003986 */ /* 0x0003e2000c101118 */
[----:B-----5:R-:W-:-:S02]  /*15490*/  IADD3 R6, P5, PT, R11, R2, RZ ;  /* 0x000000020b067210 */ /* 0x020fc40007fbe0ff */
[----:B----4-:R-:W-:Y:S01]  /*154a0*/  ISETP.LT.AND P4, PT, R179, UR9, !P4 ;  /* 0x00000009b3007c0c */ /* 0x010fe2000e781270 */
[----:B------:R-:W4:Y:S01]  /*154b0*/  LDCU UR9, c[0x0][0x398] ;  /* 0x00007300ff0977ac */ /* 0x000f220008000800 */
[----:B------:R-:W-:Y:S01]  /*154c0*/  F2FP.SATFINITE.E5M2.F32.PACK_AB_MERGE_C R129, R129, R128, RZ ;  /* 0x000000808181723e */ /* 0x000fe200048060ff */
[C---:B------:R-:W-:Y:S01]  /*154d0*/  IMAD.X R7, R0.reuse, 0x1, R132, P5 ;  /* 0x0000000100077824 */ /* 0x040fe200028e0684 */
[----:B--2---:R-:W-:Y:S02]  /*154e0*/  ISETP.LT.AND P5, PT, R169, UR4, !P2 ;  /* 0x00000004a9007c0c */ /* 0x004fe4000d7a1270 */
[CC--:B0-----:R-:W-:Y:S01]  /*154f0*/  IADD3 R8, P3, PT, R11.reuse, R133.reuse, RZ ;  /* 0x000000850b087210 */ /* 0x0c1fe20007f7e0ff */
[----:B------:R-:W-:Y:S01]  /*15500*/  VIADD R11, R11, UR32 ;  /* 0x000000200b0b7c36 */ /* 0x000fe20008000000 */
[----:B------:R0:W-:Y:S01]  /*15510*/  @P1 STG.E.U8 desc[UR24][R6.64], R65 ;  /* 0x0000004106001986 */ /* 0x0001e2000c101118 */
[----:B------:R-:W-:Y:S02]  /*15520*/  ISETP.LT.AND P2, PT, R179, UR5, !P2 ;  /* 0x00000005b3007c0c */ /* 0x000fe4000d741270 */
[----:B------:R-:W-:Y:S01]  /*15530*/  IMAD.X R9, R0, 0x1, R3, P3 ;  /* 0x0000000100097824 */ /* 0x000fe200018e0603 */
[----:B------:R-:W-:Y:S01]  /*15540*/  SHF.R.S32.HI R12, RZ, 0x1f, R11 ;  /* 0x0000001fff0c7819 */ /* 0x000fe2000001140b */
[C---:B------:R-:W-:Y:S01]  /*15550*/  VIADD R0, R11.reuse, UR32 ;  /* 0x000000200b007c36 */ /* 0x040fe20008000000 */
[----:B------:R-:W-:-:S02]  /*15560*/  IADD3 R10, P3, PT, R11, R133, RZ ;  /* 0x000000850b0a7210 */ /* 0x000fc40007f7e0ff */
[-C--:B-1----:R-:W-:Y:S01]  /*15570*/  IADD3 R4, P1, PT, R11, R2.reuse, RZ ;  /* 0x000000020b047210 */ /* 0x082fe20007f3e0ff */
[----:B------:R1:W-:Y:S01]  /*15580*/  @P4 STG.E.U8 desc[UR24][R8.64], R129 ;  /* 0x0000008108004986 */ /* 0x0003e2000c101118 */
[----:B------:R-:W-:Y:S01]  /*15590*/  SHF.R.S32.HI R13, RZ, 0x1f, R0 ;  /* 0x0000001fff0d7819 */ /* 0x000fe20000011400 */
[----:B------:R-:W-:Y:S01]  /*155a0*/  IMAD.X R11, R12, 0x1, R3, P3 ;  /* 0x000000010c0b7824 */ /* 0x000fe200018e0603 */
[C---:B0-----:R-:W-:Y:S01]  /*155b0*/  IADD3 R6, P3, PT, R0.reuse, R2, RZ ;  /* 0x0000000200067210 */ /* 0x041fe20007f7e0ff */
[----:B------:R-:W-:Y:S01]  /*155c0*/  VIADD R14, R0, UR32 ;  /* 0x00000020000e7c36 */ /* 0x000fe20008000000 */
[----:B------:R-:W-:Y:S01]  /*155d0*/  ISETP.LT.AND P4, PT, R169, UR6, !P6 ;  /* 0x00000006a9007c0c */ /* 0x000fe2000f781270 */
[--C-:B------:R-:W-:Y:S01]  /*155e0*/  IMAD.X R5, R12, 0x1, R132.reuse, P1 ;  /* 0x000000010c057824 */ /* 0x100fe200008e0684 */
[----:B---3--:R-:W-:Y:S01]  /*155f0*/  ISETP.LT.AND P6, PT, R179, UR7, !P6 ;  /* 0x00000007b3007c0c */ /* 0x008fe2000f7c1270 */
[----:B------:R-:W-:Y:S01]  /*15600*/  IMAD.X R7, R13, 0x1, R132, P3 ;  /* 0x000000010d077824 */ /* 0x000fe200018e0684 */
[----:B----4-:R-:W-:-:S02]  /*15610*/  ISETP.LT.AND P1, PT, R169, UR9, !P0 ;  /* 0x00000009a9007c0c */ /* 0x010fc4000c721270 */
[----:B------:R-:W-:Y:S02]  /*15620*/  PRMT R15, R65, 0x9910, RZ ;  /* 0x00009910410f7816 */ /* 0x000fe400000000ff */
[----:B-1----:R-:W-:Y:S02]  /*15630*/  IADD3 R8, P3, PT, R0, R133, RZ ;  /* 0x0000008500087210 */ /* 0x002fe40007f7e0ff */
[----:B------:R-:W-:Y:S02]  /*15640*/  SHF.R.S32.HI R0, RZ, 0x1f, R14 ;  /* 0x0000001fff007819 */ /* 0x000fe4000001140e */
[----:B------:R-:W-:Y:S01]  /*15650*/  F2FP.SATFINITE.E5M2.F32.PACK_AB_MERGE_C R67, R67, R66, RZ ;  /* 0x000000424343723e */ /* 0x000fe200048060ff */
[----:B------:R-:W-:Y:S01]  /*15660*/  IMAD.X R9, R13, 0x1, R3, P3 ;  /* 0x000000010d097824 */ /* 0x000fe200018e0603 */
[----:B------:R-:W-:Y:S02]  /*15670*/  IADD3 R12, P3, PT, R14, R2, RZ ;  /* 0x000000020e0c7210 */ /* 0x000fe40007f7e0ff */
[----:B------:R-:W-:-:S02]  /*15680*/  ISETP.LT.AND P0, PT, R179, UR10, !P0 ;  /* 0x0000000ab3007c0c */ /* 0x000fc4000c701270 */
[----:B------:R-:W-:Y:S01]  /*15690*/  PRMT R17, R129, 0x9910, RZ ;  /* 0x0000991081117816 */ /* 0x000fe200000000ff */
[----:B------:R-:W-:Y:S01]  /*156a0*/  IMAD.X R13, R0, 0x1, R132, P3 ;  /* 0x00000001000d7824 */ /* 0x000fe200018e0684 */
[----:B------:R-:W-:Y:S02]  /*156b0*/  F2FP.SATFINITE.E5M2.F32.PACK_AB_MERGE_C R131, R131, R130, RZ ;  /* 0x000000828383723e */ /* 0x000fe400048060ff */
[----:B------:R-:W-:Y:S02]  /*156c0*/  IADD3 R2, P3, PT, R14, R133, RZ ;  /* 0x000000850e027210 */ /* 0x000fe40007f7e0ff */
[----:B------:R-:W-:Y:S02]  /*156d0*/  SHF.R.S32.HI R15, RZ, 0x8, R15 ;  /* 0x00000008ff0f7819 */ /* 0x000fe4000001140f */
[----:B------:R-:W-:Y:S01]  /*156e0*/  PRMT R19, R67, 0x9910, RZ ;  /* 0x0000991043137816 */ /* 0x000fe200000000ff */
[----:B------:R-:W-:Y:S01]  /*156f0*/  IMAD.X R3, R0, 0x1, R3, P3 ;  /* 0x0000000100037824 */ /* 0x000fe200018e0603 */
[----:B------:R-:W-:Y:S01]  /*15700*/  SHF.R.S32.HI R17, RZ, 0x8, R17 ;  /* 0x00000008ff117819 */ /* 0x000fe20000011411 */
[----:B------:R0:W-:Y:S01]  /*15710*/  @P5 STG.E.U8 desc[UR24][R4.64], R15 ;  /* 0x0000000f04005986 */ /* 0x0001e2000c101118 */
[----:B------:R-:W-:-:S02]  /*15720*/  PRMT R21, R131, 0x9910, RZ ;  /* 0x0000991083157816 */ /* 0x000fc400000000ff */
[----:B------:R-:W-:Y:S01]  /*15730*/  SHF.R.S32.HI R19, RZ, 0x8, R19 ;  /* 0x00000008ff137819 */ /* 0x000fe20000011413 */
[----:B------:R0:W-:Y:S01]  /*15740*/  @P2 STG.E.U8 desc[UR24][R10.64], R17 ;  /* 0x000000110a002986 */ /* 0x0001e2000c101118 */
[----:B------:R-:W-:-:S03]  /*15750*/  SHF.R.S32.HI R21, RZ, 0x8, R21 ;  /* 0x00000008ff157819 */ /* 0x000fc60000011415 */
[----:B------:R0:W-:Y:S04]  /*15760*/  @P4 STG.E.U8 desc[UR24][R6.64], R67 ;  /* 0x0000004306004986 */ /* 0x0001e8000c101118 */
[----:B------:R0:W-:Y:S04]  /*15770*/  @P6 STG.E.U8 desc[UR24][R8.64], R131 ;  /* 0x0000008308006986 */ /* 0x0001e8000c101118 */
[----:B------:R0:W-:Y:S04]  /*15780*/  @P1 STG.E.U8 desc[UR24][R12.64], R19 ;  /* 0x000000130c001986 */ /* 0x0001e8000c101118 */
[----:B------:R0:W-:Y:S01]  /*15790*/  @P0 STG.E.U8 desc[UR24][R2.64], R21 ;  /* 0x0000001502000986 */ /* 0x0001e2000c101118 */
[----:B------:R-:W-:Y:S06]  /*157a0*/  BAR.SYNC.DEFER_BLOCKING 0x0 ;  /* 0x0000000000007b1d */ /* 0x000fec0000010000 */
[----:B------:R-:W-:Y:S05]  /*157b0*/  BRA.U UP0, `(.L_x_13) ;  /* 0x0000000100a07547 */ /* 0x000fea000b800000 */
[----:B------:R-:W1:Y:S01]  /*157c0*/  S2UR UR5, SR_CgaCtaId ;  /* 0x00000000000579c3 */ /* 0x000e620000008800 */
[----:B------:R-:W-:Y:S01]  /*157d0*/  NOP ;  /* 0x0000000000007918 */ /* 0x000fe20000000000 */
[----:B------:R-:W-:Y:S01]  /*157e0*/  UMOV UR4, 0x50 ;  /* 0x0000005000047882 */ /* 0x000fe20000000000 */
[----:B------:R-:W-:Y:S02]  /*157f0*/  IMAD.U32 R0, RZ, RZ, UR8 ;  /* 0x00000008ff007e24 */ /* 0x000fe4000f8e00ff */
[----:B0-----:R-:W-:Y:S02]  /*15800*/  IMAD.MOV.U32 R3, RZ, RZ, 0xf ;  /* 0x0000000fff037424 */ /* 0x001fe400078e00ff */
[----:B------:R-:W-:Y:S01]  /*15810*/  IMAD.MOV.U32 R7, RZ, RZ, 0x1 ;  /* 0x00000001ff077424 */ /* 0x000fe200078e00ff */
[----:B------:R-:W-:-:S04]  /*15820*/  LOP3.LUT R0, R0, 0xffff, RZ, 0xc0, !PT ;  /* 0x0000ffff00007812 */ /* 0x000fc800078ec0ff */
[----:B------:R-:W-:-:S05]  /*15830*/  SHF.R.U32.HI R0, RZ, 0x5, R0 ;  /* 0x00000005ff007819 */ /* 0x000fca0000011600 */
[----:B------:R-:W-:Y:S01]  /*15840*/  VIADD R2, R0, 0x10 ;  /* 0x0000001000027836 */ /* 0x000fe20000000000 */
[----:B------:R-:W-:Y:S01]  /*15850*/  SHF.L.U32 R0, R3, R0, RZ ;  /* 0x0000000003007219 */ /* 0x000fe200000006ff */
[----:B-1----:R-:W-:-:S03]  /*15860*/  ULEA UR6, UR5, UR4, 0x18 ;  /* 0x0000000405067291 */ /* 0x002fc6000f8ec0ff */
[----:B------:R-:W-:-:S04]  /*15870*/  SHF.L.U32 R3, R7, R2, RZ ;  /* 0x0000000207037219 */ /* 0x000fc800000006ff */
[----:B------:R-:W-:Y:S02]  /*15880*/  LOP3.LUT R0, R3, R0, RZ, 0xfc, !PT ;  /* 0x0000000003007212 */ /* 0x000fe400078efcff */
[----:B------:R-:W0:Y:S02]  /*15890*/  LDS R5, [UR6] ;  /* 0x00000006ff057984 */ /* 0x000e240008000800 */
[C---:B------:R-:W-:Y:S02]  /*158a0*/  LOP3.LUT R2, R0.reuse, 0xffff, RZ, 0xc0, !PT ;  /* 0x0000ffff00027812 */ /* 0x040fe400078ec0ff */
[----:B0-----:R-:W-:-:S04]  /*158b0*/  LOP3.LUT R3, R0, 0xffff, R5, 0x80, !PT ;  /* 0x0000ffff00037812 */ /* 0x001fc800078e8005 */
[----:B------:R-:W-:-:S13]  /*158c0*/  ISETP.NE.AND P0, PT, R3, R2, PT ;  /* 0x000000020300720c */ /* 0x000fda0003f05270 */
[----:B------:R-:W-:Y:S05]  /*158d0*/  @P0 BRA `(.L_x_14) ;  /* 0x0000000000500947 */ /* 0x000fea0003800000 */
[----:B------:R-:W-:Y:S02]  /*158e0*/  SHF.R.U32.HI R5, RZ, 0x10, R5 ;  /* 0x00000010ff057819 */ /* 0x000fe40000011605 */
[----:B------:R-:W-:-:S04]  /*158f0*/  SHF.R.U32.HI R2, RZ, 0x10, R0 ;  /* 0x00000010ff027819 */ /* 0x000fc80000011600 */
[----:B------:R-:W-:-:S04]  /*15900*/  LOP3.LUT R5, R5, R2, RZ, 0xc0, !PT ;  /* 0x0000000205057212 */ /* 0x000fc800078ec0ff */
[----:B------:R-:W-:-:S13]  /*15910*/  ISETP.NE.AND P0, PT, R5, R2, PT ;  /* 0x000000020500720c */ /* 0x000fda0003f05270 */
[----:B------:R-:W-:Y:S05]  /*15920*/  @P0 BRA `(.L_x_15) ;  /* 0x0000000000300947 */ /* 0x000fea0003800000 */
[----:B------:R-:W-:Y:S01]  /*15930*/  R2UR UR4, R0 ;  /* 0x00000000000472ca */ /* 0x000fe200000e0000 */
[----:B------:R-:W-:Y:S01]  /*15940*/  VOTEU.ANY UR5, UPT, PT ;  /* 0x0000000000057886 */ /* 0x000fe200038e0100 */
[----:B------:R-:W0:Y:S01]  /*15950*/  S2R R0, SR_LANEID ;  /* 0x0000000000007919 */ /* 0x000e220000000000 */
[----:B------:R-:W-:-:S10]  /*15960*/  UFLO.U32 UR5, UR5 ;  /* 0x00000005000572bd */ /* 0x000fd400080e0000 */
[----:B------:R-:W-:-:S06]  /*15970*/  ULOP3.LUT UR4, URZ, UR4, URZ, 0x33, !UPT ;  /* 0x00000004ff047292 */ /* 0x000fcc000f8e33ff */
[----:B------:R-:W-:-:S04]  /*15980*/  IMAD.U32 R2, RZ, RZ, UR4 ;  /* 0x00000004ff027e24 */ /* 0x000fc8000f8e00ff */
[----:B------:R-:W1:Y:S02]  /*15990*/  REDUX UR7, R2 ;  /* 0x00000000020773c4 */ /* 0x000e640000000000 */
[----:B------:R2:W-:Y:S01]  /*159a0*/  UTCATOMSWS.AND URZ, UR4 ;  /* 0x0000000400ff79e3 */ /* 0x0005e20008000000 */
[----:B0-----:R-:W-:Y:S01]  /*159b0*/  ISETP.EQ.U32.AND P0, PT, R0, UR5, PT ;  /* 0x0000000500007c0c */ /* 0x001fe2000bf02070 */
[----:B-1----:R-:W-:-:S12]  /*159c0*/  IMAD.U32 R0, RZ, RZ, UR7 ;  /* 0x00000007ff007e24 */ /* 0x002fd8000f8e00ff */
[----:B------:R2:W-:Y:S01]  /*159d0*/  @P0 ATOMS.AND RZ, [UR6], R0 ;  /* 0x00000000ffff098c */ /* 0x0005e2000a800006 */
[----:B------:R-:W-:Y:S05]  /*159e0*/  BRA `(.L_x_13) ;  /* 0x0000000000147947 */ /* 0x000fea0003800000 */
.L_x_15:
[----:B------:R-:W-:-:S07]  /*159f0*/  MOV R2, 0x15a10 ;  /* 0x00015a1000027802 */ /* 0x000fce0000000f00 */
[----:B------:R-:W-:Y:S05]  /*15a00*/  CALL.REL.NOINC `($__internal_0_$__cuda_sm10x_tcgen05_guardrail_trap_col_being_dealloced_not_returned_by_alloc) ;  /* 0x00000000002c7944 */ /* 0x000fea0003c00000 */
[----:B------:R-:W-:Y:S05]  /*15a10*/  BRA `(.L_x_13) ;  /* 0x0000000000087947 */ /* 0x000fea0003800000 */
.L_x_14:
[----:B------:R-:W-:-:S07]  /*15a20*/  MOV R2, 0x15a40 ;  /* 0x00015a4000027802 */ /* 0x000fce0000000f00 */
[----:B------:R-:W-:Y:S05]  /*15a30*/  CALL.REL.NOINC `($__internal_2_$__cuda_sm10x_tcgen05_guardrail_trap_unallocated_columns_being_dealloced) ;  /* 0x0000000000387944 */ /* 0x000fea0003c00000 */
.L_x_13:
[----:B------:R-:W-:Y:S01]  /*15a40*/  NOP ;  /* 0x0000000000007918 */ /* 0x000fe20000000000 */
[----:B--2---:R-:W-:Y:S05]  /*15a50*/  EXIT ;  /* 0x000000000000794d */ /* 0x004fea0003800000 */
.L_x_8:
[----:B------:R-:W0:Y:S02]  /*15a60*/  SYNCS.PHASECHK.TRANS64.TRYWAIT P3, [UR11], R114 ;  /* 0x00000072ff0075a7 */ /* 0x000e24000806110b */
[----:B0-----:R-:W-:Y:S05]  /*15a70*/  @!P3 BRA `(.L_x_8) ;  /* 0xfffffffc00f8b947 */ /* 0x001fea000383ffff */
[----:B------:R-:W-:Y:S05]  /*15a80*/  BRA `(.L_x_16) ;  /* 0xffffff6c00d47947 */ /* 0x000fea000383ffff */
.L_x_12:
[----:B------:R-:W0:Y:S02]  /*15a90*/  SYNCS.PHASECHK.TRANS64.TRYWAIT P4, [UR11], R5 ;  /* 0x00000005ff0075a7 */ /* 0x000e24000808110b */
[----:B0-----:R-:W-:Y:S05]  /*15aa0*/  @!P4 BRA `(.L_x_12) ;  /* 0xfffffffc00f8c947 */ /* 0x001fea000383ffff */
[----:B------:R-:W-:Y:S05]  /*15ab0*/  BRA `(.L_x_11) ;  /* 0xffffffb400a47947 */ /* 0x000fea000383ffff */
        .weak           $__internal_0_$__cuda_sm10x_tcgen05_guardrail_trap_col_being_dealloced_not_returned_by_alloc
        .type           $__internal_0_$__cuda_sm10x_tcgen05_guardrail_trap_col_being_dealloced_not_returned_by_alloc,@function
        .size           $__internal_0_$__cuda_sm10x_tcgen05_guardrail_trap_col_being_dealloced_not_returned_by_alloc,($__internal_1_$__cuda_sm10x_tcgen05_guardrail_trap_phase_invalid_during_alloc - $__internal_0_$__cuda_sm10x_tcgen05_guardrail_trap_col_being_dealloced_not_returned_by_alloc)
$__internal_0_$__cuda_sm10x_tcgen05_guardrail_trap_col_being_dealloced_not_returned_by_alloc:
[----:B------:R-:W-:Y:S05]  /*15ac0*/  BPT.TRAP 0x1 ;  /* 0x000000040000795c */ /* 0x000fea0000300000 */
[----:B------:R-:W-:-:S04]  /*15ad0*/  IMAD.MOV.U32 R3, RZ, RZ, 0x0 ;  /* 0x00000000ff037424 */ /* 0x000fc800078e00ff */
[----:B------:R-:W-:Y:S05]  /*15ae0*/  RET.REL.NODEC R2 `(matmul_kernel) ;  /* 0xfffffea402447950 */ /* 0x000fea0003c3ffff */
        .weak           $__internal_1_$__cuda_sm10x_tcgen05_guardrail_trap_phase_invalid_during_alloc
        .type           $__internal_1_$__cuda_sm10x_tcgen05_guardrail_trap_phase_invalid_during_alloc,@function
        .size           $__internal_1_$__cuda_sm10x_tcgen05_guardrail_trap_phase_invalid_during_alloc,($__internal_2_$__cuda_sm10x_tcgen05_guardrail_trap_unallocated_columns_being_dealloced - $__internal_1_$__cuda_sm10x_tcgen05_guardrail_trap_phase_invalid_during_alloc)
$__internal_1_$__cuda_sm10x_tcgen05_guardrail_trap_phase_invalid_during_alloc:
[----:B------:R-:W-:Y:S05]  /*15af0*/  BPT.TRAP 0x1 ;  /* 0x000000040000795c */ /* 0x000fea0000300000 */
[----:B------:R-:W-:-:S04]  /*15b00*/  IMAD.MOV.U32 R3, RZ, RZ, 0x0 ;  /* 0x00000000ff037424 */ /* 0x000fc800078e00ff */
[----:B------:R-:W-:Y:S05]  /*15b10*/  RET.REL.NODEC R2 `(matmul_kernel) ;  /* 0xfffffea402387950 */ /* 0x000fea0003c3ffff */
        .weak           $__internal_2_$__cuda_sm10x_tcgen05_guardrail_trap_unallocated_columns_being_dealloced
        .type           $__internal_2_$__cuda_sm10x_tcgen05_guardrail_trap_unallocated_columns_being_dealloced,@function
        .size           $__internal_2_$__cuda_sm10x_tcgen05_guardrail_trap_unallocated_columns_being_dealloced,(.L_x_20 - $__internal_2_$__cuda_sm10x_tcgen05_guardrail_trap_unallocated_columns_being_dealloced)
$__internal_2_$__cuda_sm10x_tcgen05_guardrail_trap_unallocated_columns_being_dealloced:
[----:B------:R-:W-:Y:S05]  /*15b20*/  BPT.TRAP 0x1 ;  /* 0x000000040000795c */ /* 0x000fea0000300000 */
[----:B------:R-:W-:-:S04]  /*15b30*/  IMAD.MOV.U32 R3, RZ, RZ, 0x0 ;  /* 0x00000000ff037424 */ /* 0x000fc800078e00ff */
[----:B------:R-:W-:Y:S05]  /*15b40*/  RET.REL.NODEC R2 `(matmul_kernel) ;  /* 0xfffffea4022c7950 */ /* 0x000fea0003c3ffff */
.L_x_17:
[----:B------:R-:W-:-:S00]  /*15b50*/  BRA `(.L_x_17) ;  /* 0xfffffffc00fc7947 */ /* 0x000fc0000383ffff */
[----:B------:R-:W-:-:S00]  /*15b60*/  NOP ;  /* 0x0000000000007918 */ /* 0x000fc00000000000 */
        /* <DEDUP_REMOVED lines=9> */
.L_x_20:


//--------------------- .nv.shared.matmul_kernel  --------------------------
	.section	.nv.shared.matmul_kernel,"aw",@nobits
	.sectionflags	@""
	.align	16
	.zero		1024


//--------------------- .nv.shared.reserved.0     --------------------------
	.section	.nv.shared.reserved.0,"aw",@nobits
	.align	8
	.weak		__nv_reservedSMEM_offset_0_alias
	.size		__nv_reservedSMEM_offset_0_alias, 0, 64
	.other		__nv_reservedSMEM_offset_0_alias,@"STO_CUDA_RESERVED_SHARED STV_DEFAULT"
__nv_reservedSMEM_offset_0_alias:
	.zero		0
.nv.shared.reserved.0:
	.zero		64
	.weak		__nv_reservedSMEM_allocation_phase
	.type		__nv_reservedSMEM_allocation_phase,@object
	.size		__nv_reservedSMEM_allocation_phase,(.L_0 - __nv_reservedSMEM_allocation_phase)
__nv_reservedSMEM_allocation_phase:
	.zero		1
.L_0:
	.zero		7
	.weak		__nv_reservedSMEM_devtool_atexit_pc
	.type		__nv_reservedSMEM_devtool_atexit_pc,@object
	.size		__nv_reservedSMEM_devtool_atexit_pc,(__nv_reservedSMEM_allocation_mask - __nv_reservedSMEM_devtool_atexit_pc)
__nv_reservedSMEM_devtool_atexit_pc:
	.zero		8
	.weak		__nv_reservedSMEM_allocation_mask
	.type		__nv_reservedSMEM_allocation_mask,@object
	.size		__nv_reservedSMEM_allocation_mask,(.L_2 - __nv_reservedSMEM_allocation_mask)
__nv_reservedSMEM_allocation_mask:
	.zero		4
.L_2:


//--------------------- .nv.constant0.matmul_kernel --------------------------
	.section	.nv.constant0.matmul_kernel,"a",@progbits
	.sectionflags	@""
	.align	4
.nv.constant0.matmul_kernel:
	.zero		976


//--------------------- SYMBOLS --------------------------

	.type		.nv.reservedSmem.offset0,@object
	.size		.nv.reservedSmem.offset0,0x4
	.type		.nv.reservedSmem.cap,@object
	.size		.nv.reservedSmem.cap,0x4
